	.target	sm_90a

	.elftype	@"ET_EXEC"


//--------------------- .note.nv.tkinfo           --------------------------
	.section	.note.nv.tkinfo,"",@"SHT_NOTE"
	.sectionflags	@"SHF_NOTE_NV_TKINFO"
	.tkinfo
        /*0018*/ 	.word	0x00000002
        /*0030*/ 	.string	""
        /*0030*/ 	.string	"ptxas"
        /*0030*/ 	.string	"Cuda compilation tools, release 13.0, V13.0.88"
        /*0030*/ 	.string	"Build cuda_13.0.r13.0/compiler.36424714_0"
        /*0030*/ 	.string	"-v  -suppress-debug-info  -lineinfo  -arch sm_90a "



//--------------------- .note.nv.cuinfo           --------------------------
	.section	.note.nv.cuinfo,"",@"SHT_NOTE"
	.sectionflags	@"SHF_NOTE_NV_CUINFO"
        /*0018*/ 	.short	0x0002
        /*001a*/ 	.short	0x005a
        /*001c*/ 	.short	0x0082
	.zero		2


//--------------------- .nv.info                  --------------------------
	.section	.nv.info,"",@"SHT_CUDA_INFO"
	.align	4


	//----- nvinfo : EIATTR_REGCOUNT
	.align		4
        /*0000*/ 	.byte	0x04, 0x2f
        /*0002*/ 	.short	(.L_1 - .L_0)
	.align		4
.L_0:
        /*0004*/ 	.word	index@(matmul_kernel)
        /*0008*/ 	.word	0x000000ff


	//----- nvinfo : EIATTR_FRAME_SIZE
	.align		4
.L_1:
        /*000c*/ 	.byte	0x04, 0x11
        /*000e*/ 	.short	(.L_3 - .L_2)
	.align		4
.L_2:
        /*0010*/ 	.word	index@(matmul_kernel)
        /*0014*/ 	.word	0x00000558


	//----- nvinfo : EIATTR_MIN_STACK_SIZE
	.align		4
.L_3:
        /*0018*/ 	.byte	0x04, 0x12
        /*001a*/ 	.short	(.L_5 - .L_4)
	.align		4
.L_4:
        /*001c*/ 	.word	index@(matmul_kernel)
        /*0020*/ 	.word	0x00000558
.L_5:


//--------------------- .nv.compat                --------------------------
	.section	.nv.compat,"",@"SHT_CUDA_COMPAT_INFO"
	.align	4
        /*0000*/ 	.byte	0x02, 0x09, 0x01, 0x00, 0x02, 0x02, 0x04, 0x00, 0x02, 0x05, 0x05, 0x00, 0x03, 0x07, 0x01, 0x01
        /*0010*/ 	.byte	0x02, 0x03, 0x00, 0x00, 0x02, 0x06, 0x01, 0x00, 0x04, 0x0b, 0x08, 0x00, 0x00, 0x00, 0x00, 0x00
        /*0020*/ 	.byte	0x00, 0x00, 0x00, 0x00


//--------------------- .nv.info.matmul_kernel    --------------------------
	.section	.nv.info.matmul_kernel,"",@"SHT_CUDA_INFO"
	.sectionflags	@""
	.align	4


	//----- nvinfo : EIATTR_CUDA_API_VERSION
	.align		4
        /*0000*/ 	.byte	0x04, 0x37
        /*0002*/ 	.short	(.L_7 - .L_6)
.L_6:
        /*0004*/ 	.word	0x00000082


	//----- nvinfo : EIATTR_KPARAM_INFO
	.align		4
.L_7:
        /*0008*/ 	.byte	0x04, 0x17
        /*000a*/ 	.short	(.L_9 - .L_8)
.L_8:
        /*000c*/ 	.word	0x00000000
        /*0010*/ 	.short	0x000d
        /*0012*/ 	.short	0x0048
        /*0014*/ 	.byte	0x00, 0xf4, 0x21, 0x00


	//----- nvinfo : EIATTR_KPARAM_INFO
	.align		4
.L_9:
        /*0018*/ 	.byte	0x04, 0x17
        /*001a*/ 	.short	(.L_11 - .L_10)
.L_10:
        /*001c*/ 	.word	0x00000000
        /*0020*/ 	.short	0x000c
        /*0022*/ 	.short	0x0040
        /*0024*/ 	.byte	0x00, 0xf4, 0x21, 0x00


	//----- nvinfo : EIATTR_KPARAM_INFO
	.align		4
.L_11:
        /*0028*/ 	.byte	0x04, 0x17
        /*002a*/ 	.short	(.L_13 - .L_12)
.L_12:
        /*002c*/ 	.word	0x00000000
        /*0030*/ 	.short	0x000b
        /*0032*/ 	.short	0x0038
        /*0034*/ 	.byte	0x00, 0xf0, 0x11, 0x00


	//----- nvinfo : EIATTR_KPARAM_INFO
	.align		4
.L_13:
        /*0038*/ 	.byte	0x04, 0x17
        /*003a*/ 	.short	(.L_15 - .L_14)
.L_14:
        /*003c*/ 	.word	0x00000000
        /*0040*/ 	.short	0x000a
        /*0042*/ 	.short	0x0034
        /*0044*/ 	.byte	0x00, 0xf0, 0x11, 0x00


	//----- nvinfo : EIATTR_KPARAM_INFO
	.align		4
.L_15:
        /*0048*/ 	.byte	0x04, 0x17
        /*004a*/ 	.short	(.L_17 - .L_16)
.L_16:
        /*004c*/ 	.word	0x00000000
        /*0050*/ 	.short	0x0009
        /*0052*/ 	.short	0x0030
        /*0054*/ 	.byte	0x00, 0xf0, 0x11, 0x00


	//----- nvinfo : EIATTR_KPARAM_INFO
	.align		4
.L_17:
        /*0058*/ 	.byte	0x04, 0x17
        /*005a*/ 	.short	(.L_19 - .L_18)
.L_18:
        /*005c*/ 	.word	0x00000000
        /*0060*/ 	.short	0x0008
        /*0062*/ 	.short	0x002c
        /*0064*/ 	.byte	0x00, 0xf0, 0x11, 0x00


	//----- nvinfo : EIATTR_KPARAM_INFO
	.align		4
.L_19:
        /*0068*/ 	.byte	0x04, 0x17
        /*006a*/ 	.short	(.L_21 - .L_20)
.L_20:
        /*006c*/ 	.word	0x00000000
        /*0070*/ 	.short	0x0007
        /*0072*/ 	.short	0x0028
        /*0074*/ 	.byte	0x00, 0xf0, 0x11, 0x00


	//----- nvinfo : EIATTR_KPARAM_INFO
	.align		4
.L_21:
        /*0078*/ 	.byte	0x04, 0x17
        /*007a*/ 	.short	(.L_23 - .L_22)
.L_22:
        /*007c*/ 	.word	0x00000000
        /*0080*/ 	.short	0x0006
        /*0082*/ 	.short	0x0024
        /*0084*/ 	.byte	0x00, 0xf0, 0x11, 0x00


	//----- nvinfo : EIATTR_KPARAM_INFO
	.align		4
.L_23:
        /*0088*/ 	.byte	0x04, 0x17
        /*008a*/ 	.short	(.L_25 - .L_24)
.L_24:
        /*008c*/ 	.word	0x00000000
        /*0090*/ 	.short	0x0005
        /*0092*/ 	.short	0x0020
        /*0094*/ 	.byte	0x00, 0xf0, 0x11, 0x00


	//----- nvinfo : EIATTR_KPARAM_INFO
	.align		4
.L_25:
        /*0098*/ 	.byte	0x04, 0x17
        /*009a*/ 	.short	(.L_27 - .L_26)
.L_26:
        /*009c*/ 	.word	0x00000000
        /*00a0*/ 	.short	0x0004
        /*00a2*/ 	.short	0x001c
        /*00a4*/ 	.byte	0x00, 0xf0, 0x11, 0x00


	//----- nvinfo : EIATTR_KPARAM_INFO
	.align		4
.L_27:
        /*00a8*/ 	.byte	0x04, 0x17
        /*00aa*/ 	.short	(.L_29 - .L_28)
.L_28:
        /*00ac*/ 	.word	0x00000000
        /*00b0*/ 	.short	0x0003
        /*00b2*/ 	.short	0x0018
        /*00b4*/ 	.byte	0x00, 0xf0, 0x11, 0x00


	//----- nvinfo : EIATTR_KPARAM_INFO
	.align		4
.L_29:
        /*00b8*/ 	.byte	0x04, 0x17
        /*00ba*/ 	.short	(.L_31 - .L_30)
.L_30:
        /*00bc*/ 	.word	0x00000000
        /*00c0*/ 	.short	0x0002
        /*00c2*/ 	.short	0x0010
        /*00c4*/ 	.byte	0x00, 0xf4, 0x21, 0x00


	//----- nvinfo : EIATTR_KPARAM_INFO
	.align		4
.L_31:
        /*00c8*/ 	.byte	0x04, 0x17
        /*00ca*/ 	.short	(.L_33 - .L_32)
.L_32:
        /*00cc*/ 	.word	0x00000000
        /*00d0*/ 	.short	0x0001
        /*00d2*/ 	.short	0x0008
        /*00d4*/ 	.byte	0x00, 0xf4, 0x21, 0x00


	//----- nvinfo : EIATTR_KPARAM_INFO
	.align		4
.L_33:
        /*00d8*/ 	.byte	0x04, 0x17
        /*00da*/ 	.short	(.L_35 - .L_34)
.L_34:
        /*00dc*/ 	.word	0x00000000
        /*00e0*/ 	.short	0x0000
        /*00e2*/ 	.short	0x0000
        /*00e4*/ 	.byte	0x00, 0xf4, 0x21, 0x00


	//----- nvinfo : EIATTR_SPARSE_MMA_MASK
	.align		4
.L_35:
        /*00e8*/ 	.byte	0x03, 0x50
        /*00ea*/ 	.short	0x0000


	//----- nvinfo : EIATTR_MAXREG_COUNT
	.align		4
        /*00ec*/ 	.byte	0x03, 0x1b
        /*00ee*/ 	.short	0x00ff


	//----- nvinfo : EIATTR_NUM_BARRIERS
	.align		4
        /*00f0*/ 	.byte	0x02, 0x4c
        /*00f2*/ 	.byte	0x01
	.zero		1


	//----- nvinfo : EIATTR_ANNOTATIONS
	.align		4
        /*00f4*/ 	.byte	0x04, 0x55
        /*00f6*/ 	.short	(.L_37 - .L_36)


	//   ....[0]....
.L_36:
        /*00f8*/ 	.word	0x00000001
        /*00fc*/ 	.byte	0x50, 0x25, 0x00, 0x00, 0x01, 0x00, 0x00, 0x00, 0x30, 0x2b, 0x00, 0x00, 0x01, 0x00, 0x00, 0x00
        /* <DEDUP_REMOVED lines=469> */
        /*1e5c*/ 	.byte	0xd0, 0x08, 0x01, 0x00, 0x01, 0x00, 0x00, 0x00, 0xe0, 0x08, 0x01, 0x00


	//----- nvinfo : EIATTR_MERCURY_ISA_VERSION
	.align		4
.L_37:
        /*1e68*/ 	.byte	0x03, 0x5f
        /*1e6a*/ 	.short	0x0101


	//----- nvinfo : EIATTR_EXIT_INSTR_OFFSETS
	.align		4
        /*1e6c*/ 	.byte	0x04, 0x1c
        /*1e6e*/ 	.short	(.L_39 - .L_38)


	//   ....[0]....
.L_38:
        /*1e70*/ 	.word	0x00016130


	//   ....[1]....
        /*1e74*/ 	.word	0x00016150


	//----- nvinfo : EIATTR_REQNTID
	.align		4
.L_39:
        /*1e78*/ 	.byte	0x04, 0x10
        /*1e7a*/ 	.short	(.L_41 - .L_40)
.L_40:
        /*1e7c*/ 	.word	0x00000080
        /*1e80*/ 	.word	0x00000001
        /*1e84*/ 	.word	0x00000001


	//----- nvinfo : EIATTR_CBANK_PARAM_SIZE
	.align		4
.L_41:
        /*1e88*/ 	.byte	0x03, 0x19
        /*1e8a*/ 	.short	0x0050


	//----- nvinfo : EIATTR_PARAM_CBANK
	.align		4
        /*1e8c*/ 	.byte	0x04, 0x0a
        /*1e8e*/ 	.short	(.L_43 - .L_42)
	.align		4
.L_42:
        /*1e90*/ 	.word	index@(.nv.constant0.matmul_kernel)
        /*1e94*/ 	.short	0x0210
        /*1e96*/ 	.short	0x0050


	//----- nvinfo : EIATTR_SW_WAR
	.align		4
.L_43:
        /*1e98*/ 	.byte	0x04, 0x36
        /*1e9a*/ 	.short	(.L_45 - .L_44)
.L_44:
        /*1e9c*/ 	.word	0x00000008
.L_45:


//--------------------- .nv.callgraph             --------------------------
	.section	.nv.callgraph,"",@"SHT_CUDA_CALLGRAPH"
	.align	4
	.sectionentsize	8
	.align		4
        /*0000*/ 	.word	0x00000000
	.align		4
        /*0004*/ 	.word	0xffffffff
	.align		4
        /*0008*/ 	.word	0x00000000
	.align		4
        /*000c*/ 	.word	0xfffffffe
	.align		4
        /*0010*/ 	.word	0x00000000
	.align		4
        /*0014*/ 	.word	0xfffffffd
	.align		4
        /*0018*/ 	.word	0x00000000
	.align		4
        /*001c*/ 	.word	0xfffffffc


//--------------------- .text.matmul_kernel       --------------------------
	.section	.text.matmul_kernel,"ax",@progbits
	.align	128
        .global         matmul_kernel
        .type           matmul_kernel,@function
        .size           matmul_kernel,(.L_x_3 - matmul_kernel)
        .other          matmul_kernel,@"STO_CUDA_ENTRY STV_DEFAULT"
matmul_kernel:
.text.matmul_kernel:
[----:B------:R-:W1:Y:S08]  /*0000*/  LDC R1, c[0x0][0x28] ;  /* 0x00000a00ff017b82 */ /* 0x000e700000000800 */
[----:B------:R-:W2:Y:S01]  /*0010*/  LDC.64 R2, c[0x0][0x228] ;  /* 0x00008a00ff027b82 */ /* 0x000ea20000000a00 */
[----:B------:R-:W3:Y:S01]  /*0020*/  S2R R7, SR_CTAID.X ;  /* 0x0000000000077919 */ /* 0x000ee20000002500 */
[----:B------:R-:W-:Y:S01]  /*0030*/  ULDC.64 UR8, c[0x0][0x218] ;  /* 0x0000860000087ab9 */ /* 0x000fe20000000a00 */
[----:B------:R-:W-:Y:S01]  /*0040*/  ULDC UR5, c[0x0][0x240] ;  /* 0x0000900000057ab9 */ /* 0x000fe20000000800 */
[----:B------:R-:W-:Y:S01]  /*0050*/  UMOV UR12, 0x400 ;  /* 0x00000400000c7882 */ /* 0x000fe20000000000 */
[----:B------:R-:W4:Y:S01]  /*0060*/  S2R R36, SR_TID.X ;  /* 0x0000000000247919 */ /* 0x000f220000002100 */
[----:B------:R-:W-:Y:S01]  /*0070*/  ULDC.64 UR6, c[0x0][0x210] ;  /* 0x0000840000067ab9 */ /* 0x000fe20000000a00 */
[----:B-1----:R-:W-:Y:S01]  /*0080*/  VIADD R1, R1, 0xfffffaa8 ;  /* 0xfffffaa801017836 */ /* 0x002fe20000000000 */
[----:B------:R-:W1:Y:S01]  /*0090*/  S2UR UR4, SR_CgaCtaId ;  /* 0x00000000000479c3 */ /* 0x000e620000008800 */
[----:B------:R-:W-:-:S07]  /*00a0*/  ULDC.64 UR16, c[0x0][0x208] ;  /* 0x0000820000107ab9 */ /* 0x000fce0000000a00 */
[----:B------:R-:W5:Y:S01]  /*00b0*/  LDC R180, c[0x0][0x230] ;  /* 0x00008c00ffb47b82 */ /* 0x000f620000000800 */
[----:B--2---:R-:W-:-:S05]  /*00c0*/  VIADD R0, R3, 0x7f ;  /* 0x0000007f03007836 */ /* 0x004fca0000000000 */
[----:B------:R-:W-:Y:S01]  /*00d0*/  SHF.R.S32.HI R5, RZ, 0x1f, R0 ;  /* 0x0000001fff057819 */ /* 0x000fe20000011400 */
[----:B-1----:R-:W-:-:S03]  /*00e0*/  ULEA UR12, UR4, UR12, 0x18 ;  /* 0x0000000c040c7291 */ /* 0x002fc6000f8ec03f */
[----:B------:R-:W-:Y:S02]  /*00f0*/  LEA.HI R5, R5, R0, RZ, 0x7 ;  /* 0x0000000005057211 */ /* 0x000fe400078f38ff */
[----:B---3--:R-:W-:Y:S02]  /*0100*/  IABS R10, R7 ;  /* 0x00000007000a7213 */ /* 0x008fe40000000000 */
[----:B------:R-:W-:Y:S02]  /*0110*/  SHF.R.S32.HI R5, RZ, 0x7, R5 ;  /* 0x00000007ff057819 */ /* 0x000fe40000011405 */
[----:B----4-:R-:W-:-:S03]  /*0120*/  LOP3.LUT R160, R36, 0x1f, RZ, 0xc0, !PT ;  /* 0x0000001f24a07812 */ /* 0x010fc600078ec0ff */
[----:B------:R-:W-:-:S05]  /*0130*/  IMAD.SHL.U32 R6, R5, 0x8, RZ ;  /* 0x0000000805067824 */ /* 0x000fca00078e00ff */
[-C--:B------:R-:W-:Y:S02]  /*0140*/  IABS R9, R6.reuse ;  /* 0x0000000600097213 */ /* 0x080fe40000000000 */
[----:B------:R-:W-:Y:S02]  /*0150*/  IABS R12, R6 ;  /* 0x00000006000c7213 */ /* 0x000fe40000000000 */
[----:B------:R-:W1:Y:S08]  /*0160*/  I2F.RP R0, R9 ;  /* 0x0000000900007306 */ /* 0x000e700000209400 */
[----:B-1----:R-:W1:Y:S02]  /*0170*/  MUFU.RCP R0, R0 ;  /* 0x0000000000007308 */ /* 0x002e640000001000 */
[----:B-1----:R-:W-:-:S02]  /*0180*/  VIADD R4, R0, 0xffffffe ;  /* 0x0ffffffe00047836 */ /* 0x002fc40000000000 */
[----:B------:R-:W-:-:S04]  /*0190*/  IMAD.MOV R0, RZ, RZ, -R12 ;  /* 0x000000ffff007224 */ /* 0x000fc800078e0a0c */
[----:B------:R1:W2:Y:S02]  /*01a0*/  F2I.FTZ.U32.TRUNC.NTZ R5, R4 ;  /* 0x0000000400057305 */ /* 0x0002a4000021f000 */
[----:B-1----:R-:W-:Y:S02]  /*01b0*/  IMAD.MOV.U32 R4, RZ, RZ, RZ ;  /* 0x000000ffff047224 */ /* 0x002fe400078e00ff */
[----:B--2---:R-:W-:-:S04]  /*01c0*/  IMAD.MOV R8, RZ, RZ, -R5 ;  /* 0x000000ffff087224 */ /* 0x004fc800078e0a05 */
[----:B------:R-:W-:Y:S02]  /*01d0*/  IMAD R11, R8, R9, RZ ;  /* 0x00000009080b7224 */ /* 0x000fe400078e02ff */
[----:B------:R-:W-:Y:S02]  /*01e0*/  IMAD.MOV.U32 R8, RZ, RZ, R10 ;  /* 0x000000ffff087224 */ /* 0x000fe400078e000a */
[----:B------:R-:W-:-:S06]  /*01f0*/  IMAD.HI.U32 R5, R5, R11, R4 ;  /* 0x0000000b05057227 */ /* 0x000fcc00078e0004 */
[----:B------:R-:W-:-:S04]  /*0200*/  IMAD.HI.U32 R5, R5, R8, RZ ;  /* 0x0000000805057227 */ /* 0x000fc800078e00ff */
[----:B------:R-:W-:-:S05]  /*0210*/  IMAD R0, R5, R0, R8 ;  /* 0x0000000005007224 */ /* 0x000fca00078e0208 */
[----:B------:R-:W-:-:S13]  /*0220*/  ISETP.GT.U32.AND P1, PT, R9, R0, PT ;  /* 0x000000000900720c */ /* 0x000fda0003f24070 */
[----:B------:R-:W-:Y:S02]  /*0230*/  @!P1 IMAD.IADD R0, R0, 0x1, -R9 ;  /* 0x0000000100009824 */ /* 0x000fe400078e0a09 */
[----:B------:R-:W-:Y:S01]  /*0240*/  @!P1 VIADD R5, R5, 0x1 ;  /* 0x0000000105059836 */ /* 0x000fe20000000000 */
[----:B------:R-:W-:Y:S02]  /*0250*/  ISETP.NE.AND P1, PT, R6, RZ, PT ;  /* 0x000000ff0600720c */ /* 0x000fe40003f25270 */
[----:B------:R-:W-:Y:S02]  /*0260*/  ISETP.GE.U32.AND P0, PT, R0, R9, PT ;  /* 0x000000090000720c */ /* 0x000fe40003f06070 */
[----:B------:R-:W-:-:S04]  /*0270*/  LOP3.LUT R0, R7, R6, RZ, 0x3c, !PT ;  /* 0x0000000607007212 */ /* 0x000fc800078e3cff */
[----:B------:R-:W-:Y:S02]  /*0280*/  ISETP.GE.AND P2, PT, R0, RZ, PT ;  /* 0x000000ff0000720c */ /* 0x000fe40003f46270 */
[----:B------:R-:W-:-:S05]  /*0290*/  IADD3 R0, R2, 0xff, RZ ;  /* 0x000000ff02007810 */ /* 0x000fca0007ffe0ff */
[----:B------:R-:W-:-:S04]  /*02a0*/  @P0 VIADD R5, R5, 0x1 ;  /* 0x0000000105050836 */ /* 0x000fc80000000000 */
[----:B------:R-:W-:Y:S01]  /*02b0*/  IMAD.MOV.U32 R4, RZ, RZ, R5 ;  /* 0x000000ffff047224 */ /* 0x000fe200078e0005 */
[----:B------:R-:W-:-:S03]  /*02c0*/  SHF.R.S32.HI R5, RZ, 0x1f, R0 ;  /* 0x0000001fff057819 */ /* 0x000fc60000011400 */
[----:B------:R-:W-:Y:S01]  /*02d0*/  @!P2 IMAD.MOV R4, RZ, RZ, -R4 ;  /* 0x000000ffff04a224 */ /* 0x000fe200078e0a04 */
[----:B------:R-:W-:Y:S02]  /*02e0*/  @!P1 LOP3.LUT R4, RZ, R6, RZ, 0x33, !PT ;  /* 0x00000006ff049212 */ /* 0x000fe400078e33ff */
[----:B------:R-:W-:-:S03]  /*02f0*/  LEA.HI R5, R5, R0, RZ, 0x8 ;  /* 0x0000000005057211 */ /* 0x000fc600078f40ff */
[----:B------:R-:W-:Y:S02]  /*0300*/  IMAD.SHL.U32 R20, R4, 0x8, RZ ;  /* 0x0000000804147824 */ /* 0x000fe400078e00ff */
[----:B------:R-:W-:-:S03]  /*0310*/  IMAD.MOV R4, RZ, RZ, -R4 ;  /* 0x000000ffff047224 */ /* 0x000fc600078e0a04 */
[----:B------:R-:W-:Y:S01]  /*0320*/  LEA.HI.SX32 R5, R5, -R20, 0x18 ;  /* 0x8000001405057211 */ /* 0x000fe200078fc2ff */
[----:B------:R-:W-:Y:S02]  /*0330*/  IMAD R14, R6, R4, R7 ;  /* 0x00000004060e7224 */ /* 0x000fe400078e0207 */
[----:B------:R-:W-:Y:S01]  /*0340*/  IMAD.MOV.U32 R4, RZ, RZ, RZ ;  /* 0x000000ffff047224 */ /* 0x000fe200078e00ff */
[----:B------:R-:W-:Y:S02]  /*0350*/  VIMNMX R19, R5, 0x8, PT ;  /* 0x0000000805137848 */ /* 0x000fe40003fe0100 */
[----:B------:R-:W-:Y:S02]  /*0360*/  IABS R6, R14 ;  /* 0x0000000e00067213 */ /* 0x000fe40000000000 */
[----:B------:R-:W-:-:S04]  /*0370*/  IABS R9, R19 ;  /* 0x0000001300097213 */ /* 0x000fc80000000000 */
[----:B------:R-:W1:Y:S08]  /*0380*/  I2F.RP R0, R9 ;  /* 0x0000000900007306 */ /* 0x000e700000209400 */
[----:B-1----:R-:W1:Y:S02]  /*0390*/  MUFU.RCP R0, R0 ;  /* 0x0000000000007308 */ /* 0x002e640000001000 */
[----:B-1----:R-:W-:Y:S01]  /*03a0*/  VIADD R5, R0, 0xffffffe ;  /* 0x0ffffffe00057836 */ /* 0x002fe20000000000 */
[----:B------:R-:W-:-:S05]  /*03b0*/  IABS R0, R3 ;  /* 0x0000000300007213 */ /* 0x000fca0000000000 */
[----:B------:R-:W1:Y:S08]  /*03c0*/  I2F.RP R10, R0 ;  /* 0x00000000000a7306 */ /* 0x000e700000209400 */
[----:B------:R-:W2:Y:S08]  /*03d0*/  F2I.FTZ.U32.TRUNC.NTZ R5, R5 ;  /* 0x0000000500057305 */ /* 0x000eb0000021f000 */
[----:B-1----:R-:W1:Y:S01]  /*03e0*/  MUFU.RCP R10, R10 ;  /* 0x0000000a000a7308 */ /* 0x002e620000001000 */
[----:B--2---:R-:W-:-:S04]  /*03f0*/  IMAD.MOV R8, RZ, RZ, -R5 ;  /* 0x000000ffff087224 */ /* 0x004fc800078e0a05 */
[----:B------:R-:W-:Y:S01]  /*0400*/  IMAD R7, R8, R9, RZ ;  /* 0x0000000908077224 */ /* 0x000fe200078e02ff */
[----:B------:R-:W-:-:S03]  /*0410*/  IABS R8, R19 ;  /* 0x0000001300087213 */ /* 0x000fc60000000000 */
[----:B------:R-:W-:-:S04]  /*0420*/  IMAD.HI.U32 R4, R5, R7, R4 ;  /* 0x0000000705047227 */ /* 0x000fc800078e0004 */
[----:B------:R-:W-:Y:S02]  /*0430*/  IMAD.MOV R7, RZ, RZ, -R8 ;  /* 0x000000ffff077224 */ /* 0x000fe400078e0a08 */
[----:B------:R-:W-:Y:S01]  /*0440*/  IMAD.HI.U32 R5, R4, R6, RZ ;  /* 0x0000000604057227 */ /* 0x000fe200078e00ff */
[----:B------:R-:W-:-:S03]  /*0450*/  IABS R4, R2 ;  /* 0x0000000200047213 */ /* 0x000fc60000000000 */
[----:B------:R-:W-:Y:S02]  /*0460*/  IMAD R6, R5, R7, R6 ;  /* 0x0000000705067224 */ /* 0x000fe400078e0206 */
[----:B------:R-:W2:Y:S01]  /*0470*/  I2F.RP R7, R4 ;  /* 0x0000000400077306 */ /* 0x000ea20000209400 */
[----:B-1----:R-:W-:Y:S02]  /*0480*/  VIADD R8, R10, 0xffffffe ;  /* 0x0ffffffe0a087836 */ /* 0x002fe40000000000 */
[----:B------:R-:W-:-:S05]  /*0490*/  ISETP.GT.U32.AND P1, PT, R9, R6, PT ;  /* 0x000000060900720c */ /* 0x000fca0003f24070 */
[----:B--2---:R-:W1:Y:S08]  /*04a0*/  MUFU.RCP R7, R7 ;  /* 0x0000000700077308 */ /* 0x004e700000001000 */
[----:B------:R-:W-:Y:S02]  /*04b0*/  @!P1 IMAD.IADD R6, R6, 0x1, -R9 ;  /* 0x0000000106069824 */ /* 0x000fe400078e0a09 */
[----:B------:R-:W-:Y:S01]  /*04c0*/  @!P1 VIADD R5, R5, 0x1 ;  /* 0x0000000105059836 */ /* 0x000fe20000000000 */
[----:B------:R-:W-:-:S02]  /*04d0*/  ISETP.NE.AND P1, PT, R19, RZ, PT ;  /* 0x000000ff1300720c */ /* 0x000fc40003f25270 */
[----:B------:R-:W-:Y:S02]  /*04e0*/  ISETP.GE.U32.AND P0, PT, R6, R9, PT ;  /* 0x000000090600720c */ /* 0x000fe40003f06070 */
[----:B------:R-:W-:Y:S01]  /*04f0*/  LOP3.LUT R6, R14, R19, RZ, 0x3c, !PT ;  /* 0x000000130e067212 */ /* 0x000fe200078e3cff */
[----:B------:R2:W3:Y:S03]  /*0500*/  F2I.FTZ.U32.TRUNC.NTZ R9, R8 ;  /* 0x0000000800097305 */ /* 0x0004e6000021f000 */
[----:B------:R-:W-:Y:S01]  /*0510*/  ISETP.GE.AND P2, PT, R6, RZ, PT ;  /* 0x000000ff0600720c */ /* 0x000fe20003f46270 */
[----:B-1----:R-:W-:-:S06]  /*0520*/  VIADD R6, R7, 0xffffffe ;  /* 0x0ffffffe07067836 */ /* 0x002fcc0000000000 */
[----:B------:R-:W-:Y:S02]  /*0530*/  @P0 VIADD R5, R5, 0x1 ;  /* 0x0000000105050836 */ /* 0x000fe40000000000 */
[----:B--2---:R-:W-:Y:S01]  /*0540*/  IMAD.MOV.U32 R8, RZ, RZ, RZ ;  /* 0x000000ffff087224 */ /* 0x004fe200078e00ff */
[----:B------:R1:W2:Y:S01]  /*0550*/  F2I.FTZ.U32.TRUNC.NTZ R7, R6 ;  /* 0x0000000600077305 */ /* 0x0002a2000021f000 */
[----:B------:R-:W-:Y:S01]  /*0560*/  IMAD.MOV.U32 R15, RZ, RZ, R5 ;  /* 0x000000ffff0f7224 */ /* 0x000fe200078e0005 */
[----:B------:R-:W-:Y:S01]  /*0570*/  SHF.R.U32.HI R5, RZ, 0x5, R36 ;  /* 0x00000005ff057819 */ /* 0x000fe20000011624 */
[----:B---3--:R-:W-:-:S03]  /*0580*/  IMAD.MOV R11, RZ, RZ, -R9 ;  /* 0x000000ffff0b7224 */ /* 0x008fc600078e0a09 */
[----:B------:R-:W-:Y:S02]  /*0590*/  @!P2 IADD3 R15, -R15, RZ, RZ ;  /* 0x000000ff0f0fa210 */ /* 0x000fe40007ffe1ff */
[----:B------:R-:W-:Y:S02]  /*05a0*/  @!P1 LOP3.LUT R15, RZ, R19, RZ, 0x33, !PT ;  /* 0x00000013ff0f9212 */ /* 0x000fe400078e33ff */
[----:B------:R-:W-:-:S03]  /*05b0*/  SGXT.U32 R5, R5, 0x2 ;  /* 0x000000020505781a */ /* 0x000fc60000000000 */
[----:B------:R-:W-:Y:S02]  /*05c0*/  IMAD.SHL.U32 R10, R15, 0x80, RZ ;  /* 0x000000800f0a7824 */ /* 0x000fe400078e00ff */
[----:B-1----:R-:W-:Y:S02]  /*05d0*/  IMAD.MOV R6, RZ, RZ, -R15 ;  /* 0x000000ffff067224 */ /* 0x002fe400078e0a0f */
[----:B--2---:R-:W-:Y:S01]  /*05e0*/  IMAD.MOV R21, RZ, RZ, -R7 ;  /* 0x000000ffff157224 */ /* 0x004fe200078e0a07 */
[----:B------:R-:W-:Y:S01]  /*05f0*/  LOP3.LUT R12, R10, R5, RZ, 0xfc, !PT ;  /* 0x000000050a0c7212 */ /* 0x000fe200078efcff */
[----:B------:R-:W-:-:S03]  /*0600*/  IMAD R5, R11, R0, RZ ;  /* 0x000000000b057224 */ /* 0x000fc600078e02ff */
[----:B------:R-:W-:Y:S01]  /*0610*/  IABS R13, R12 ;  /* 0x0000000c000d7213 */ /* 0x000fe20000000000 */
[----:B------:R-:W-:Y:S01]  /*0620*/  IMAD.HI.U32 R9, R9, R5, R8 ;  /* 0x0000000509097227 */ /* 0x000fe200078e0008 */
[C---:B------:R-:W-:Y:S02]  /*0630*/  LOP3.LUT R8, R36.reuse, 0x7f, RZ, 0xc0, !PT ;  /* 0x0000007f24087812 */ /* 0x040fe400078ec0ff */
[----:B------:R-:W-:Y:S02]  /*0640*/  LOP3.LUT R5, R36, 0x60, RZ, 0xc0, !PT ;  /* 0x0000006024057812 */ /* 0x000fe400078ec0ff */
[----:B------:R-:W-:Y:S01]  /*0650*/  LOP3.LUT R22, R12, 0x7c, RZ, 0xfc, !PT ;  /* 0x0000007c0c167812 */ /* 0x000fe200078efcff */
[----:B------:R-:W-:Y:S01]  /*0660*/  IMAD.SHL.U32 R16, R8, 0x4, RZ ;  /* 0x0000000408107824 */ /* 0x000fe200078e00ff */
[----:B------:R-:W-:Y:S01]  /*0670*/  SHF.R.U32.HI R5, RZ, 0x1, R5 ;  /* 0x00000001ff057819 */ /* 0x000fe20000011605 */
[----:B------:R-:W-:Y:S01]  /*0680*/  IMAD.HI.U32 R11, R9, R13, RZ ;  /* 0x0000000d090b7227 */ /* 0x000fe200078e00ff */
[----:B------:R-:W-:-:S02]  /*0690*/  IABS R17, R22 ;  /* 0x0000001600117213 */ /* 0x000fc40000000000 */
[----:B------:R-:W-:Y:S01]  /*06a0*/  LOP3.LUT R16, R16, R5, RZ, 0x3c, !PT ;  /* 0x0000000510107212 */ /* 0x000fe200078e3cff */
[----:B------:R-:W-:Y:S01]  /*06b0*/  IMAD.MOV R11, RZ, RZ, -R11 ;  /* 0x000000ffff0b7224 */ /* 0x000fe200078e0a0b */
[C---:B------:R-:W-:Y:S01]  /*06c0*/  LOP3.LUT R24, R12.reuse, 0x4, RZ, 0xfc, !PT ;  /* 0x000000040c187812 */ /* 0x040fe200078efcff */
[----:B------:R-:W-:Y:S01]  /*06d0*/  IMAD.HI.U32 R5, R9, R17, RZ ;  /* 0x0000001109057227 */ /* 0x000fe200078e00ff */
[----:B------:R-:W-:Y:S02]  /*06e0*/  LOP3.LUT R25, R12, 0x8, RZ, 0xfc, !PT ;  /* 0x000000080c197812 */ /* 0x000fe400078efcff */
[----:B------:R-:W-:Y:S01]  /*06f0*/  IABS R18, R24 ;  /* 0x0000001800127213 */ /* 0x000fe20000000000 */
[C---:B------:R-:W-:Y:S01]  /*0700*/  IMAD R13, R0.reuse, R11, R13 ;  /* 0x0000000b000d7224 */ /* 0x040fe200078e020d */
[----:B------:R-:W-:Y:S01]  /*0710*/  IABS R23, R25 ;  /* 0x0000001900177213 */ /* 0x000fe20000000000 */
[----:B------:R-:W-:Y:S01]  /*0720*/  IMAD.MOV R11, RZ, RZ, -R5 ;  /* 0x000000ffff0b7224 */ /* 0x000fe200078e0a05 */
[----:B------:R-:W-:Y:S01]  /*0730*/  ISETP.GE.AND P5, PT, R25, RZ, PT ;  /* 0x000000ff1900720c */ /* 0x000fe20003fa6270 */
[----:B------:R-:W-:Y:S01]  /*0740*/  IMAD R5, R19, R6, R14 ;  /* 0x0000000613057224 */ /* 0x000fe200078e020e */
[C---:B------:R-:W-:Y:S01]  /*0750*/  ISETP.GT.U32.AND P1, PT, R0.reuse, R13, PT ;  /* 0x0000000d0000720c */ /* 0x040fe20003f24070 */
[----:B------:R-:W-:Y:S01]  /*0760*/  IMAD R17, R0, R11, R17 ;  /* 0x0000000b00117224 */ /* 0x000fe200078e0211 */
[----:B------:R-:W-:Y:S01]  /*0770*/  LOP3.LUT R19, R12, 0x10, RZ, 0xfc, !PT ;  /* 0x000000100c137812 */ /* 0x000fe200078efcff */
[----:B------:R-:W-:Y:S01]  /*0780*/  IMAD R11, R21, R4, RZ ;  /* 0x00000004150b7224 */ /* 0x000fe200078e02ff */
[----:B------:R-:W-:Y:S01]  /*0790*/  ISETP.GE.AND P0, PT, R24, RZ, PT ;  /* 0x000000ff1800720c */ /* 0x000fe20003f06270 */
[----:B------:R-:W-:Y:S01]  /*07a0*/  IMAD.MOV.U32 R6, RZ, RZ, RZ ;  /* 0x000000ffff067224 */ /* 0x000fe200078e00ff */
[----:B------:R-:W-:Y:S01]  /*07b0*/  ISETP.GT.U32.AND P2, PT, R0, R17, PT ;  /* 0x000000110000720c */ /* 0x000fe20003f44070 */
[----:B------:R-:W-:Y:S01]  /*07c0*/  IMAD.MOV.U32 R15, RZ, RZ, R18 ;  /* 0x000000ffff0f7224 */ /* 0x000fe200078e0012 */
[----:B------:R-:W-:Y:S01]  /*07d0*/  LOP3.LUT R24, R12, 0x1c, RZ, 0xfc, !PT ;  /* 0x0000001c0c187812 */ /* 0x000fe200078efcff */
[----:B------:R-:W-:Y:S01]  /*07e0*/  IMAD.MOV.U32 R18, RZ, RZ, R23 ;  /* 0x000000ffff127224 */ /* 0x000fe200078e0017 */
[----:B------:R-:W-:Y:S01]  /*07f0*/  IABS R23, R19 ;  /* 0x0000001300177213 */ /* 0x000fe20000000000 */
[----:B------:R-:W-:Y:S01]  /*0800*/  IMAD.HI.U32 R6, R7, R11, R6 ;  /* 0x0000000b07067227 */ /* 0x000fe200078e0006 */
[----:B------:R-:W-:-:S02]  /*0810*/  IADD3 R11, R20, R5, RZ ;  /* 0x00000005140b7210 */ /* 0x000fc40007ffe0ff */
[C---:B------:R-:W-:Y:S01]  /*0820*/  LOP3.LUT R20, R12.reuse, 0x14, RZ, 0xfc, !PT ;  /* 0x000000140c147812 */ /* 0x040fe200078efcff */
[C---:B------:R-:W-:Y:S01]  /*0830*/  IMAD.HI.U32 R14, R9.reuse, R15, RZ ;  /* 0x0000000f090e7227 */ /* 0x040fe200078e00ff */
[C---:B------:R-:W-:Y:S02]  /*0840*/  LOP3.LUT R25, R12.reuse, 0x20, RZ, 0xfc, !PT ;  /* 0x000000200c197812 */ /* 0x040fe400078efcff */
[C---:B------:R-:W-:Y:S01]  /*0850*/  LOP3.LUT R26, R12.reuse, 0x28, RZ, 0xfc, !PT ;  /* 0x000000280c1a7812 */ /* 0x040fe200078efcff */
[----:B------:R-:W-:Y:S01]  /*0860*/  IMAD.HI.U32 R5, R9, R18, RZ ;  /* 0x0000001209057227 */ /* 0x000fe200078e00ff */
[----:B------:R-:W-:Y:S02]  /*0870*/  IABS R31, R25 ;  /* 0x00000019001f7213 */ /* 0x000fe40000000000 */
[----:B------:R-:W-:Y:S01]  /*0880*/  LOP3.LUT R28, R12, 0x2c, RZ, 0xfc, !PT ;  /* 0x0000002c0c1c7812 */ /* 0x000fe200078efcff */
[----:B------:R-:W-:Y:S01]  /*0890*/  IMAD.MOV R14, RZ, RZ, -R14 ;  /* 0x000000ffff0e7224 */ /* 0x000fe200078e0a0e */
[----:B------:R-:W-:Y:S01]  /*08a0*/  IABS R35, R26 ;  /* 0x0000001a00237213 */ /* 0x000fe20000000000 */
[----:B------:R-:W-:Y:S01]  /*08b0*/  IMAD.MOV R5, RZ, RZ, -R5 ;  /* 0x000000ffff057224 */ /* 0x000fe200078e0a05 */
[----:B------:R-:W-:Y:S01]  /*08c0*/  IABS R37, R28 ;  /* 0x0000001c00257213 */ /* 0x000fe20000000000 */
[----:B------:R-:W-:Y:S01]  /*08d0*/  IMAD R7, R0, R14, R15 ;  /* 0x0000000e00077224 */ /* 0x000fe200078e020f */
[----:B------:R-:W-:Y:S01]  /*08e0*/  LOP3.LUT R14, R12, 0xc, RZ, 0xfc, !PT ;  /* 0x0000000c0c0e7812 */ /* 0x000fe200078efcff */
[C---:B------:R-:W-:Y:S01]  /*08f0*/  IMAD R15, R0.reuse, R5, R18 ;  /* 0x00000005000f7224 */ /* 0x040fe200078e0212 */
[----:B------:R-:W-:Y:S01]  /*0900*/  IABS R18, R20 ;  /* 0x0000001400127213 */ /* 0x000fe20000000000 */
[--C-:B------:R-:W-:Y:S01]  /*0910*/  @!P2 IMAD.IADD R17, R17, 0x1, -R0.reuse ;  /* 0x000000011111a824 */ /* 0x100fe200078e0a00 */
[C---:B------:R-:W-:Y:S01]  /*0920*/  ISETP.GT.U32.AND P6, PT, R0.reuse, R7, PT ;  /* 0x000000070000720c */ /* 0x040fe20003fc4070 */
[----:B------:R-:W-:Y:S01]  /*0930*/  @!P1 IMAD.IADD R13, R13, 0x1, -R0 ;  /* 0x000000010d0d9824 */ /* 0x000fe200078e0a00 */
[C---:B------:R-:W-:Y:S01]  /*0940*/  ISETP.GT.U32.AND P2, PT, R0.reuse, R15, PT ;  /* 0x0000000f0000720c */ /* 0x040fe20003f44070 */
[----:B------:R-:W-:Y:S01]  /*0950*/  IMAD R11, R11, 0x100, R8 ;  /* 0x000001000b0b7824 */ /* 0x000fe200078e0208 */
[----:B------:R-:W-:-:S02]  /*0960*/  ISETP.GT.U32.AND P4, PT, R0, R17, PT ;  /* 0x000000110000720c */ /* 0x000fc40003f84070 */
[----:B------:R-:W-:Y:S02]  /*0970*/  ISETP.GT.U32.AND P1, PT, R0, R13, PT ;  /* 0x0000000d0000720c */ /* 0x000fe40003f24070 */
[----:B------:R-:W-:Y:S02]  /*0980*/  IABS R21, R14 ;  /* 0x0000000e00157213 */ /* 0x000fe40000000000 */
[----:B------:R-:W-:Y:S01]  /*0990*/  ISETP.GE.AND P3, PT, R14, RZ, PT ;  /* 0x000000ff0e00720c */ /* 0x000fe20003f66270 */
[----:B------:R-:W-:Y:S01]  /*09a0*/  IMAD.HI.U32 R14, R9, R23, RZ ;  /* 0x00000017090e7227 */ /* 0x000fe200078e00ff */
[C---:B------:R-:W-:Y:S02]  /*09b0*/  LOP3.LUT R29, R12.reuse, 0x30, RZ, 0xfc, !PT ;  /* 0x000000300c1d7812 */ /* 0x040fe400078efcff */
[C---:B------:R-:W-:Y:S01]  /*09c0*/  LOP3.LUT R30, R12.reuse, 0x34, RZ, 0xfc, !PT ;  /* 0x000000340c1e7812 */ /* 0x040fe200078efcff */
[--C-:B------:R-:W-:Y:S01]  /*09d0*/  @!P6 IMAD.IADD R7, R7, 0x1, -R0.reuse ;  /* 0x000000010707e824 */ /* 0x100fe200078e0a00 */
[----:B------:R-:W-:Y:S01]  /*09e0*/  ISETP.GE.AND P6, PT, R12, RZ, PT ;  /* 0x000000ff0c00720c */ /* 0x000fe20003fc6270 */
[--C-:B------:R-:W-:Y:S01]  /*09f0*/  @!P2 IMAD.IADD R15, R15, 0x1, -R0.reuse ;  /* 0x000000010f0fa824 */ /* 0x100fe200078e0a00 */
[----:B------:R-:W-:Y:S01]  /*0a00*/  IABS R39, R29 ;  /* 0x0000001d00277213 */ /* 0x000fe20000000000 */
[----:B------:R-:W-:Y:S01]  /*0a10*/  @!P4 IMAD.IADD R17, R17, 0x1, -R0 ;  /* 0x000000011111c824 */ /* 0x000fe200078e0a00 */
[C---:B------:R-:W-:Y:S01]  /*0a20*/  ISETP.GT.U32.AND P2, PT, R0.reuse, R7, PT ;  /* 0x000000070000720c */ /* 0x040fe20003f44070 */
[----:B------:R-:W-:Y:S01]  /*0a30*/  IMAD.MOV R14, RZ, RZ, -R14 ;  /* 0x000000ffff0e7224 */ /* 0x000fe200078e0a0e */
[----:B------:R-:W-:Y:S01]  /*0a40*/  ISETP.GT.U32.AND P4, PT, R0, R15, PT ;  /* 0x0000000f0000720c */ /* 0x000fe20003f84070 */
[----:B------:R-:W-:Y:S01]  /*0a50*/  @!P1 IMAD.IADD R13, R13, 0x1, -R0 ;  /* 0x000000010d0d9824 */ /* 0x000fe200078e0a00 */
[----:B------:R-:W-:Y:S01]  /*0a60*/  ISETP.GE.AND P1, PT, R22, RZ, PT ;  /* 0x000000ff1600720c */ /* 0x000fe20003f26270 */
[----:B------:R-:W-:Y:S01]  /*0a70*/  IMAD R23, R0, R14, R23 ;  /* 0x0000000e00177224 */ /* 0x000fe200078e0217 */
[----:B------:R-:W-:Y:S01]  /*0a80*/  IABS R22, R24 ;  /* 0x0000001800167213 */ /* 0x000fe20000000000 */
[----:B------:R-:W-:Y:S01]  /*0a90*/  IMAD.MOV.U32 R14, RZ, RZ, R13 ;  /* 0x000000ffff0e7224 */ /* 0x000fe200078e000d */
[----:B------:R-:W-:Y:S01]  /*0aa0*/  IABS R41, R30 ;  /* 0x0000001e00297213 */ /* 0x000fe20000000000 */
[----:B------:R-:W-:Y:S01]  /*0ab0*/  IMAD.HI.U32 R13, R9, R18, RZ ;  /* 0x00000012090d7227 */ /* 0x000fe200078e00ff */
[----:B------:R-:W-:-:S02]  /*0ac0*/  LOP3.LUT R34, R12, 0x40, RZ, 0xfc, !PT ;  /* 0x000000400c227812 */ /* 0x000fc400078efcff */
[----:B------:R-:W-:Y:S01]  /*0ad0*/  LOP3.LUT R32, R12, 0x3c, RZ, 0xfc, !PT ;  /* 0x0000003c0c207812 */ /* 0x000fe200078efcff */
[----:B------:R-:W-:Y:S01]  /*0ae0*/  IMAD.MOV R13, RZ, RZ, -R13 ;  /* 0x000000ffff0d7224 */ /* 0x000fe200078e0a0d */
[----:B------:R-:W-:Y:S01]  /*0af0*/  IABS R47, R34 ;  /* 0x00000022002f7213 */ /* 0x000fe20000000000 */
[--C-:B------:R-:W-:Y:S01]  /*0b00*/  @!P2 IMAD.IADD R7, R7, 0x1, -R0.reuse ;  /* 0x000000010707a824 */ /* 0x100fe200078e0a00 */
[----:B------:R-:W-:Y:S01]  /*0b10*/  ISETP.GT.U32.AND P2, PT, R0, R23, PT ;  /* 0x000000170000720c */ /* 0x000fe20003f44070 */
[----:B------:R-:W-:Y:S01]  /*0b20*/  @!P4 IMAD.IADD R15, R15, 0x1, -R0 ;  /* 0x000000010f0fc824 */ /* 0x000fe200078e0a00 */
[----:B------:R-:W-:Y:S01]  /*0b30*/  ISETP.GE.AND P4, PT, R20, RZ, PT ;  /* 0x000000ff1400720c */ /* 0x000fe20003f86270 */
[----:B------:R-:W-:Y:S01]  /*0b40*/  @!P6 IMAD.MOV R14, RZ, RZ, -R14 ;  /* 0x000000ffff0ee224 */ /* 0x000fe200078e0a0e */
[----:B------:R-:W-:Y:S01]  /*0b50*/  ISETP.GE.AND P6, PT, R19, RZ, PT ;  /* 0x000000ff1300720c */ /* 0x000fe20003fc6270 */
[----:B------:R-:W-:Y:S01]  /*0b60*/  IMAD.HI.U32 R5, R9, R21, RZ ;  /* 0x0000001509057227 */ /* 0x000fe200078e00ff */
[----:B------:R-:W-:-:S03]  /*0b70*/  IABS R45, R32 ;  /* 0x00000020002d7213 */ /* 0x000fc60000000000 */
[----:B------:R-:W-:Y:S01]  /*0b80*/  IMAD R13, R0, R13, R18 ;  /* 0x0000000d000d7224 */ /* 0x000fe200078e0212 */
[----:B------:R-:W-:Y:S01]  /*0b90*/  LOP3.LUT R18, R12, 0x18, RZ, 0xfc, !PT ;  /* 0x000000180c127812 */ /* 0x000fe200078efcff */
[----:B------:R-:W-:Y:S02]  /*0ba0*/  IMAD.MOV.U32 R19, RZ, RZ, R15 ;  /* 0x000000ffff137224 */ /* 0x000fe400078e000f */
[----:B------:R-:W-:Y:S01]  /*0bb0*/  IMAD.MOV R5, RZ, RZ, -R5 ;  /* 0x000000ffff057224 */ /* 0x000fe200078e0a05 */
[----:B------:R-:W-:Y:S01]  /*0bc0*/  IABS R20, R18 ;  /* 0x0000001200147213 */ /* 0x000fe20000000000 */
[----:B------:R-:W-:Y:S01]  /*0bd0*/  @!P5 IMAD.MOV R19, RZ, RZ, -R19 ;  /* 0x000000ffff13d224 */ /* 0x000fe200078e0a13 */
[C---:B------:R-:W-:Y:S01]  /*0be0*/  ISETP.GT.U32.AND P5, PT, R0.reuse, R13, PT ;  /* 0x0000000d0000720c */ /* 0x040fe20003fa4070 */
[----:B------:R-:W-:Y:S02]  /*0bf0*/  IMAD R21, R0, R5, R21 ;  /* 0x0000000500157224 */ /* 0x000fe400078e0215 */
[----:B------:R-:W-:-:S02]  /*0c00*/  IMAD.MOV.U32 R5, RZ, RZ, R17 ;  /* 0x000000ffff057224 */ /* 0x000fc400078e0011 */
[--C-:B------:R-:W-:Y:S02]  /*0c10*/  @!P2 IMAD.IADD R23, R23, 0x1, -R0.reuse ;  /* 0x000000011717a824 */ /* 0x100fe400078e0a00 */
[----:B------:R-:W-:Y:S01]  /*0c20*/  IMAD.MOV.U32 R17, RZ, RZ, R7 ;  /* 0x000000ffff117224 */ /* 0x000fe200078e0007 */
[----:B------:R-:W-:Y:S01]  /*0c30*/  @!P1 IADD3 R5, -R5, RZ, RZ ;  /* 0x000000ff05059210 */ /* 0x000fe20007ffe1ff */
[----:B------:R-:W-:Y:S01]  /*0c40*/  IMAD.HI.U32 R7, R9, R20, RZ ;  /* 0x0000001409077227 */ /* 0x000fe200078e00ff */
[C---:B------:R-:W-:Y:S02]  /*0c50*/  ISETP.GT.U32.AND P1, PT, R0.reuse, R21, PT ;  /* 0x000000150000720c */ /* 0x040fe40003f24070 */
[----:B------:R-:W-:Y:S01]  /*0c60*/  ISETP.GT.U32.AND P2, PT, R0, R23, PT ;  /* 0x000000170000720c */ /* 0x000fe20003f44070 */
[----:B------:R-:W-:Y:S02]  /*0c70*/  @!P5 IMAD.IADD R13, R13, 0x1, -R0 ;  /* 0x000000010d0dd824 */ /* 0x000fe400078e0a00 */
[----:B------:R-:W-:-:S03]  /*0c80*/  IMAD.HI.U32 R15, R9, R22, RZ ;  /* 0x00000016090f7227 */ /* 0x000fc600078e00ff */
[----:B------:R-:W-:Y:S01]  /*0c90*/  ISETP.GT.U32.AND P5, PT, R0, R13, PT ;  /* 0x0000000d0000720c */ /* 0x000fe20003fa4070 */
[----:B------:R-:W-:Y:S01]  /*0ca0*/  IMAD.MOV R7, RZ, RZ, -R7 ;  /* 0x000000ffff077224 */ /* 0x000fe200078e0a07 */
[----:B------:R-:W-:Y:S01]  /*0cb0*/  IADD3 R15, -R15, RZ, RZ ;  /* 0x000000ff0f0f7210 */ /* 0x000fe20007ffe1ff */
[----:B------:R-:W-:Y:S01]  /*0cc0*/  @!P0 IMAD.MOV R17, RZ, RZ, -R17 ;  /* 0x000000ffff118224 */ /* 0x000fe200078e0a11 */
[----:B------:R-:W-:Y:S01]  /*0cd0*/  ISETP.GE.AND P0, PT, R18, RZ, PT ;  /* 0x000000ff1200720c */ /* 0x000fe20003f06270 */
[--C-:B------:R-:W-:Y:S02]  /*0ce0*/  @!P1 IMAD.IADD R21, R21, 0x1, -R0.reuse ;  /* 0x0000000115159824 */ /* 0x100fe400078e0a00 */
[----:B------:R-:W-:Y:S01]  /*0cf0*/  @!P2 IMAD.IADD R23, R23, 0x1, -R0 ;  /* 0x000000011717a824 */ /* 0x000fe200078e0a00 */
[----:B------:R-:W-:Y:S01]  /*0d00*/  ISETP.GE.AND P2, PT, R25, RZ, PT ;  /* 0x000000ff1900720c */ /* 0x000fe20003f46270 */
[C---:B------:R-:W-:Y:S01]  /*0d10*/  IMAD R7, R0.reuse, R7, R20 ;  /* 0x0000000700077224 */ /* 0x040fe200078e0214 */
[C---:B------:R-:W-:Y:S01]  /*0d20*/  ISETP.GT.U32.AND P1, PT, R0.reuse, R21, PT ;  /* 0x000000150000720c */ /* 0x040fe20003f24070 */
[----:B------:R-:W-:-:S02]  /*0d30*/  IMAD R15, R0, R15, R22 ;  /* 0x0000000f000f7224 */ /* 0x000fc400078e0216 */
[----:B------:R-:W-:Y:S01]  /*0d40*/  @!P6 IMAD.MOV R23, RZ, RZ, -R23 ;  /* 0x000000ffff17e224 */ /* 0x000fe200078e0a17 */
[----:B------:R-:W-:Y:S01]  /*0d50*/  ISETP.GT.U32.AND P6, PT, R0, R7, PT ;  /* 0x000000070000720c */ /* 0x000fe20003fc4070 */
[----:B------:R-:W-:-:S04]  /*0d60*/  IMAD.HI.U32 R18, R9, R31, RZ ;  /* 0x0000001f09127227 */ /* 0x000fc800078e00ff */
[----:B------:R-:W-:Y:S01]  /*0d70*/  @!P5 IMAD.IADD R13, R13, 0x1, -R0 ;  /* 0x000000010d0dd824 */ /* 0x000fe200078e0a00 */
[----:B------:R-:W-:Y:S01]  /*0d80*/  ISETP.GT.U32.AND P5, PT, R0, R15, PT ;  /* 0x0000000f0000720c */ /* 0x000fe20003fa4070 */
[----:B------:R-:W-:Y:S02]  /*0d90*/  IMAD.MOV R18, RZ, RZ, -R18 ;  /* 0x000000ffff127224 */ /* 0x000fe400078e0a12 */
[--C-:B------:R-:W-:Y:S01]  /*0da0*/  @!P1 IMAD.IADD R21, R21, 0x1, -R0.reuse ;  /* 0x0000000115159824 */ /* 0x100fe200078e0a00 */
[----:B------:R-:W-:Y:S01]  /*0db0*/  ISETP.GE.AND P1, PT, R24, RZ, PT ;  /* 0x000000ff1800720c */ /* 0x000fe20003f26270 */
[----:B------:R-:W-:Y:S01]  /*0dc0*/  IMAD R31, R0, R18, R31 ;  /* 0x00000012001f7224 */ /* 0x000fe200078e021f */
[----:B------:R-:W-:Y:S01]  /*0dd0*/  LOP3.LUT R18, R12, 0x24, RZ, 0xfc, !PT ;  /* 0x000000240c127812 */ /* 0x000fe200078efcff */
[--C-:B------:R-:W-:Y:S02]  /*0de0*/  @!P6 IMAD.IADD R7, R7, 0x1, -R0.reuse ;  /* 0x000000010707e824 */ /* 0x100fe400078e0a00 */
[----:B------:R-:W-:Y:S01]  /*0df0*/  @!P3 IMAD.MOV R21, RZ, RZ, -R21 ;  /* 0x000000ffff15b224 */ /* 0x000fe200078e0a15 */
[----:B------:R-:W-:Y:S01]  /*0e00*/  IABS R24, R18 ;  /* 0x0000001200187213 */ /* 0x000fe20000000000 */
[----:B------:R-:W-:Y:S01]  /*0e10*/  IMAD.MOV.U32 R25, RZ, RZ, R13 ;  /* 0x000000ffff197224 */ /* 0x000fe200078e000d */
[----:B------:R-:W-:Y:S01]  /*0e20*/  ISETP.GE.AND P3, PT, R18, RZ, PT ;  /* 0x000000ff1200720c */ /* 0x000fe20003f66270 */
[----:B------:R-:W-:Y:S01]  /*0e30*/  @!P5 IMAD.IADD R15, R15, 0x1, -R0 ;  /* 0x000000010f0fd824 */ /* 0x000fe200078e0a00 */
[----:B------:R-:W-:Y:S01]  /*0e40*/  ISETP.GT.U32.AND P6, PT, R0, R7, PT ;  /* 0x000000070000720c */ /* 0x000fe20003fc4070 */
[----:B------:R-:W-:-:S03]  /*0e50*/  IMAD.HI.U32 R18, R9, R24, RZ ;  /* 0x0000001809127227 */ /* 0x000fc600078e00ff */
[----:B------:R-:W-:Y:S01]  /*0e60*/  ISETP.GT.U32.AND P5, PT, R0, R15, PT ;  /* 0x0000000f0000720c */ /* 0x000fe20003fa4070 */
[----:B------:R-:W-:-:S04]  /*0e70*/  IMAD.HI.U32 R20, R9, R35, RZ ;  /* 0x0000002309147227 */ /* 0x000fc800078e00ff */
[----:B------:R-:W-:Y:S02]  /*0e80*/  IMAD.MOV R13, RZ, RZ, -R18 ;  /* 0x000000ffff0d7224 */ /* 0x000fe400078e0a12 */
[----:B------:R-:W-:-:S04]  /*0e90*/  IMAD.HI.U32 R22, R9, R37, RZ ;  /* 0x0000002509167227 */ /* 0x000fc800078e00ff */
[----:B------:R-:W-:Y:S01]  /*0ea0*/  @!P4 IMAD.MOV R25, RZ, RZ, -R25 ;  /* 0x000000ffff19c224 */ /* 0x000fe200078e0a19 */
[----:B------:R-:W-:Y:S01]  /*0eb0*/  ISETP.GT.U32.AND P4, PT, R0, R31, PT ;  /* 0x0000001f0000720c */ /* 0x000fe20003f84070 */
[----:B------:R-:W-:Y:S01]  /*0ec0*/  IMAD.MOV R20, RZ, RZ, -R20 ;  /* 0x000000ffff147224 */ /* 0x000fe200078e0a14 */
[----:B------:R-:W-:Y:S01]  /*0ed0*/  IADD3 R22, -R22, RZ, RZ ;  /* 0x000000ff16167210 */ /* 0x000fe20007ffe1ff */
[----:B------:R-:W-:Y:S01]  /*0ee0*/  IMAD R13, R0, R13, R24 ;  /* 0x0000000d000d7224 */ /* 0x000fe200078e0218 */
[----:B------:R-:W-:Y:S01]  /*0ef0*/  LOP3.LUT R24, R12, 0x38, RZ, 0xfc, !PT ;  /* 0x000000380c187812 */ /* 0x000fe200078efcff */
[C---:B------:R-:W-:Y:S02]  /*0f00*/  IMAD R35, R0.reuse, R20, R35 ;  /* 0x0000001400237224 */ /* 0x040fe400078e0223 */
[----:B------:R-:W-:Y:S01]  /*0f10*/  @!P6 IMAD.IADD R7, R7, 0x1, -R0 ;  /* 0x000000010707e824 */ /* 0x000fe200078e0a00 */
[C---:B------:R-:W-:Y:S01]  /*0f20*/  ISETP.GT.U32.AND P6, PT, R0.reuse, R13, PT ;  /* 0x0000000d0000720c */ /* 0x040fe20003fc4070 */
[----:B------:R-:W-:-:S02]  /*0f30*/  IMAD R37, R0, R22, R37 ;  /* 0x0000001600257224 */ /* 0x000fc400078e0225 */
[--C-:B------:R-:W-:Y:S01]  /*0f40*/  @!P5 IMAD.IADD R15, R15, 0x1, -R0.reuse ;  /* 0x000000010f0fd824 */ /* 0x100fe200078e0a00 */
[C---:B------:R-:W-:Y:S01]  /*0f50*/  ISETP.GT.U32.AND P5, PT, R0.reuse, R35, PT ;  /* 0x000000230000720c */ /* 0x040fe20003fa4070 */
[----:B------:R-:W-:Y:S01]  /*0f60*/  @!P4 IMAD.IADD R31, R31, 0x1, -R0 ;  /* 0x000000011f1fc824 */ /* 0x000fe200078e0a00 */
[----:B------:R-:W-:Y:S01]  /*0f70*/  ISETP.GT.U32.AND P4, PT, R0, R37, PT ;  /* 0x000000250000720c */ /* 0x000fe20003f84070 */
[----:B------:R-:W-:-:S04]  /*0f80*/  IMAD.HI.U32 R18, R9, R39, RZ ;  /* 0x0000002709127227 */ /* 0x000fc800078e00ff */
[----:B------:R-:W-:Y:S02]  /*0f90*/  IMAD.MOV R18, RZ, RZ, -R18 ;  /* 0x000000ffff127224 */ /* 0x000fe400078e0a12 */
[----:B------:R-:W-:Y:S01]  /*0fa0*/  @!P6 IMAD.IADD R13, R13, 0x1, -R0 ;  /* 0x000000010d0de824 */ /* 0x000fe200078e0a00 */
[----:B------:R-:W-:Y:S01]  /*0fb0*/  ISETP.GT.U32.AND P6, PT, R0, R31, PT ;  /* 0x0000001f0000720c */ /* 0x000fe20003fc4070 */
[----:B------:R-:W-:-:S04]  /*0fc0*/  IMAD.HI.U32 R20, R9, R41, RZ ;  /* 0x0000002909147227 */ /* 0x000fc800078e00ff */
[--C-:B------:R-:W-:Y:S01]  /*0fd0*/  @!P5 IMAD.IADD R35, R35, 0x1, -R0.reuse ;  /* 0x000000012323d824 */ /* 0x100fe200078e0a00 */
[C---:B------:R-:W-:Y:S01]  /*0fe0*/  ISETP.GT.U32.AND P5, PT, R0.reuse, R13, PT ;  /* 0x0000000d0000720c */ /* 0x040fe20003fa4070 */
[C---:B------:R-:W-:Y:S01]  /*0ff0*/  IMAD R39, R0.reuse, R18, R39 ;  /* 0x0000001200277224 */ /* 0x040fe200078e0227 */
[----:B------:R-:W-:Y:S01]  /*1000*/  IABS R18, R24 ;  /* 0x0000001800127213 */ /* 0x000fe20000000000 */
[----:B------:R-:W-:Y:S02]  /*1010*/  @!P4 IMAD.IADD R37, R37, 0x1, -R0 ;  /* 0x000000012525c824 */ /* 0x000fe400078e0a00 */
[----:B------:R-:W-:Y:S02]  /*1020*/  IMAD.MOV R20, RZ, RZ, -R20 ;  /* 0x000000ffff147224 */ /* 0x000fe400078e0a14 */
[----:B------:R-:W-:Y:S01]  /*1030*/  IMAD.MOV.U32 R27, RZ, RZ, R7 ;  /* 0x000000ffff1b7224 */ /* 0x000fe200078e0007 */
[C---:B------:R-:W-:Y:S01]  /*1040*/  ISETP.GT.U32.AND P4, PT, R0.reuse, R37, PT ;  /* 0x000000250000720c */ /* 0x040fe20003f84070 */
[----:B------:R-:W-:-:S02]  /*1050*/  IMAD R41, R0, R20, R41 ;  /* 0x0000001400297224 */ /* 0x000fc400078e0229 */
[----:B------:R-:W-:Y:S02]  /*1060*/  IMAD.HI.U32 R7, R9, R18, RZ ;  /* 0x0000001209077227 */ /* 0x000fe400078e00ff */
[----:B------:R-:W-:Y:S02]  /*1070*/  @!P5 IADD3 R13, R13, -R0, RZ ;  /* 0x800000000d0dd210 */ /* 0x000fe40007ffe0ff */
[----:B------:R-:W-:Y:S01]  /*1080*/  IMAD.MOV R7, RZ, RZ, -R7 ;  /* 0x000000ffff077224 */ /* 0x000fe200078e0a07 */
[C---:B------:R-:W-:Y:S01]  /*1090*/  ISETP.GT.U32.AND P5, PT, R0.reuse, R41, PT ;  /* 0x000000290000720c */ /* 0x040fe20003fa4070 */
[----:B------:R-:W-:Y:S01]  /*10a0*/  @!P6 IMAD.IADD R31, R31, 0x1, -R0 ;  /* 0x000000011f1fe824 */ /* 0x000fe200078e0a00 */
[C---:B------:R-:W-:Y:S01]  /*10b0*/  ISETP.GT.U32.AND P6, PT, R0.reuse, R39, PT ;  /* 0x000000270000720c */ /* 0x040fe20003fc4070 */
[C---:B------:R-:W-:Y:S02]  /*10c0*/  IMAD R7, R0.reuse, R7, R18 ;  /* 0x0000000700077224 */ /* 0x040fe400078e0212 */
[----:B------:R-:W-:Y:S01]  /*10d0*/  @!P0 IMAD.MOV R27, RZ, RZ, -R27 ;  /* 0x000000ffff1b8224 */ /* 0x000fe200078e0a1b */
[C---:B------:R-:W-:Y:S01]  /*10e0*/  ISETP.GT.U32.AND P0, PT, R0.reuse, R35, PT ;  /* 0x000000230000720c */ /* 0x040fe20003f04070 */
[----:B------:R-:W-:Y:S01]  /*10f0*/  @!P4 IMAD.IADD R37, R37, 0x1, -R0 ;  /* 0x000000012525c824 */ /* 0x000fe200078e0a00 */
[----:B------:R-:W-:Y:S01]  /*1100*/  ISETP.GT.U32.AND P4, PT, R0, R7, PT ;  /* 0x000000070000720c */ /* 0x000fe20003f84070 */
[----:B------:R-:W-:-:S02]  /*1110*/  IMAD.MOV.U32 R33, RZ, RZ, R13 ;  /* 0x000000ffff217224 */ /* 0x000fc400078e000d */
[----:B------:R-:W-:-:S03]  /*1120*/  IMAD.HI.U32 R20, R9, R47, RZ ;  /* 0x0000002f09147227 */ /* 0x000fc600078e00ff */
[----:B------:R-:W-:Y:S01]  /*1130*/  @!P3 IADD3 R33, -R33, RZ, RZ ;  /* 0x000000ff2121b210 */ /* 0x000fe20007ffe1ff */
[--C-:B------:R-:W-:Y:S01]  /*1140*/  @!P5 IMAD.IADD R41, R41, 0x1, -R0.reuse ;  /* 0x000000012929d824 */ /* 0x100fe200078e0a00 */
[----:B------:R-:W-:Y:S01]  /*1150*/  ISETP.GE.AND P5, PT, R29, RZ, PT ;  /* 0x000000ff1d00720c */ /* 0x000fe20003fa6270 */
[--C-:B------:R-:W-:Y:S01]  /*1160*/  @!P6 IMAD.IADD R39, R39, 0x1, -R0.reuse ;  /* 0x000000012727e824 */ /* 0x100fe200078e0a00 */
[----:B------:R-:W-:Y:S01]  /*1170*/  ISETP.GE.AND P6, PT, R28, RZ, PT ;  /* 0x000000ff1c00720c */ /* 0x000fe20003fc6270 */
[----:B------:R-:W-:Y:S01]  /*1180*/  IMAD.MOV.U32 R29, RZ, RZ, R15 ;  /* 0x000000ffff1d7224 */ /* 0x000fe200078e000f */
[----:B------:R-:W-:Y:S01]  /*1190*/  LOP3.LUT R28, R12, 0x64, RZ, 0xfc, !PT ;  /* 0x000000640c1c7812 */ /* 0x000fe200078efcff */
[--C-:B------:R-:W-:Y:S01]  /*11a0*/  @!P0 IMAD.IADD R35, R35, 0x1, -R0.reuse ;  /* 0x0000000123238824 */ /* 0x100fe200078e0a00 */
[----:B------:R-:W-:Y:S01]  /*11b0*/  ISETP.GE.AND P0, PT, R26, RZ, PT ;  /* 0x000000ff1a00720c */ /* 0x000fe20003f06270 */
[----:B------:R-:W-:Y:S01]  /*11c0*/  @!P1 IMAD.MOV R29, RZ, RZ, -R29 ;  /* 0x000000ffff1d9224 */ /* 0x000fe200078e0a1d */
[----:B------:R-:W-:Y:S01]  /*11d0*/  ISETP.GT.U32.AND P1, PT, R0, R39, PT ;  /* 0x000000270000720c */ /* 0x000fe20003f24070 */
[----:B------:R-:W-:Y:S01]  /*11e0*/  @!P4 IMAD.IADD R7, R7, 0x1, -R0 ;  /* 0x000000010707c824 */ /* 0x000fe200078e0a00 */
[----:B------:R-:W-:Y:S01]  /*11f0*/  LOP3.LUT R26, R12, 0x44, RZ, 0xfc, !PT ;  /* 0x000000440c1a7812 */ /* 0x000fe200078efcff */
[----:B------:R-:W-:Y:S01]  /*1200*/  IMAD.MOV R20, RZ, RZ, -R20 ;  /* 0x000000ffff147224 */ /* 0x000fe200078e0a14 */
[----:B------:R-:W-:Y:S01]  /*1210*/  IABS R65, R28 ;  /* 0x0000001c00417213 */ /* 0x000fe20000000000 */
[----:B------:R-:W-:Y:S01]  /*1220*/  IMAD.HI.U32 R18, R9, R45, RZ ;  /* 0x0000002d09127227 */ /* 0x000fe200078e00ff */
[----:B------:R-:W-:-:S02]  /*1230*/  IABS R22, R26 ;  /* 0x0000001a00167213 */ /* 0x000fc40000000000 */
[C---:B------:R-:W-:Y:S01]  /*1240*/  ISETP.GT.U32.AND P3, PT, R0.reuse, R7, PT ;  /* 0x000000070000720c */ /* 0x040fe20003f64070 */
[----:B------:R-:W-:Y:S01]  /*1250*/  IMAD R47, R0, R20, R47 ;  /* 0x00000014002f7224 */ /* 0x000fe200078e022f */
[----:B------:R-:W-:Y:S01]  /*1260*/  LOP3.LUT R20, R12, 0x50, RZ, 0xfc, !PT ;  /* 0x000000500c147812 */ /* 0x000fe200078efcff */
[----:B------:R-:W-:Y:S02]  /*1270*/  IMAD.MOV.U32 R15, RZ, RZ, R22 ;  /* 0x000000ffff0f7224 */ /* 0x000fe400078e0016 */
[----:B------:R-:W-:Y:S01]  /*1280*/  @!P1 IMAD.IADD R39, R39, 0x1, -R0 ;  /* 0x0000000127279824 */ /* 0x000fe200078e0a00 */
[----:B------:R-:W-:Y:S01]  /*1290*/  ISETP.GE.AND P1, PT, R24, RZ, PT ;  /* 0x000000ff1800720c */ /* 0x000fe20003f26270 */
[----:B------:R-:W-:Y:S01]  /*12a0*/  IMAD.HI.U32 R13, R9, R15, RZ ;  /* 0x0000000f090d7227 */ /* 0x000fe200078e00ff */
[----:B------:R-:W-:Y:S02]  /*12b0*/  IABS R55, R20 ;  /* 0x0000001400377213 */ /* 0x000fe40000000000 */
[----:B------:R-:W-:Y:S01]  /*12c0*/  LOP3.LUT R24, R12, 0x5c, RZ, 0xfc, !PT ;  /* 0x0000005c0c187812 */ /* 0x000fe200078efcff */
[----:B------:R-:W-:-:S02]  /*12d0*/  IMAD.MOV R18, RZ, RZ, -R18 ;  /* 0x000000ffff127224 */ /* 0x000fc400078e0a12 */
[----:B------:R-:W-:Y:S01]  /*12e0*/  @!P6 IMAD.MOV R37, RZ, RZ, -R37 ;  /* 0x000000ffff25e224 */ /* 0x000fe200078e0a25 */
[----:B------:R-:W-:Y:S01]  /*12f0*/  ISETP.GT.U32.AND P6, PT, R0, R47, PT ;  /* 0x0000002f0000720c */ /* 0x000fe20003fc4070 */
[----:B------:R-:W-:Y:S01]  /*1300*/  IMAD.MOV R13, RZ, RZ, -R13 ;  /* 0x000000ffff0d7224 */ /* 0x000fe200078e0a0d */
[----:B------:R-:W-:Y:S01]  /*1310*/  IABS R61, R24 ;  /* 0x00000018003d7213 */ /* 0x000fe20000000000 */
[--C-:B------:R-:W-:Y:S01]  /*1320*/  @!P3 IMAD.IADD R7, R7, 0x1, -R0.reuse ;  /* 0x000000010707b824 */ /* 0x100fe200078e0a00 */
[----:B------:R-:W-:Y:S01]  /*1330*/  ISETP.GE.AND P3, PT, R34, RZ, PT ;  /* 0x000000ff2200720c */ /* 0x000fe20003f66270 */
[----:B------:R-:W-:Y:S01]  /*1340*/  IMAD R45, R0, R18, R45 ;  /* 0x00000012002d7224 */ /* 0x000fe200078e022d */
[----:B------:R-:W-:Y:S01]  /*1350*/  LOP3.LUT R18, R12, 0x4c, RZ, 0xfc, !PT ;  /* 0x0000004c0c127812 */ /* 0x000fe200078efcff */
[----:B------:R-:W-:Y:S01]  /*1360*/  IMAD R13, R0, R13, R15 ;  /* 0x0000000d000d7224 */ /* 0x000fe200078e020f */
[----:B------:R-:W-:Y:S01]  /*1370*/  LOP3.LUT R15, R12, 0x48, RZ, 0xfc, !PT ;  /* 0x000000480c0f7812 */ /* 0x000fe200078efcff */
[----:B------:R-:W-:Y:S01]  /*1380*/  IMAD.MOV.U32 R43, RZ, RZ, R7 ;  /* 0x000000ffff2b7224 */ /* 0x000fe200078e0007 */
[C---:B------:R-:W-:Y:S01]  /*1390*/  ISETP.GT.U32.AND P4, PT, R0.reuse, R45, PT ;  /* 0x0000002d0000720c */ /* 0x040fe20003f84070 */
[----:B------:R-:W-:Y:S01]  /*13a0*/  @!P2 IMAD.MOV R31, RZ, RZ, -R31 ;  /* 0x000000ffff1fa224 */ /* 0x000fe200078e0a1f */
[C---:B------:R-:W-:Y:S01]  /*13b0*/  ISETP.GT.U32.AND P2, PT, R0.reuse, R41, PT ;  /* 0x000000290000720c */ /* 0x040fe20003f44070 */
[----:B------:R-:W-:Y:S01]  /*13c0*/  @!P1 IMAD.MOV R43, RZ, RZ, -R43 ;  /* 0x000000ffff2b9224 */ /* 0x000fe200078e0a2b */
[----:B------:R-:W-:Y:S01]  /*13d0*/  ISETP.GT.U32.AND P1, PT, R0, R13, PT ;  /* 0x0000000d0000720c */ /* 0x000fe20003f24070 */
[----:B------:R-:W-:Y:S01]  /*13e0*/  @!P6 IMAD.IADD R47, R47, 0x1, -R0 ;  /* 0x000000012f2fe824 */ /* 0x000fe200078e0a00 */
[----:B------:R-:W-:Y:S01]  /*13f0*/  IABS R22, R15 ;  /* 0x0000000f00167213 */ /* 0x000fe20000000000 */
[----:B------:R-:W-:Y:S01]  /*1400*/  @!P0 IMAD.MOV R35, RZ, RZ, -R35 ;  /* 0x000000ffff238224 */ /* 0x000fe200078e0a23 */
[----:B------:R-:W-:Y:S01]  /*1410*/  ISETP.GE.AND P0, PT, R30, RZ, PT ;  /* 0x000000ff1e00720c */ /* 0x000fe20003f06270 */
[----:B------:R-:W-:Y:S01]  /*1420*/  @!P5 IMAD.MOV R39, RZ, RZ, -R39 ;  /* 0x000000ffff27d224 */ /* 0x000fe200078e0a27 */
[----:B------:R-:W-:Y:S01]  /*1430*/  ISETP.GT.U32.AND P6, PT, R0, R47, PT ;  /* 0x0000002f0000720c */ /* 0x000fe20003fc4070 */
[----:B------:R-:W-:Y:S01]  /*1440*/  IMAD.HI.U32 R7, R9, R22, RZ ;  /* 0x0000001609077227 */ /* 0x000fe200078e00ff */
[----:B------:R-:W-:-:S02]  /*1450*/  IABS R53, R18 ;  /* 0x0000001200357213 */ /* 0x000fc40000000000 */
[----:B------:R-:W-:Y:S01]  /*1460*/  LOP3.LUT R30, R12, 0x70, RZ, 0xfc, !PT ;  /* 0x000000700c1e7812 */ /* 0x000fe200078efcff */
[--C-:B------:R-:W-:Y:S01]  /*1470*/  @!P4 IMAD.IADD R45, R45, 0x1, -R0.reuse ;  /* 0x000000012d2dc824 */ /* 0x100fe200078e0a00 */
[----:B------:R-:W-:Y:S01]  /*1480*/  ISETP.GE.AND P4, PT, R26, RZ, PT ;  /* 0x000000ff1a00720c */ /* 0x000fe20003f86270 */
[--C-:B------:R-:W-:Y:S01]  /*1490*/  @!P1 IMAD.IADD R13, R13, 0x1, -R0.reuse ;  /* 0x000000010d0d9824 */ /* 0x100fe200078e0a00 */
[----:B------:R-:W-:Y:S01]  /*14a0*/  LOP3.LUT R26, R12, 0x60, RZ, 0xfc, !PT ;  /* 0x000000600c1a7812 */ /* 0x000fe200078efcff */
[--C-:B------:R-:W-:Y:S01]  /*14b0*/  @!P2 IMAD.IADD R41, R41, 0x1, -R0.reuse ;  /* 0x000000012929a824 */ /* 0x100fe200078e0a00 */
[C---:B------:R-:W-:Y:S01]  /*14c0*/  ISETP.GT.U32.AND P5, PT, R0.reuse, R45, PT ;  /* 0x0000002d0000720c */ /* 0x040fe20003fa4070 */
[----:B------:R-:W-:Y:S01]  /*14d0*/  IMAD.MOV R7, RZ, RZ, -R7 ;  /* 0x000000ffff077224 */ /* 0x000fe200078e0a07 */
[----:B------:R-:W-:Y:S01]  /*14e0*/  ISETP.GT.U32.AND P1, PT, R0, R13, PT ;  /* 0x0000000d0000720c */ /* 0x000fe20003f24070 */
[----:B------:R-:W-:Y:S01]  /*14f0*/  @!P6 IMAD.IADD R47, R47, 0x1, -R0 ;  /* 0x000000012f2fe824 */ /* 0x000fe200078e0a00 */
[----:B------:R-:W-:Y:S01]  /*1500*/  ISETP.GE.AND P2, PT, R32, RZ, PT ;  /* 0x000000ff2000720c */ /* 0x000fe20003f46270 */
[----:B------:R-:W-:Y:S01]  /*1510*/  @!P0 IMAD.MOV R41, RZ, RZ, -R41 ;  /* 0x000000ffff298224 */ /* 0x000fe200078e0a29 */
[----:B------:R-:W-:Y:S01]  /*1520*/  ISETP.GE.AND P6, PT, R20, RZ, PT ;  /* 0x000000ff1400720c */ /* 0x000fe20003fc6270 */
[----:B------:R-:W-:Y:S01]  /*1530*/  IMAD.SHL.U32 R20, R36, 0x10, RZ ;  /* 0x0000001024147824 */ /* 0x000fe200078e00ff */
[----:B------:R-:W-:Y:S01]  /*1540*/  ISETP.GE.AND P0, PT, R15, RZ, PT ;  /* 0x000000ff0f00720c */ /* 0x000fe20003f06270 */
[----:B------:R-:W-:Y:S01]  /*1550*/  IMAD.HI.U32 R15, R9, R53, RZ ;  /* 0x00000035090f7227 */ /* 0x000fe200078e00ff */
[----:B------:R-:W-:-:S02]  /*1560*/  IABS R63, R26 ;  /* 0x0000001a003f7213 */ /* 0x000fc40000000000 */
[----:B------:R-:W-:Y:S01]  /*1570*/  LOP3.LUT R49, R20, 0x70, RZ, 0xc0, !PT ;  /* 0x0000007014317812 */ /* 0x000fe200078ec0ff */
[----:B------:R-:W-:Y:S01]  /*1580*/  IMAD R7, R0, R7, R22 ;  /* 0x0000000700077224 */ /* 0x000fe200078e0216 */
[----:B------:R-:W-:Y:S01]  /*1590*/  @!P5 IADD3 R45, R45, -R0, RZ ;  /* 0x800000002d2dd210 */ /* 0x000fe20007ffe0ff */
[----:B------:R-:W-:Y:S01]  /*15a0*/  @!P1 IMAD.IADD R13, R13, 0x1, -R0 ;  /* 0x000000010d0d9824 */ /* 0x000fe200078e0a00 */
[----:B------:R-:W-:Y:S01]  /*15b0*/  ISETP.GE.AND P5, PT, R18, RZ, PT ;  /* 0x000000ff1200720c */ /* 0x000fe20003fa6270 */
[----:B------:R-:W-:Y:S01]  /*15c0*/  IMAD.MOV R20, RZ, RZ, -R15 ;  /* 0x000000ffff147224 */ /* 0x000fe200078e0a0f */
[----:B------:R-:W-:Y:S01]  /*15d0*/  LOP3.LUT R32, R12, 0x74, RZ, 0xfc, !PT ;  /* 0x000000740c207812 */ /* 0x000fe200078efcff */
[----:B------:R-:W-:Y:S01]  /*15e0*/  @!P2 IMAD.MOV R45, RZ, RZ, -R45 ;  /* 0x000000ffff2da224 */ /* 0x000fe200078e0a2d */
[----:B------:R-:W-:Y:S01]  /*15f0*/  ISETP.GT.U32.AND P2, PT, R0, R7, PT ;  /* 0x000000070000720c */ /* 0x000fe20003f44070 */
[----:B------:R-:W-:Y:S01]  /*1600*/  IMAD R15, R8, 0x80, R49 ;  /* 0x00000080080f7824 */ /* 0x000fe200078e0231 */
[----:B------:R-:W-:Y:S01]  /*1610*/  LOP3.LUT R8, R12, 0x54, RZ, 0xfc, !PT ;  /* 0x000000540c087812 */ /* 0x000fe200078efcff */
[----:B------:R-:W-:Y:S01]  /*1620*/  IMAD.MOV.U32 R49, RZ, RZ, R13 ;  /* 0x000000ffff317224 */ /* 0x000fe200078e000d */
[----:B------:R-:W-:Y:S01]  /*1630*/  IABS R71, R30 ;  /* 0x0000001e00477213 */ /* 0x000fe20000000000 */
[----:B------:R-:W-:Y:S01]  /*1640*/  IMAD R53, R0, R20, R53 ;  /* 0x0000001400357224 */ /* 0x000fe200078e0235 */
[----:B------:R-:W-:Y:S01]  /*1650*/  IABS R57, R8 ;  /* 0x0000000800397213 */ /* 0x000fe20000000000 */
[----:B------:R-:W-:Y:S01]  /*1660*/  IMAD.HI.U32 R18, R9, R55, RZ ;  /* 0x0000003709127227 */ /* 0x000fe200078e00ff */
[----:B------:R-:W-:-:S02]  /*1670*/  @!P4 IADD3 R49, -R49, RZ, RZ ;  /* 0x000000ff3131c210 */ /* 0x000fc40007ffe1ff */
[----:B------:R-:W-:Y:S01]  /*1680*/  ISETP.GT.U32.AND P4, PT, R0, R53, PT ;  /* 0x000000350000720c */ /* 0x000fe20003f84070 */
[----:B------:R-:W-:Y:S01]  /*1690*/  IMAD.MOV R18, RZ, RZ, -R18 ;  /* 0x000000ffff127224 */ /* 0x000fe200078e0a12 */
[----:B------:R-:W-:Y:S01]  /*16a0*/  ISETP.GE.AND P1, PT, R8, RZ, PT ;  /* 0x000000ff0800720c */ /* 0x000fe20003f26270 */
[----:B------:R-:W-:Y:S01]  /*16b0*/  @!P2 IMAD.IADD R7, R7, 0x1, -R0 ;  /* 0x000000010707a824 */ /* 0x000fe200078e0a00 */
[----:B------:R-:W-:Y:S01]  /*16c0*/  IABS R73, R32 ;  /* 0x0000002000497213 */ /* 0x000fe20000000000 */
[----:B------:R-:W-:Y:S01]  /*16d0*/  IMAD R55, R0, R18, R55 ;  /* 0x0000001200377224 */ /* 0x000fe200078e0237 */
[----:B------:R-:W-:Y:S01]  /*16e0*/  LOP3.LUT R18, R12, 0x58, RZ, 0xfc, !PT ;  /* 0x000000580c127812 */ /* 0x000fe200078efcff */
[----:B------:R-:W-:Y:S01]  /*16f0*/  IMAD.HI.U32 R8, R9, R57, RZ ;  /* 0x0000003909087227 */ /* 0x000fe200078e00ff */
[----:B------:R-:W-:Y:S02]  /*1700*/  ISETP.GT.U32.AND P2, PT, R0, R7, PT ;  /* 0x000000070000720c */ /* 0x000fe40003f44070 */
[----:B------:R-:W-:Y:S01]  /*1710*/  IABS R59, R18 ;  /* 0x00000012003b7213 */ /* 0x000fe20000000000 */
[----:B------:R-:W-:-:S02]  /*1720*/  IMAD.MOV R8, RZ, RZ, -R8 ;  /* 0x000000ffff087224 */ /* 0x000fc400078e0a08 */
[----:B------:R-:W-:Y:S02]  /*1730*/  @!P4 IMAD.IADD R53, R53, 0x1, -R0 ;  /* 0x000000013535c824 */ /* 0x000fe400078e0a00 */
[----:B------:R-:W-:-:S03]  /*1740*/  IMAD.HI.U32 R13, R9, R59, RZ ;  /* 0x0000003b090d7227 */ /* 0x000fc600078e00ff */
[C---:B------:R-:W-:Y:S01]  /*1750*/  ISETP.GT.U32.AND P4, PT, R0.reuse, R53, PT ;  /* 0x000000350000720c */ /* 0x040fe20003f84070 */
[C---:B------:R-:W-:Y:S02]  /*1760*/  IMAD R57, R0.reuse, R8, R57 ;  /* 0x0000000800397224 */ /* 0x040fe400078e0239 */
[----:B------:R-:W-:Y:S01]  /*1770*/  @!P2 IMAD.IADD R7, R7, 0x1, -R0 ;  /* 0x000000010707a824 */ /* 0x000fe200078e0a00 */
[----:B------:R-:W-:Y:S01]  /*1780*/  ISETP.GT.U32.AND P2, PT, R0, R55, PT ;  /* 0x000000370000720c */ /* 0x000fe20003f44070 */
[----:B------:R-:W-:Y:S02]  /*1790*/  IMAD.MOV R13, RZ, RZ, -R13 ;  /* 0x000000ffff0d7224 */ /* 0x000fe400078e0a0d */
[----:B------:R-:W-:-:S04]  /*17a0*/  IMAD.HI.U32 R20, R9, R63, RZ ;  /* 0x0000003f09147227 */ /* 0x000fc800078e00ff */
[C---:B------:R-:W-:Y:S01]  /*17b0*/  IMAD R59, R0.reuse, R13, R59 ;  /* 0x0000000d003b7224 */ /* 0x040fe200078e023b */
[----:B------:R-:W-:Y:S01]  /*17c0*/  IABS R13, R11 ;  /* 0x0000000b000d7213 */ /* 0x000fe20000000000 */
[--C-:B------:R-:W-:Y:S01]  /*17d0*/  @!P4 IMAD.IADD R53, R53, 0x1, -R0.reuse ;  /* 0x000000013535c824 */ /* 0x100fe200078e0a00 */
[----:B------:R-:W-:Y:S01]  /*17e0*/  ISETP.GT.U32.AND P4, PT, R0, R57, PT ;  /* 0x000000390000720c */ /* 0x000fe20003f84070 */
[----:B------:R-:W-:Y:S01]  /*17f0*/  @!P3 IMAD.MOV R47, RZ, RZ, -R47 ;  /* 0x000000ffff2fb224 */ /* 0x000fe200078e0a2f */
[----:B------:R-:W-:Y:S01]  /*1800*/  ISETP.GE.AND P3, PT, R18, RZ, PT ;  /* 0x000000ff1200720c */ /* 0x000fe20003f66270 */
[----:B------:R-:W-:Y:S01]  /*1810*/  @!P2 IMAD.IADD R55, R55, 0x1, -R0 ;  /* 0x000000013737a824 */ /* 0x000fe200078e0a00 */
[----:B------:R-:W-:Y:S01]  /*1820*/  ISETP.GT.U32.AND P2, PT, R0, R59, PT ;  /* 0x0000003b0000720c */ /* 0x000fe20003f44070 */
[----:B------:R-:W-:-:S04]  /*1830*/  IMAD.HI.U32 R18, R9, R61, RZ ;  /* 0x0000003d09127227 */ /* 0x000fc800078e00ff */
[----:B------:R-:W-:Y:S02]  /*1840*/  IMAD.MOV R20, RZ, RZ, -R20 ;  /* 0x000000ffff147224 */ /* 0x000fe400078e0a14 */
[----:B------:R-:W-:Y:S02]  /*1850*/  IMAD.MOV R18, RZ, RZ, -R18 ;  /* 0x000000ffff127224 */ /* 0x000fe400078e0a12 */
[----:B------:R-:W-:Y:S01]  /*1860*/  @!P4 IMAD.IADD R57, R57, 0x1, -R0 ;  /* 0x000000013939c824 */ /* 0x000fe200078e0a00 */
[C---:B------:R-:W-:Y:S01]  /*1870*/  ISETP.GT.U32.AND P4, PT, R0.reuse, R55, PT ;  /* 0x000000370000720c */ /* 0x040fe20003f84070 */
[----:B------:R-:W-:Y:S01]  /*1880*/  IMAD R63, R0, R20, R63 ;  /* 0x00000014003f7224 */ /* 0x000fe200078e023f */
[----:B------:R-:W-:Y:S01]  /*1890*/  LOP3.LUT R20, R12, 0x68, RZ, 0xfc, !PT ;  /* 0x000000680c147812 */ /* 0x000fe200078efcff */
[----:B------:R-:W-:Y:S01]  /*18a0*/  IMAD.MOV.U32 R51, RZ, RZ, R7 ;  /* 0x000000ffff337224 */ /* 0x000fe200078e0007 */
[----:B------:R-:W-:Y:S01]  /*18b0*/  @!P2 IADD3 R59, R59, -R0, RZ ;  /* 0x800000003b3ba210 */ /* 0x000fe20007ffe0ff */
[C---:B------:R-:W-:Y:S01]  /*18c0*/  IMAD R61, R0.reuse, R18, R61 ;  /* 0x00000012003d7224 */ /* 0x040fe200078e023d */
[C---:B------:R-:W-:Y:S01]  /*18d0*/  ISETP.GT.U32.AND P2, PT, R0.reuse, R57, PT ;  /* 0x000000390000720c */ /* 0x040fe20003f44070 */
[----:B------:R-:W-:Y:S01]  /*18e0*/  @!P0 IMAD.MOV R51, RZ, RZ, -R51 ;  /* 0x000000ffff338224 */ /* 0x000fe200078e0a33 */
[----:B------:R-:W-:Y:S01]  /*18f0*/  IABS R67, R20 ;  /* 0x0000001400437213 */ /* 0x000fe20000000000 */
[----:B------:R-:W-:Y:S01]  /*1900*/  IMAD.HI.U32 R22, R9, R65, RZ ;  /* 0x0000004109167227 */ /* 0x000fe200078e00ff */
[----:B------:R-:W-:-:S02]  /*1910*/  ISETP.GT.U32.AND P0, PT, R0, R59, PT ;  /* 0x0000003b0000720c */ /* 0x000fc40003f04070 */
[----:B------:R-:W-:Y:S01]  /*1920*/  LOP3.LUT R18, R12, 0x78, RZ, 0xfc, !PT ;  /* 0x000000780c127812 */ /* 0x000fe200078efcff */
[----:B------:R-:W-:Y:S01]  /*1930*/  @!P4 IMAD.IADD R55, R55, 0x1, -R0 ;  /* 0x000000013737c824 */ /* 0x000fe200078e0a00 */
[----:B------:R-:W-:Y:S01]  /*1940*/  ISETP.GT.U32.AND P4, PT, R0, R61, PT ;  /* 0x0000003d0000720c */ /* 0x000fe20003f84070 */
[----:B------:R-:W-:Y:S01]  /*1950*/  IMAD.MOV R22, RZ, RZ, -R22 ;  /* 0x000000ffff167224 */ /* 0x000fe200078e0a16 */
[----:B------:R-:W-:Y:S01]  /*1960*/  IABS R75, R18 ;  /* 0x00000012004b7213 */ /* 0x000fe20000000000 */
[----:B------:R-:W-:-:S04]  /*1970*/  IMAD.HI.U32 R7, R9, R67, RZ ;  /* 0x0000004309077227 */ /* 0x000fc800078e00ff */
[----:B------:R-:W-:Y:S01]  /*1980*/  IMAD R65, R0, R22, R65 ;  /* 0x0000001600417224 */ /* 0x000fe200078e0241 */
[----:B------:R-:W-:Y:S01]  /*1990*/  LOP3.LUT R22, R12, 0x6c, RZ, 0xfc, !PT ;  /* 0x0000006c0c167812 */ /* 0x000fe200078efcff */
[----:B------:R-:W-:Y:S02]  /*19a0*/  IMAD.MOV R7, RZ, RZ, -R7 ;  /* 0x000000ffff077224 */ /* 0x000fe400078e0a07 */
[--C-:B------:R-:W-:Y:S01]  /*19b0*/  @!P2 IMAD.IADD R57, R57, 0x1, -R0.reuse ;  /* 0x000000013939a824 */ /* 0x100fe200078e0a00 */
[C---:B------:R-:W-:Y:S01]  /*19c0*/  ISETP.GT.U32.AND P2, PT, R0.reuse, R63, PT ;  /* 0x0000003f0000720c */ /* 0x040fe20003f44070 */
[C---:B------:R-:W-:Y:S01]  /*19d0*/  IMAD R67, R0.reuse, R7, R67 ;  /* 0x0000000700437224 */ /* 0x040fe200078e0243 */
[----:B------:R-:W-:Y:S01]  /*19e0*/  IABS R69, R22 ;  /* 0x0000001600457213 */ /* 0x000fe20000000000 */
[--C-:B------:R-:W-:Y:S01]  /*19f0*/  @!P0 IMAD.IADD R59, R59, 0x1, -R0.reuse ;  /* 0x000000013b3b8824 */ /* 0x100fe200078e0a00 */
[C---:B------:R-:W-:Y:S01]  /*1a00*/  ISETP.GT.U32.AND P0, PT, R0.reuse, R65, PT ;  /* 0x000000410000720c */ /* 0x040fe20003f04070 */
[----:B------:R-:W-:Y:S01]  /*1a10*/  @!P4 IMAD.IADD R61, R61, 0x1, -R0 ;  /* 0x000000013d3dc824 */ /* 0x000fe200078e0a00 */
[----:B------:R-:W-:Y:S01]  /*1a20*/  ISETP.GT.U32.AND P4, PT, R0, R67, PT ;  /* 0x000000430000720c */ /* 0x000fe20003f84070 */
[----:B------:R-:W-:-:S04]  /*1a30*/  IMAD.HI.U32 R8, R9, R69, RZ ;  /* 0x0000004509087227 */ /* 0x000fc800078e00ff */
[----:B------:R-:W-:Y:S02]  /*1a40*/  IMAD.MOV R8, RZ, RZ, -R8 ;  /* 0x000000ffff087224 */ /* 0x000fe400078e0a08 */
[--C-:B------:R-:W-:Y:S01]  /*1a50*/  @!P2 IMAD.IADD R63, R63, 0x1, -R0.reuse ;  /* 0x000000013f3fa824 */ /* 0x100fe200078e0a00 */
[C---:B------:R-:W-:Y:S01]  /*1a60*/  ISETP.GT.U32.AND P2, PT, R0.reuse, R61, PT ;  /* 0x0000003d0000720c */ /* 0x040fe20003f44070 */
[C---:B------:R-:W-:Y:S02]  /*1a70*/  IMAD R69, R0.reuse, R8, R69 ;  /* 0x0000000800457224 */ /* 0x040fe400078e0245 */
[----:B------:R-:W-:Y:S01]  /*1a80*/  @!P0 IMAD.IADD R65, R65, 0x1, -R0 ;  /* 0x0000000141418824 */ /* 0x000fe200078e0a00 */
[C---:B------:R-:W-:Y:S01]  /*1a90*/  ISETP.GT.U32.AND P0, PT, R0.reuse, R63, PT ;  /* 0x0000003f0000720c */ /* 0x040fe20003f04070 */
[----:B------:R-:W-:Y:S01]  /*1aa0*/  IMAD.HI.U32 R7, R9, R71, RZ ;  /* 0x0000004709077227 */ /* 0x000fe200078e00ff */
[----:B------:R-:W-:Y:S02]  /*1ab0*/  @!P4 IADD3 R67, R67, -R0, RZ ;  /* 0x800000004343c210 */ /* 0x000fe40007ffe0ff */
[----:B------:R-:W-:Y:S01]  /*1ac0*/  ISETP.GT.U32.AND P4, PT, R0, R65, PT ;  /* 0x000000410000720c */ /* 0x000fe20003f84070 */
[----:B------:R-:W-:-:S04]  /*1ad0*/  IMAD.HI.U32 R8, R9, R73, RZ ;  /* 0x0000004909087227 */ /* 0x000fc800078e00ff */
[----:B------:R-:W-:Y:S01]  /*1ae0*/  @!P5 IMAD.MOV R53, RZ, RZ, -R53 ;  /* 0x000000ffff35d224 */ /* 0x000fe200078e0a35 */
[----:B------:R-:W-:Y:S01]  /*1af0*/  ISETP.GT.U32.AND P5, PT, R0, R67, PT ;  /* 0x000000430000720c */ /* 0x000fe20003fa4070 */
[----:B------:R-:W-:Y:S02]  /*1b00*/  IMAD.MOV R7, RZ, RZ, -R7 ;  /* 0x000000ffff077224 */ /* 0x000fe400078e0a07 */
[----:B------:R-:W-:Y:S02]  /*1b10*/  IMAD.MOV R8, RZ, RZ, -R8 ;  /* 0x000000ffff087224 */ /* 0x000fe400078e0a08 */
[----:B------:R-:W-:Y:S02]  /*1b20*/  VIADD R12, R11, 0x80 ;  /* 0x000000800b0c7836 */ /* 0x000fe40000000000 */
[----:B------:R-:W-:-:S03]  /*1b30*/  IMAD.HI.U32 R9, R9, R75, RZ ;  /* 0x0000004b09097227 */ /* 0x000fc600078e00ff */
[----:B------:R-:W-:Y:S01]  /*1b40*/  IABS R77, R12 ;  /* 0x0000000c004d7213 */ /* 0x000fe20000000000 */
[C---:B------:R-:W-:Y:S02]  /*1b50*/  IMAD R71, R0.reuse, R7, R71 ;  /* 0x0000000700477224 */ /* 0x040fe400078e0247 */
[C---:B------:R-:W-:Y:S02]  /*1b60*/  IMAD R73, R0.reuse, R8, R73 ;  /* 0x0000000800497224 */ /* 0x040fe400078e0249 */
[----:B------:R-:W-:Y:S02]  /*1b70*/  IMAD.MOV R9, RZ, RZ, -R9 ;  /* 0x000000ffff097224 */ /* 0x000fe400078e0a09 */
[--C-:B------:R-:W-:Y:S01]  /*1b80*/  @!P0 IMAD.IADD R63, R63, 0x1, -R0.reuse ;  /* 0x000000013f3f8824 */ /* 0x100fe200078e0a00 */
[C---:B------:R-:W-:Y:S01]  /*1b90*/  ISETP.GT.U32.AND P0, PT, R0.reuse, R71, PT ;  /* 0x000000470000720c */ /* 0x040fe20003f04070 */
[----:B------:R-:W-:Y:S01]  /*1ba0*/  @!P2 IMAD.IADD R61, R61, 0x1, -R0 ;  /* 0x000000013d3da824 */ /* 0x000fe200078e0a00 */
[C---:B------:R-:W-:Y:S01]  /*1bb0*/  ISETP.GT.U32.AND P2, PT, R0.reuse, R69, PT ;  /* 0x000000450000720c */ /* 0x040fe20003f44070 */
[----:B------:R-:W-:-:S02]  /*1bc0*/  IMAD R75, R0, R9, R75 ;  /* 0x00000009004b7224 */ /* 0x000fc400078e024b */
[----:B------:R-:W-:Y:S01]  /*1bd0*/  @!P4 IMAD.IADD R65, R65, 0x1, -R0 ;  /* 0x000000014141c824 */ /* 0x000fe200078e0a00 */
[----:B------:R-:W-:Y:S01]  /*1be0*/  ISETP.GT.U32.AND P4, PT, R0, R73, PT ;  /* 0x000000490000720c */ /* 0x000fe20003f84070 */
[C---:B------:R-:W-:Y:S01]  /*1bf0*/  IMAD.HI.U32 R7, R6.reuse, R13, RZ ;  /* 0x0000000d06077227 */ /* 0x040fe200078e00ff */
[----:B------:R-:W1:Y:S03]  /*1c00*/  LDC.64 R8, c[0x0][0x230] ;  /* 0x00008c00ff087b82 */ /* 0x000e660000000a00 */
[----:B------:R-:W-:-:S04]  /*1c10*/  IMAD.HI.U32 R6, R6, R77, RZ ;  /* 0x0000004d06067227 */ /* 0x000fc800078e00ff */
[----:B------:R-:W-:Y:S01]  /*1c20*/  @!P5 IMAD.IADD R67, R67, 0x1, -R0 ;  /* 0x000000014343d824 */ /* 0x000fe200078e0a00 */
[----:B------:R-:W-:Y:S01]  /*1c30*/  ISETP.GT.U32.AND P5, PT, R0, R75, PT ;  /* 0x0000004b0000720c */ /* 0x000fe20003fa4070 */
[----:B------:R-:W-:Y:S02]  /*1c40*/  IMAD.MOV R7, RZ, RZ, -R7 ;  /* 0x000000ffff077224 */ /* 0x000fe400078e0a07 */
[----:B------:R-:W-:Y:S02]  /*1c50*/  IMAD.MOV R6, RZ, RZ, -R6 ;  /* 0x000000ffff067224 */ /* 0x000fe400078e0a06 */
[C---:B------:R-:W-:Y:S02]  /*1c60*/  IMAD R7, R4.reuse, R7, R13 ;  /* 0x0000000704077224 */ /* 0x040fe400078e020d */
[C---:B------:R-:W-:Y:S02]  /*1c70*/  IMAD R13, R4.reuse, R6, R77 ;  /* 0x00000006040d7224 */ /* 0x040fe400078e024d */
[--C-:B------:R-:W-:Y:S01]  /*1c80*/  @!P0 IMAD.IADD R71, R71, 0x1, -R0.reuse ;  /* 0x0000000147478824 */ /* 0x100fe200078e0a00 */
[----:B------:R-:W-:Y:S01]  /*1c90*/  ISETP.GT.U32.AND P0, PT, R4, R7, PT ;  /* 0x000000070400720c */ /* 0x000fe20003f04070 */
[--C-:B------:R-:W-:Y:S01]  /*1ca0*/  @!P2 IMAD.IADD R69, R69, 0x1, -R0.reuse ;  /* 0x000000014545a824 */ /* 0x100fe200078e0a00 */
[----:B------:R-:W-:Y:S01]  /*1cb0*/  ISETP.GE.AND P2, PT, R24, RZ, PT ;  /* 0x000000ff1800720c */ /* 0x000fe20003f46270 */
[----:B------:R-:W-:Y:S01]  /*1cc0*/  @!P4 IMAD.IADD R73, R73, 0x1, -R0 ;  /* 0x000000014949c824 */ /* 0x000fe200078e0a00 */
[----:B------:R-:W-:Y:S01]  /*1cd0*/  ISETP.GT.U32.AND P4, PT, R4, R13, PT ;  /* 0x0000000d0400720c */ /* 0x000fe20003f84070 */
[----:B------:R-:W-:Y:S01]  /*1ce0*/  @!P1 IMAD.MOV R57, RZ, RZ, -R57 ;  /* 0x000000ffff399224 */ /* 0x000fe200078e0a39 */
[----:B------:R-:W-:Y:S01]  /*1cf0*/  @!P5 IADD3 R75, R75, -R0, RZ ;  /* 0x800000004b4bd210 */ /* 0x000fe20007ffe0ff */
[----:B------:R-:W-:Y:S01]  /*1d00*/  @!P3 IMAD.MOV R59, RZ, RZ, -R59 ;  /* 0x000000ffff3bb224 */ /* 0x000fe200078e0a3b */
[C---:B------:R-:W-:Y:S01]  /*1d10*/  ISETP.GT.U32.AND P1, PT, R0.reuse, R69, PT ;  /* 0x000000450000720c */ /* 0x040fe20003f24070 */
[----:B------:R-:W-:Y:S01]  /*1d20*/  @!P6 IMAD.MOV R55, RZ, RZ, -R55 ;  /* 0x000000ffff37e224 */ /* 0x000fe200078e0a37 */
[----:B------:R-:W-:-:S02]  /*1d30*/  ISETP.GT.U32.AND P5, PT, R0, R71, PT ;  /* 0x000000470000720c */ /* 0x000fc40003fa4070 */
[C---:B------:R-:W-:Y:S01]  /*1d40*/  ISETP.GT.U32.AND P3, PT, R0.reuse, R73, PT ;  /* 0x000000490000720c */ /* 0x040fe20003f64070 */
[--C-:B------:R-:W-:Y:S01]  /*1d50*/  @!P0 IMAD.IADD R7, R7, 0x1, -R4.reuse ;  /* 0x0000000107078824 */ /* 0x100fe200078e0a04 */
[----:B------:R-:W-:Y:S01]  /*1d60*/  ISETP.GT.U32.AND P0, PT, R0, R75, PT ;  /* 0x0000004b0000720c */ /* 0x000fe20003f04070 */
[----:B------:R-:W-:Y:S01]  /*1d70*/  @!P2 IMAD.MOV R61, RZ, RZ, -R61 ;  /* 0x000000ffff3da224 */ /* 0x000fe200078e0a3d */
[----:B------:R-:W-:Y:S01]  /*1d80*/  ISETP.GE.AND P6, PT, R26, RZ, PT ;  /* 0x000000ff1a00720c */ /* 0x000fe20003fc6270 */
[----:B------:R-:W-:Y:S01]  /*1d90*/  @!P4 IMAD.IADD R13, R13, 0x1, -R4 ;  /* 0x000000010d0dc824 */ /* 0x000fe200078e0a04 */
[C---:B------:R-:W-:Y:S01]  /*1da0*/  ISETP.GT.U32.AND P2, PT, R4.reuse, R7, PT ;  /* 0x000000070400720c */ /* 0x040fe20003f44070 */
[----:B------:R-:W-:Y:S02]  /*1db0*/  VIADD R26, R15, UR12 ;  /* 0x0000000c0f1a7c36 */ /* 0x000fe40008000000 */
[--C-:B------:R-:W-:Y:S01]  /*1dc0*/  @!P1 IMAD.IADD R69, R69, 0x1, -R0.reuse ;  /* 0x0000000145459824 */ /* 0x100fe200078e0a00 */
[----:B------:R-:W-:Y:S01]  /*1dd0*/  ISETP.GT.U32.AND P4, PT, R4, R13, PT ;  /* 0x0000000d0400720c */ /* 0x000fe20003f84070 */
[--C-:B------:R-:W-:Y:S01]  /*1de0*/  @!P5 IMAD.IADD R71, R71, 0x1, -R0.reuse ;  /* 0x000000014747d824 */ /* 0x100fe200078e0a00 */
[----:B------:R-:W-:Y:S01]  /*1df0*/  ISETP.GE.AND P1, PT, R20, RZ, PT ;  /* 0x000000ff1400720c */ /* 0x000fe20003f26270 */
[--C-:B------:R-:W-:Y:S01]  /*1e00*/  @!P3 IMAD.IADD R73, R73, 0x1, -R0.reuse ;  /* 0x000000014949b824 */ /* 0x100fe200078e0a00 */
[----:B------:R-:W-:Y:S01]  /*1e10*/  ISETP.GE.AND P5, PT, R22, RZ, PT ;  /* 0x000000ff1600720c */ /* 0x000fe20003fa6270 */
[----:B------:R-:W-:Y:S01]  /*1e20*/  @!P0 IMAD.IADD R75, R75, 0x1, -R0 ;  /* 0x000000014b4b8824 */ /* 0x000fe200078e0a00 */
[----:B------:R-:W-:Y:S01]  /*1e30*/  ISETP.GE.AND P3, PT, R30, RZ, PT ;  /* 0x000000ff1e00720c */ /* 0x000fe20003f66270 */
[----:B------:R-:W-:Y:S01]  /*1e40*/  @!P6 IMAD.MOV R63, RZ, RZ, -R63 ;  /* 0x000000ffff3fe224 */ /* 0x000fe200078e0a3f */
[----:B------:R-:W-:Y:S01]  /*1e50*/  ISETP.GE.AND P0, PT, R32, RZ, PT ;  /* 0x000000ff2000720c */ /* 0x000fe20003f06270 */
[--C-:B------:R-:W-:Y:S01]  /*1e60*/  @!P2 IMAD.IADD R7, R7, 0x1, -R4.reuse ;  /* 0x000000010707a824 */ /* 0x100fe200078e0a04 */
[----:B------:R-:W-:Y:S01]  /*1e70*/  ISETP.GE.AND P2, PT, R18, RZ, PT ;  /* 0x000000ff1200720c */ /* 0x000fe20003f46270 */
[----:B-1----:R-:W-:Y:S01]  /*1e80*/  VIADD R18, R8, 0xffffffff ;  /* 0xffffffff08127836 */ /* 0x002fe20000000000 */
[----:B------:R-:W-:Y:S01]  /*1e90*/  ISETP.GE.AND P6, PT, R28, RZ, PT ;  /* 0x000000ff1c00720c */ /* 0x000fe20003fc6270 */
[----:B------:R-:W-:Y:S01]  /*1ea0*/  @!P4 IMAD.IADD R13, R13, 0x1, -R4 ;  /* 0x000000010d0dc824 */ /* 0x000fe200078e0a04 */
[----:B------:R-:W-:Y:S01]  /*1eb0*/  ISETP.NE.AND P4, PT, R3, RZ, PT ;  /* 0x000000ff0300720c */ /* 0x000fe20003f85270 */
[----:B------:R-:W-:Y:S01]  /*1ec0*/  @!P1 IMAD.MOV R67, RZ, RZ, -R67 ;  /* 0x000000ffff439224 */ /* 0x000fe200078e0a43 */
[----:B------:R-:W-:Y:S01]  /*1ed0*/  LOP3.LUT R4, RZ, R3, RZ, 0x33, !PT ;  /* 0x00000003ff047212 */ /* 0x000fe200078e33ff */
[----:B------:R-:W-:Y:S01]  /*1ee0*/  @!P5 IMAD.MOV R69, RZ, RZ, -R69 ;  /* 0x000000ffff45d224 */ /* 0x000fe200078e0a45 */
[----:B------:R-:W-:Y:S01]  /*1ef0*/  ISETP.NE.AND P1, PT, R2, RZ, PT ;  /* 0x000000ff0200720c */ /* 0x000fe20003f25270 */
[----:B------:R-:W-:Y:S01]  /*1f00*/  @!P3 IMAD.MOV R71, RZ, RZ, -R71 ;  /* 0x000000ffff47b224 */ /* 0x000fe200078e0a47 */
[----:B------:R-:W-:Y:S01]  /*1f10*/  LOP3.LUT R0, RZ, R2, RZ, 0x33, !PT ;  /* 0x00000002ff007212 */ /* 0x000fe200078e33ff */
[----:B------:R-:W-:Y:S01]  /*1f20*/  @!P0 IMAD.MOV R73, RZ, RZ, -R73 ;  /* 0x000000ffff498224 */ /* 0x000fe200078e0a49 */
[----:B------:R-:W-:Y:S01]  /*1f30*/  ISETP.GE.AND P5, PT, R11, RZ, PT ;  /* 0x000000ff0b00720c */ /* 0x000fe20003fa6270 */
[----:B------:R-:W1:Y:S01]  /*1f40*/  LDC.64 R2, c[0x0][0x238] ;  /* 0x00008e00ff027b82 */ /* 0x000e620000000a00 */
[----:B------:R-:W-:Y:S01]  /*1f50*/  ISETP.GE.AND P3, PT, R12, RZ, PT ;  /* 0x000000ff0c00720c */ /* 0x000fe20003f66270 */
[----:B------:R-:W-:Y:S01]  /*1f60*/  @!P2 IMAD.MOV R75, RZ, RZ, -R75 ;  /* 0x000000ffff4ba224 */ /* 0x000fe200078e0a4b */
[----:B------:R-:W-:-:S02]  /*1f70*/  @!P6 IADD3 R65, -R65, RZ, RZ ;  /* 0x000000ff4141e210 */ /* 0x000fc40007ffe1ff */
[C---:B------:R-:W-:Y:S02]  /*1f80*/  SEL R250, R4.reuse, R14, !P4 ;  /* 0x0000000e04fa7207 */ /* 0x040fe40006000000 */
[C---:B------:R-:W-:Y:S02]  /*1f90*/  SEL R249, R4.reuse, R17, !P4 ;  /* 0x0000001104f97207 */ /* 0x040fe40006000000 */
[----:B------:R-:W-:Y:S01]  /*1fa0*/  SEL R248, R4, R19, !P4 ;  /* 0x0000001304f87207 */ /* 0x000fe20006000000 */
[----:B------:R-:W-:Y:S01]  /*1fb0*/  IMAD R250, R250, UR5, RZ ;  /* 0x00000005fafa7c24 */ /* 0x000fe2000f8e02ff */
[C---:B------:R-:W-:Y:S01]  /*1fc0*/  SEL R247, R4.reuse, R21, !P4 ;  /* 0x0000001504f77207 */ /* 0x040fe20006000000 */
[----:B------:R-:W-:Y:S01]  /*1fd0*/  @!P5 IMAD.MOV R7, RZ, RZ, -R7 ;  /* 0x000000ffff07d224 */ /* 0x000fe200078e0a07 */
[C---:B------:R-:W-:Y:S01]  /*1fe0*/  SEL R246, R4.reuse, R23, !P4 ;  /* 0x0000001704f67207 */ /* 0x040fe20006000000 */
[----:B------:R-:W-:Y:S01]  /*1ff0*/  @!P3 IMAD.MOV R13, RZ, RZ, -R13 ;  /* 0x000000ffff0db224 */ /* 0x000fe200078e0a0d */
[C---:B------:R-:W-:Y:S01]  /*2000*/  SEL R245, R4.reuse, R25, !P4 ;  /* 0x0000001904f57207 */ /* 0x040fe20006000000 */
[----:B------:R-:W-:Y:S01]  /*2010*/  IMAD R249, R249, UR5, RZ ;  /* 0x00000005f9f97c24 */ /* 0x000fe2000f8e02ff */
[----:B------:R-:W-:Y:S01]  /*2020*/  SEL R244, R4, R27, !P4 ;  /* 0x0000001b04f47207 */ /* 0x000fe20006000000 */
[----:B------:R-:W-:Y:S01]  /*2030*/  IMAD R248, R248, UR5, RZ ;  /* 0x00000005f8f87c24 */ /* 0x000fe2000f8e02ff */
        /* <DEDUP_REMOVED lines=48> */
[----:B------:R-:W-:Y:S01]  /*2340*/  SEL R14, R4, R5, !P4 ;  /* 0x00000005040e7207 */ /* 0x000fe20006000000 */
[----:B------:R-:W-:Y:S01]  /*2350*/  IMAD R219, R219, UR5, RZ ;  /* 0x00000005dbdb7c24 */ /* 0x000fe2000f8e02ff */
[----:B------:R-:W-:Y:S01]  /*2360*/  SEL R4, R0, R7, !P1 ;  /* 0x0000000700047207 */ /* 0x000fe20004800000 */
[----:B------:R-:W-:Y:S01]  /*2370*/  VIADD R7, R8, 0xfffffffc ;  /* 0xfffffffc08077836 */ /* 0x000fe20000000000 */
[----:B------:R-:W-:Y:S01]  /*2380*/  SEL R6, R0, R13, !P1 ;  /* 0x0000000d00067207 */ /* 0x000fe20004800000 */
[----:B------:R-:W-:Y:S01]  /*2390*/  VIADD R0, R8, 0xfffffffe ;  /* 0xfffffffe08007836 */ /* 0x000fe20000000000 */
[----:B------:R-:W-:Y:S01]  /*23a0*/  ISETP.GE.U32.AND P0, PT, R18, 0x7fffffe0, PT ;  /* 0x7fffffe01200780c */ /* 0x000fe20003f06070 */
[----:B------:R-:W-:Y:S01]  /*23b0*/  VIADD R5, R8, 0xfffffffd ;  /* 0xfffffffd08057836 */ /* 0x000fe20000000000 */
[----:B------:R-:W-:Y:S01]  /*23c0*/  ISETP.GE.U32.AND P3, PT, R7, 0x7fffffdd, PT ;  /* 0x7fffffdd0700780c */ /* 0x000fe20003f66070 */
[----:B------:R-:W-:Y:S01]  /*23d0*/  IMAD R218, R218, UR5, RZ ;  /* 0x00000005dada7c24 */ /* 0x000fe2000f8e02ff */
[----:B------:R-:W-:Y:S01]  /*23e0*/  ISETP.GE.U32.AND P1, PT, R0, 0x7fffffdf, PT ;  /* 0x7fffffdf0000780c */ /* 0x000fe20003f26070 */
[----:B-1----:R-:W-:Y:S01]  /*23f0*/  IMAD R0, R160, R3, RZ ;  /* 0x00000003a0007224 */ /* 0x002fe200078e02ff */
[----:B------:R-:W-:Y:S01]  /*2400*/  ISETP.GE.U32.AND P2, PT, R5, 0x7fffffde, PT ;  /* 0x7fffffde0500780c */ /* 0x000fe20003f46070 */
[----:B------:R-:W-:Y:S01]  /*2410*/  IMAD R217, R217, UR5, RZ ;  /* 0x00000005d9d97c24 */ /* 0x000fe2000f8e02ff */
[----:B------:R-:W-:Y:S01]  /*2420*/  LOP3.LUT R20, R15, 0x60, RZ, 0x3c, !PT ;  /* 0x000000600f147812 */ /* 0x000fe200078e3cff */
[----:B------:R-:W-:Y:S01]  /*2430*/  IMAD R216, R216, UR5, RZ ;  /* 0x00000005d8d87c24 */ /* 0x000fe2000f8e02ff */
[----:B------:R-:W-:Y:S01]  /*2440*/  LEA R55, P4, R0, UR8, 0x2 ;  /* 0x0000000800377c11 */ /* 0x000fe2000f8810ff */
[-C--:B------:R-:W-:Y:S01]  /*2450*/  IMAD R5, R4, R9.reuse, RZ ;  /* 0x0000000904057224 */ /* 0x080fe200078e02ff */
[----:B------:R-:W-:Y:S01]  /*2460*/  IADD3 R20, R20, UR12, RZ ;  /* 0x0000000c14147c10 */ /* 0x000fe2000fffe0ff */
[----:B------:R-:W-:Y:S01]  /*2470*/  IMAD R14, R14, UR5, RZ ;  /* 0x000000050e0e7c24 */ /* 0x000fe2000f8e02ff */
[----:B------:R-:W-:Y:S01]  /*2480*/  LEA.HI.X.SX32 R7, R0, UR9, 0x2, P4 ;  /* 0x0000000900077c11 */ /* 0x000fe2000a0f16ff */
[----:B------:R-:W-:Y:S01]  /*2490*/  IMAD R4, R6, R9, RZ ;  /* 0x0000000906047224 */ /* 0x000fe200078e02ff */
[-C--:B------:R-:W-:Y:S01]  /*24a0*/  LEA R184, P4, R250, R55.reuse, 0x2 ;  /* 0x00000037fab87211 */ /* 0x080fe200078810ff */
[----:B------:R-:W-:Y:S01]  /*24b0*/  IMAD.SHL.U32 R19, R5, 0x4, RZ ;  /* 0x0000000405137824 */ /* 0x000fe200078e00ff */
[C---:B------:R-:W-:Y:S01]  /*24c0*/  LEA R186, P6, R249.reuse, R55, 0x2 ;  /* 0x00000037f9ba7211 */ /* 0x040fe200078c10ff */
[----:B------:R-:W-:Y:S01]  /*24d0*/  IMAD.SHL.U32 R18, R4, 0x4, RZ ;  /* 0x0000000404127824 */ /* 0x000fe200078e00ff */
[----:B------:R-:W-:Y:S01]  /*24e0*/  LEA.HI.X.SX32 R185, R250, R7, 0x2, P4 ;  /* 0x00000007fab97211 */ /* 0x000fe200020f16ff */
[----:B------:R-:W-:Y:S01]  /*24f0*/  IMAD.SHL.U32 R17, R2, 0x2, RZ ;  /* 0x0000000202117824 */ /* 0x000fe200078e00ff */
[----:B------:R-:W-:Y:S01]  /*2500*/  LEA R188, P4, R248, R55, 0x2 ;  /* 0x00000037f8bc7211 */ /* 0x000fe200078810ff */
[----:B------:R-:W-:Y:S01]  /*2510*/  VIADD R13, R8, 0xfffffffb ;  /* 0xfffffffb080d7836 */ /* 0x000fe20000000000 */
[----:B------:R-:W-:Y:S01]  /*2520*/  LEA.HI.X.SX32 R187, R249, R7, 0x2, P6 ;  /* 0x00000007f9bb7211 */ /* 0x000fe200030f16ff */
[----:B------:R-:W-:Y:S01]  /*2530*/  IMAD.SHL.U32 R9, R2, 0x4, RZ ;  /* 0x0000000402097824 */ /* 0x000fe200078e00ff */
[C---:B------:R-:W-:Y:S01]  /*2540*/  LEA R190, P6, R247.reuse, R55, 0x2 ;  /* 0x00000037f7be7211 */ /* 0x040fe200078c10ff */
[----:B------:R1:W-:Y:S01]  /*2550*/  STL [R1+0x210], R17 ;  /* 0x0002101101007387 */ /* 0x0003e20000100800 */
[----:B------:R-:W-:Y:S01]  /*2560*/  LEA.HI.X.SX32 R189, R248, R7, 0x2, P4 ;  /* 0x00000007f8bd7211 */ /* 0x000fe200020f16ff */
[----:B------:R-:W2:Y:S01]  /*2570*/  LDC R27, c[0x0][0x230] ;  /* 0x00008c00ff1b7b82 */ /* 0x000ea20000000800 */
[----:B------:R-:W-:Y:S01]  /*2580*/  LEA R192, P4, R246, R55, 0x2 ;  /* 0x00000037f6c07211 */ /* 0x000fe200078810ff */
[C---:B------:R-:W-:Y:S01]  /*2590*/  IMAD R166, R2.reuse, 0x1b, RZ ;  /* 0x0000001b02a67824 */ /* 0x040fe200078e02ff */
[----:B------:R-:W-:Y:S01]  /*25a0*/  LEA.HI.X.SX32 R191, R247, R7, 0x2, P6 ;  /* 0x00000007f7bf7211 */ /* 0x000fe200030f16ff */
[C---:B------:R-:W-:Y:S01]  /*25b0*/  IMAD R170, R2.reuse, 0x1c, RZ ;  /* 0x0000001c02aa7824 */ /* 0x040fe200078e02ff */
[----:B------:R-:W-:Y:S01]  /*25c0*/  LEA R194, P6, R245, R55, 0x2 ;  /* 0x00000037f5c27211 */ /* 0x000fe200078c10ff */
[----:B------:R-:W-:Y:S01]  /*25d0*/  IMAD R252, R2, 0x1e, RZ ;  /* 0x0000001e02fc7824 */ /* 0x000fe200078e02ff */
[----:B------:R-:W-:Y:S01]  /*25e0*/  LEA.HI.X.SX32 R193, R246, R7, 0x2, P4 ;  /* 0x00000007f6c17211 */ /* 0x000fe200020f16ff */
[----:B------:R-:W-:Y:S01]  /*25f0*/  IMAD R251, R2, 0x1f, RZ ;  /* 0x0000001f02fb7824 */ /* 0x000fe200078e02ff */
[----:B------:R-:W-:-:S02]  /*2600*/  LEA R196, P4, R244, R55, 0x2 ;  /* 0x00000037f4c47211 */ /* 0x000fc400078810ff */
[----:B------:R-:W-:Y:S02]  /*2610*/  LEA.HI.X.SX32 R195, R245, R7, 0x2, P6 ;  /* 0x00000007f5c37211 */ /* 0x000fe400030f16ff */
[C---:B------:R-:W-:Y:S02]  /*2620*/  LEA R198, P6, R243.reuse, R55, 0x2 ;  /* 0x00000037f3c67211 */ /* 0x040fe400078c10ff */
[----:B------:R-:W-:Y:S02]  /*2630*/  LEA.HI.X.SX32 R197, R244, R7, 0x2, P4 ;  /* 0x00000007f4c57211 */ /* 0x000fe400020f16ff */
[----:B------:R-:W-:Y:S02]  /*2640*/  LEA R200, P4, R242, R55, 0x2 ;  /* 0x00000037f2c87211 */ /* 0x000fe400078810ff */
[----:B------:R-:W-:Y:S02]  /*2650*/  LEA.HI.X.SX32 R199, R243, R7, 0x2, P6 ;  /* 0x00000007f3c77211 */ /* 0x000fe400030f16ff */
        /* <DEDUP_REMOVED lines=44> */
[----:B------:R-:W-:Y:S02]  /*2920*/  LEA R54, P6, R14, R55, 0x2 ;  /* 0x000000370e367211 */ /* 0x000fe400078c10ff */
[-C--:B------:R-:W-:Y:S02]  /*2930*/  LEA.HI.X.SX32 R53, R216, R7.reuse, 0x2, P4 ;  /* 0x00000007d8357211 */ /* 0x080fe400020f16ff */
[----:B------:R-:W-:Y:S02]  /*2940*/  IADD3 R56, P4, R19, UR6, RZ ;  /* 0x0000000613387c10 */ /* 0x000fe4000ff9e0ff */
[----:B------:R-:W-:Y:S01]  /*2950*/  LEA.HI.X.SX32 R55, R14, R7, 0x2, P6 ;  /* 0x000000070e377211 */ /* 0x000fe200030f16ff */
[C---:B------:R-:W-:Y:S01]  /*2960*/  VIADD R7, R8.reuse, 0xfffffff9 ;  /* 0xfffffff908077836 */ /* 0x040fe20000000000 */
[----:B------:R-:W-:-:S02]  /*2970*/  IADD3 R6, R8, -0x6, RZ ;  /* 0xfffffffa08067810 */ /* 0x000fc40007ffe0ff */
[----:B------:R-:W-:Y:S02]  /*2980*/  IADD3 R58, P6, R18, UR6, RZ ;  /* 0x00000006123a7c10 */ /* 0x000fe4000ffde0ff */
[----:B------:R-:W-:Y:S02]  /*2990*/  LEA.HI.X.SX32 R57, R5, UR7, 0x2, P4 ;  /* 0x0000000705397c11 */ /* 0x000fe4000a0f16ff */
[----:B------:R-:W-:Y:S01]  /*29a0*/  ISETP.GE.U32.AND P4, PT, R6, 0x7fffffdb, PT ;  /* 0x7fffffdb0600780c */ /* 0x000fe20003f86070 */
[----:B------:R-:W-:Y:S01]  /*29b0*/  VIADD R6, R8, 0xfffffff8 ;  /* 0xfffffff808067836 */ /* 0x000fe20000000000 */
[----:B------:R-:W-:Y:S01]  /*29c0*/  LEA.HI.X.SX32 R59, R4, UR7, 0x2, P6 ;  /* 0x00000007043b7c11 */ /* 0x000fe2000b0f16ff */
[----:B------:R-:W-:Y:S01]  /*29d0*/  @!PT LDS RZ, [RZ] ;  /* 0x00000000fffff984 */ /* 0x000fe20000000800 */
[----:B------:R-:W-:Y:S01]  /*29e0*/  @!PT LDS RZ, [RZ] ;  /* 0x00000000fffff984 */ /* 0x000fe20000000800 */
[----:B------:R-:W-:Y:S01]  /*29f0*/  @!PT LDS RZ, [RZ] ;  /* 0x00000000fffff984 */ /* 0x000fe20000000800 */
[----:B------:R3:W-:Y:S01]  /*2a00*/  LDGSTS.E [R26], desc[UR16][R56.64], !P0 ;  /* 0x00000000381a7fae */ /* 0x0007e2000c121850 */
[----:B------:R-:W-:Y:S01]  /*2a10*/  IMAD.WIDE R60, R2, 0x4, R56 ;  /* 0x00000004023c7825 */ /* 0x000fe200078e0238 */
[----:B------:R-:W-:Y:S02]  /*2a20*/  ISETP.GE.U32.AND P5, PT, R13, 0x7fffffdc, PT ;  /* 0x7fffffdc0d00780c */ /* 0x000fe40003fa6070 */
[----:B------:R4:W-:Y:S01]  /*2a30*/  LDGSTS.E [R26+0x4000], desc[UR16][R58.64], !P0 ;  /* 0x040000003a1a7fae */ /* 0x0009e2000c121850 */
[----:B------:R-:W-:Y:S01]  /*2a40*/  ISETP.GE.U32.AND P0, PT, R6, 0x7fffffd9, PT ;  /* 0x7fffffd90600780c */ /* 0x000fe20003f06070 */
[----:B------:R-:W-:Y:S01]  /*2a50*/  IMAD.WIDE R62, R2, 0x4, R58 ;  /* 0x00000004023e7825 */ /* 0x000fe200078e023a */
[----:B------:R-:W-:Y:S01]  /*2a60*/  ISETP.GE.U32.AND P6, PT, R7, 0x7fffffda, PT ;  /* 0x7fffffda0700780c */ /* 0x000fe20003fc6070 */
[----:B------:R4:W-:Y:S01]  /*2a70*/  LDGSTS.E [R26+0x4], desc[UR16][R60.64], !P1 ;  /* 0x000040003c1a7fae */ /* 0x0009e2000c921850 */
[----:B------:R-:W-:Y:S01]  /*2a80*/  LOP3.LUT R13, R15, 0x10, RZ, 0x3c, !PT ;  /* 0x000000100f0d7812 */ /* 0x000fe200078e3cff */
[----:B------:R-:W-:-:S02]  /*2a90*/  IMAD.WIDE R64, R17, 0x4, R56 ;  /* 0x0000000411407825 */ /* 0x000fc400078e0238 */
[----:B------:R4:W-:Y:S02]  /*2aa0*/  LDGSTS.E [R26+0x4004], desc[UR16][R62.64], !P1 ;  /* 0x040040003e1a7fae */ /* 0x0009e4000c921850 */
[----:B------:R-:W-:Y:S02]  /*2ab0*/  IMAD.WIDE R66, R17, 0x4, R58 ;  /* 0x0000000411427825 */ /* 0x000fe400078e023a */
[----:B------:R4:W-:Y:S02]  /*2ac0*/  LDGSTS.E [R26+0x8], desc[UR16][R64.64], !P2 ;  /* 0x00008000401a7fae */ /* 0x0009e4000d121850 */
[----:B------:R-:W-:Y:S02]  /*2ad0*/  VIADD R6, R8, 0xfffffff7 ;  /* 0xfffffff708067836 */ /* 0x000fe40000000000 */
[----:B-1----:R-:W-:Y:S01]  /*2ae0*/  IMAD R17, R2, 0x3, RZ ;  /* 0x0000000302117824 */ /* 0x002fe200078e02ff */
[----:B------:R1:W-:Y:S01]  /*2af0*/  LDGSTS.E [R26+0x4008], desc[UR16][R66.64], !P2 ;  /* 0x04008000421a7fae */ /* 0x0003e2000d121850 */
[----:B------:R-:W-:Y:S01]  /*2b00*/  VIADD R7, R8, 0xfffffff6 ;  /* 0xfffffff608077836 */ /* 0x000fe20000000000 */
[----:B------:R-:W-:Y:S01]  /*2b10*/  ISETP.GE.U32.AND P1, PT, R6, 0x7fffffd8, PT ;  /* 0x7fffffd80600780c */ /* 0x000fe20003f26070 */
[----:B------:R-:W-:Y:S01]  /*2b20*/  IMAD.WIDE R68, R17, 0x4, R56 ;  /* 0x0000000411447825 */ /* 0x000fe200078e0238 */
[----:B------:R-:W-:Y:S02]  /*2b30*/  STL [R1+0x20c], R17 ;  /* 0x00020c1101007387 */ /* 0x000fe40000100800 */
[----:B------:R-:W-:Y:S01]  /*2b40*/  ISETP.GE.U32.AND P2, PT, R7, 0x7fffffd7, PT ;  /* 0x7fffffd70700780c */ /* 0x000fe20003f46070 */
[----:B------:R-:W-:Y:S01]  /*2b50*/  IMAD.WIDE R70, R17, 0x4, R58 ;  /* 0x0000000411467825 */ /* 0x000fe200078e023a */
[----:B------:R1:W-:Y:S03]  /*2b60*/  LDGSTS.E [R26+0xc], desc[UR16][R68.64], !P3 ;  /* 0x0000c000441a7fae */ /* 0x0003e6000d921850 */
[----:B------:R-:W-:Y:S01]  /*2b70*/  VIADD R6, R8, 0xfffffff5 ;  /* 0xfffffff508067836 */ /* 0x000fe20000000000 */
[----:B------:R1:W-:Y:S01]  /*2b80*/  LDGSTS.E [R26+0x400c], desc[UR16][R70.64], !P3 ;  /* 0x0400c000461a7fae */ /* 0x0003e2000d921850 */
[----:B------:R-:W-:Y:S01]  /*2b90*/  VIADD R25, R13, UR12 ;  /* 0x0000000c0d197c36 */ /* 0x000fe20008000000 */
[----:B------:R-:W-:Y:S01]  /*2ba0*/  LOP3.LUT R13, R15, 0x20, RZ, 0x3c, !PT ;  /* 0x000000200f0d7812 */ /* 0x000fe200078e3cff */
[C---:B------:R-:W-:Y:S01]  /*2bb0*/  IMAD.WIDE R72, R9.reuse, 0x4, R56 ;  /* 0x0000000409487825 */ /* 0x040fe200078e0238 */
[----:B------:R-:W-:Y:S01]  /*2bc0*/  ISETP.GE.U32.AND P3, PT, R6, 0x7fffffd6, PT ;  /* 0x7fffffd60600780c */ /* 0x000fe20003f66070 */
[----:B------:R5:W-:Y:S02]  /*2bd0*/  STL [R1+0x208], R9 ;  /* 0x0002080901007387 */ /* 0x000be40000100800 */
[----:B------:R-:W-:-:S02]  /*2be0*/  IMAD.WIDE R74, R9, 0x4, R58 ;  /* 0x00000004094a7825 */ /* 0x000fc400078e023a */
[----:B------:R1:W-:Y:S02]  /*2bf0*/  LDGSTS.E [R25], desc[UR16][R72.64], !P5 ;  /* 0x0000000048197fae */ /* 0x0003e4000e921850 */
[----:B------:R-:W-:Y:S02]  /*2c00*/  IMAD R7, R2, 0x5, RZ ;  /* 0x0000000502077824 */ /* 0x000fe400078e02ff */
[----:B------:R-:W-:Y:S01]  /*2c10*/  VIADD R6, R8, 0xfffffff4 ;  /* 0xfffffff408067836 */ /* 0x000fe20000000000 */
[----:B------:R1:W-:Y:S01]  /*2c20*/  LDGSTS.E [R25+0x4000], desc[UR16][R74.64], !P5 ;  /* 0x040000004a197fae */ /* 0x0003e2000e921850 */
[----:B-----5:R-:W-:Y:S02]  /*2c30*/  IMAD R9, R2, 0x6, RZ ;  /* 0x0000000602097824 */ /* 0x020fe400078e02ff */
[C---:B------:R-:W-:Y:S01]  /*2c40*/  IMAD.WIDE R76, R7.reuse, 0x4, R56 ;  /* 0x00000004074c7825 */ /* 0x040fe200078e0238 */
[----:B------:R-:W-:Y:S01]  /*2c50*/  ISETP.GE.U32.AND P5, PT, R6, 0x7fffffd5, PT ;  /* 0x7fffffd50600780c */ /* 0x000fe20003fa6070 */
[----:B------:R5:W-:Y:S01]  /*2c60*/  STL [R1+0x204], R7 ;  /* 0x0002040701007387 */ /* 0x000be20000100800 */
[----:B------:R-:W-:Y:S01]  /*2c70*/  IADD3 R6, R8, -0xd, RZ ;  /* 0xfffffff308067810 */ /* 0x000fe20007ffe0ff */
[----:B------:R-:W-:-:S02]  /*2c80*/  IMAD.WIDE R78, R7, 0x4, R58 ;  /* 0x00000004074e7825 */ /* 0x000fc400078e023a */
[----:B------:R1:W-:Y:S02]  /*2c90*/  LDGSTS.E [R25+0x4], desc[UR16][R76.64], !P4 ;  /* 0x000040004c197fae */ /* 0x0003e4000e121850 */
[----:B------:R-:W-:Y:S02]  /*2ca0*/  IMAD R17, R2, 0x7, RZ ;  /* 0x0000000702117824 */ /* 0x000fe400078e02ff */
[C---:B------:R-:W-:Y:S01]  /*2cb0*/  IMAD.WIDE R80, R9.reuse, 0x4, R56 ;  /* 0x0000000409507825 */ /* 0x040fe200078e0238 */
[----:B------:R1:W-:Y:S01]  /*2cc0*/  LDGSTS.E [R25+0x4004], desc[UR16][R78.64], !P4 ;  /* 0x040040004e197fae */ /* 0x0003e2000e121850 */
[----:B------:R-:W-:Y:S02]  /*2cd0*/  ISETP.GE.U32.AND P4, PT, R6, 0x7fffffd4, PT ;  /* 0x7fffffd40600780c */ /* 0x000fe40003f86070 */
[----:B------:R-:W-:Y:S01]  /*2ce0*/  IMAD.WIDE R82, R9, 0x4, R58 ;  /* 0x0000000409527825 */ /* 0x000fe200078e023a */
[----:B------:R2:W-:Y:S03]  /*2cf0*/  STL [R1+0x200], R9 ;  /* 0x0002000901007387 */ /* 0x0005e60000100800 */
[C---:B------:R-:W-:Y:S01]  /*2d00*/  IMAD.WIDE R84, R17.reuse, 0x4, R56 ;  /* 0x0000000411547825 */ /* 0x040fe200078e0238 */
[----:B------:R1:W-:Y:S03]  /*2d10*/  LDGSTS.E [R25+0x8], desc[UR16][R80.64], !P6 ;  /* 0x0000800050197fae */ /* 0x0003e6000f121850 */
[----:B------:R-:W-:Y:S01]  /*2d20*/  IMAD.WIDE R86, R17, 0x4, R58 ;  /* 0x0000000411567825 */ /* 0x000fe200078e023a */
[----:B------:R1:W-:Y:S03]  /*2d30*/  LDGSTS.E [R25+0x4008], desc[UR16][R82.64], !P6 ;  /* 0x0400800052197fae */ /* 0x0003e6000f121850 */
[----:B-----5:R-:W-:Y:S01]  /*2d40*/  VIADD R7, R8, 0xfffffff2 ;  /* 0xfffffff208077836 */ /* 0x020fe20000000000 */
[----:B------:R5:W-:Y:S01]  /*2d50*/  LDGSTS.E [R25+0xc], desc[UR16][R84.64], !P0 ;  /* 0x0000c00054197fae */ /* 0x000be2000c121850 */
[----:B--2---:R-:W-:-:S02]  /*2d60*/  IMAD.SHL.U32 R9, R2, 0x8, RZ ;  /* 0x0000000802097824 */ /* 0x004fc400078e00ff */
[----:B------:R-:W-:Y:S01]  /*2d70*/  VIADD R6, R8, 0xfffffff1 ;  /* 0xfffffff108067836 */ /* 0x000fe20000000000 */
[----:B------:R2:W-:Y:S01]  /*2d80*/  LDGSTS.E [R25+0x400c], desc[UR16][R86.64], !P0 ;  /* 0x0400c00056197fae */ /* 0x0005e2000c121850 */
[----:B------:R-:W-:Y:S01]  /*2d90*/  VIADD R24, R13, UR12 ;  /* 0x0000000c0d187c36 */ /* 0x000fe20008000000 */
[----:B------:R-:W-:Y:S01]  /*2da0*/  ISETP.GE.U32.AND P6, PT, R7, 0x7fffffd3, PT ;  /* 0x7fffffd30700780c */ /* 0x000fe20003fc6070 */
[----:B------:R-:W-:Y:S01]  /*2db0*/  IMAD.WIDE R88, R9, 0x4, R56 ;  /* 0x0000000409587825 */ /* 0x000fe200078e0238 */
[----:B------:R-:W-:Y:S01]  /*2dc0*/  ISETP.GE.U32.AND P0, PT, R6, 0x7fffffd2, PT ;  /* 0x7fffffd20600780c */ /* 0x000fe20003f06070 */
[----:B------:R3:W-:Y:S01]  /*2dd0*/  STL [R1+0x1fc], R17 ;  /* 0x0001fc1101007387 */ /* 0x0007e20000100800 */
[----:B------:R-:W-:Y:S01]  /*2de0*/  LOP3.LUT R13, R15, 0x30, RZ, 0x3c, !PT ;  /* 0x000000300f0d7812 */ /* 0x000fe200078e3cff */
[----:B------:R-:W-:Y:S02]  /*2df0*/  IMAD.WIDE R90, R9, 0x4, R58 ;  /* 0x00000004095a7825 */ /* 0x000fe400078e023a */
[----:B------:R4:W-:Y:S02]  /*2e00*/  STL [R1+0x1f8], R9 ;  /* 0x0001f80901007387 */ /* 0x0009e40000100800 */
[----:B------:R-:W-:-:S02]  /*2e10*/  VIADD R6, R8, 0xfffffff0 ;  /* 0xfffffff008067836 */ /* 0x000fc40000000000 */
[C---:B------:R-:W-:Y:S01]  /*2e20*/  IMAD R7, R2.reuse, 0x9, RZ ;  /* 0x0000000902077824 */ /* 0x040fe200078e02ff */
[----:B------:R2:W-:Y:S01]  /*2e30*/  LDGSTS.E [R24], desc[UR16][R88.64], !P1 ;  /* 0x0000000058187fae */ /* 0x0005e2000c921850 */
[----:B---3--:R-:W-:Y:S02]  /*2e40*/  IMAD R17, R2, 0xb, RZ ;  /* 0x0000000b02117824 */ /* 0x008fe400078e02ff */
[C---:B------:R-:W-:Y:S01]  /*2e50*/  IMAD.WIDE R92, R7.reuse, 0x4, R56 ;  /* 0x00000004075c7825 */ /* 0x040fe200078e0238 */
[----:B------:R3:W-:Y:S01]  /*2e60*/  LDGSTS.E [R24+0x4000], desc[UR16][R90.64], !P1 ;  /* 0x040000005a187fae */ /* 0x0007e2000c921850 */
[----:B------:R-:W-:Y:S02]  /*2e70*/  ISETP.GE.U32.AND P1, PT, R6, 0x7fffffd1, PT ;  /* 0x7fffffd10600780c */ /* 0x000fe40003f26070 */
[----:B----4-:R-:W-:Y:S01]  /*2e80*/  IMAD R9, R2, 0xa, RZ ;  /* 0x0000000a02097824 */ /* 0x010fe200078e02ff */
[----:B------:R4:W-:Y:S01]  /*2e90*/  LDGSTS.E [R24+0x4], desc[UR16][R92.64], !P2 ;  /* 0x000040005c187fae */ /* 0x0009e2000d121850 */
[----:B------:R-:W-:-:S03]  /*2ea0*/  IMAD.WIDE R94, R7, 0x4, R58 ;  /* 0x00000004075e7825 */ /* 0x000fc600078e023a */
[----:B------:R1:W-:Y:S01]  /*2eb0*/  STL [R1+0x1f4], R7 ;  /* 0x0001f40701007387 */ /* 0x0003e20000100800 */
[----:B------:R-:W-:Y:S02]  /*2ec0*/  VIADD R6, R8, 0xffffffef ;  /* 0xffffffef08067836 */ /* 0x000fe40000000000 */
[C---:B------:R-:W-:Y:S01]  /*2ed0*/  IMAD.WIDE R96, R9.reuse, 0x4, R56 ;  /* 0x0000000409607825 */ /* 0x040fe200078e0238 */
[----:B------:R4:W-:Y:S02]  /*2ee0*/  LDGSTS.E [R24+0x4004], desc[UR16][R94.64], !P2 ;  /* 0x040040005e187fae */ /* 0x0009e4000d121850 */
[----:B------:R-:W-:Y:S01]  /*2ef0*/  ISETP.GE.U32.AND P2, PT, R6, 0x7fffffd0, PT ;  /* 0x7fffffd00600780c */ /* 0x000fe20003f46070 */
[----:B------:R-:W-:Y:S01]  /*2f00*/  IMAD.WIDE R98, R9, 0x4, R58 ;  /* 0x0000000409627825 */ /* 0x000fe200078e023a */
[----:B------:R5:W-:Y:S03]  /*2f10*/  STL [R1+0x1f0], R9 ;  /* 0x0001f00901007387 */ /* 0x000be60000100800 */
[C---:B------:R-:W-:Y:S01]  /*2f20*/  IMAD.WIDE R100, R17.reuse, 0x4, R56 ;  /* 0x0000000411647825 */ /* 0x040fe200078e0238 */
[----:B------:R4:W-:Y:S03]  /*2f30*/  LDGSTS.E [R24+0x8], desc[UR16][R96.64], !P3 ;  /* 0x0000800060187fae */ /* 0x0009e6000d921850 */
[----:B------:R-:W-:Y:S01]  /*2f40*/  IMAD.WIDE R102, R17, 0x4, R58 ;  /* 0x0000000411667825 */ /* 0x000fe200078e023a */
[----:B------:R4:W-:Y:S03]  /*2f50*/  LDGSTS.E [R24+0x4008], desc[UR16][R98.64], !P3 ;  /* 0x0400800062187fae */ /* 0x0009e6000d921850 */
[C---:B-1----:R-:W-:Y:S01]  /*2f60*/  VIADD R7, R8.reuse, 0xffffffee ;  /* 0xffffffee08077836 */ /* 0x042fe20000000000 */
[----:B------:R1:W-:Y:S01]  /*2f70*/  LDGSTS.E [R24+0xc], desc[UR16][R100.64], !P5 ;  /* 0x0000c00064187fae */ /* 0x0003e2000e921850 */
[----:B------:R-:W-:-:S02]  /*2f80*/  VIADD R6, R8, 0xffffffed ;  /* 0xffffffed08067836 */ /* 0x000fc40000000000 */
[----:B-----5:R-:W-:Y:S01]  /*2f90*/  IMAD R9, R2, 0xc, RZ ;  /* 0x0000000c02097824 */ /* 0x020fe200078e02ff */
        /* <DEDUP_REMOVED lines=12> */
[----:B--2---:R-:W-:Y:S02]  /*3060*/  IMAD R17, R2, 0xf, RZ ;  /* 0x0000000f02117824 */ /* 0x004fe400078e02ff */
[C---:B------:R-:W-:Y:S01]  /*3070*/  IMAD.WIDE R108, R7.reuse, 0x4, R56 ;  /* 0x00000004076c7825 */ /* 0x040fe200078e0238 */
[----:B------:R2:W-:Y:S01]  /*3080*/  LDGSTS.E [R23+0x4000], desc[UR16][R106.64], !P4 ;  /* 0x040000006a177fae */ /* 0x0005e2000e121850 */
[----:B------:R-:W-:Y:S02]  /*3090*/  ISETP.GE.U32.AND P4, PT, R6, 0x7fffffcd, PT ;  /* 0x7fffffcd0600780c */ /* 0x000fe40003f86070 */
[----:B---3--:R-:W-:Y:S01]  /*30a0*/  IMAD R9, R2, 0xe, RZ ;  /* 0x0000000e02097824 */ /* 0x008fe200078e02ff */
[----:B------:R-:W-:Y:S01]  /*30b0*/  STL [R1+0x1e4], R7 ;  /* 0x0001e40701007387 */ /* 0x000fe20000100800 */
[----:B------:R-:W-:-:S03]  /*30c0*/  IMAD.WIDE R110, R7, 0x4, R58 ;  /* 0x00000004076e7825 */ /* 0x000fc600078e023a */
[----:B------:R3:W-:Y:S01]  /*30d0*/  LDGSTS.E [R23+0x4], desc[UR16][R108.64], !P6 ;  /* 0x000040006c177fae */ /* 0x0007e2000f121850 */
[----:B------:R-:W-:Y:S02]  /*30e0*/  VIADD R6, R8, 0xffffffeb ;  /* 0xffffffeb08067836 */ /* 0x000fe40000000000 */
[C---:B------:R-:W-:Y:S01]  /*30f0*/  IMAD.WIDE R112, R9.reuse, 0x4, R56 ;  /* 0x0000000409707825 */ /* 0x040fe200078e0238 */
[----:B------:R4:W-:Y:S03]  /*3100*/  STL [R1+0x1e0], R9 ;  /* 0x0001e00901007387 */ /* 0x0009e60000100800 */
[----:B------:R-:W-:Y:S01]  /*3110*/  IMAD.WIDE R114, R9, 0x4, R58 ;  /* 0x0000000409727825 */ /* 0x000fe200078e023a */
[----:B------:R3:W-:Y:S01]  /*3120*/  LDGSTS.E [R23+0x4004], desc[UR16][R110.64], !P6 ;  /* 0x040040006e177fae */ /* 0x0007e2000f121850 */
[----:B------:R-:W-:Y:S02]  /*3130*/  ISETP.GE.U32.AND P6, PT, R6, 0x7fffffcc, PT ;  /* 0x7fffffcc0600780c */ /* 0x000fe40003fc6070 */
[----:B------:R-:W-:Y:S01]  /*3140*/  IMAD.WIDE R116, R17, 0x4, R56 ;  /* 0x0000000411747825 */ /* 0x000fe200078e0238 */
[----:B------:R3:W-:Y:S01]  /*3150*/  LDGSTS.E [R23+0x8], desc[UR16][R112.64], !P0 ;  /* 0x0000800070177fae */ /* 0x0007e2000c121850 */
[----:B----4-:R-:W-:-:S02]  /*3160*/  SHF.L.U32 R9, R2, 0x4, RZ ;  /* 0x0000000402097819 */ /* 0x010fc400000006ff */
[----:B------:R-:W-:Y:S01]  /*3170*/  IMAD.WIDE R118, R17, 0x4, R58 ;  /* 0x0000000411767825 */ /* 0x000fe200078e023a */
[----:B------:R4:W-:Y:S03]  /*3180*/  LDGSTS.E [R23+0x4008], desc[UR16][R114.64], !P0 ;  /* 0x0400800072177fae */ /* 0x0009e6000c121850 */
[----:B------:R-:W-:Y:S01]  /*3190*/  VIADD R6, R8, 0xffffffe9 ;  /* 0xffffffe908067836 */ /* 0x000fe20000000000 */
[----:B------:R4:W-:Y:S01]  /*31a0*/  LDGSTS.E [R23+0xc], desc[UR16][R116.64], !P1 ;  /* 0x0000c00074177fae */ /* 0x0009e2000c921850 */
[----:B------:R-:W-:Y:S01]  /*31b0*/  VIADD R22, R13, UR12 ;  /* 0x0000000c0d167c36 */ /* 0x000fe20008000000 */
[----:B------:R-:W-:Y:S01]  /*31c0*/  LOP3.LUT R13, R15, 0x50, RZ, 0x3c, !PT ;  /* 0x000000500f0d7812 */ /* 0x000fe200078e3cff */
[C---:B------:R-:W-:Y:S01]  /*31d0*/  IMAD.WIDE R120, R9.reuse, 0x4, R56 ;  /* 0x0000000409787825 */ /* 0x040fe200078e0238 */
[----:B------:R-:W-:Y:S03]  /*31e0*/  STL [R1+0x1dc], R17 ;  /* 0x0001dc1101007387 */ /* 0x000fe60000100800 */
[----:B------:R-:W-:Y:S01]  /*31f0*/  IMAD.WIDE R122, R9, 0x4, R58 ;  /* 0x00000004097a7825 */ /* 0x000fe200078e023a */
[----:B------:R4:W-:Y:S01]  /*3200*/  LDGSTS.E [R23+0x400c], desc[UR16][R118.64], !P1 ;  /* 0x0400c00076177fae */ /* 0x0009e2000c921850 */
[----:B------:R-:W-:-:S02]  /*3210*/  ISETP.GE.U32.AND P1, PT, R6, 0x7fffffca, PT ;  /* 0x7fffffca0600780c */ /* 0x000fc40003f26070 */
[C---:B------:R-:W-:Y:S01]  /*3220*/  VIADD R7, R8.reuse, 0xffffffea ;  /* 0xffffffea08077836 */ /* 0x040fe20000000000 */
[----:B------:R1:W-:Y:S01]  /*3230*/  STL [R1+0x1d8], R9 ;  /* 0x0001d80901007387 */ /* 0x0003e20000100800 */
[----:B------:R-:W-:Y:S02]  /*3240*/  VIADD R6, R8, 0xffffffe8 ;  /* 0xffffffe808067836 */ /* 0x000fe40000000000 */
[----:B------:R-:W-:Y:S01]  /*3250*/  VIADD R21, R13, UR12 ;  /* 0x0000000c0d157c36 */ /* 0x000fe20008000000 */
[----:B------:R4:W-:Y:S01]  /*3260*/  LDGSTS.E [R22], desc[UR16][R120.64], !P2 ;  /* 0x0000000078167fae */ /* 0x0009e2000d121850 */
[----:B------:R-:W-:Y:S01]  /*3270*/  ISETP.GE.U32.AND P0, PT, R7, 0x7fffffcb, PT ;  /* 0x7fffffcb0700780c */ /* 0x000fe20003f06070 */
[----:B------:R-:W-:Y:S01]  /*3280*/  IMAD R7, R2, 0x12, RZ ;  /* 0x0000001202077824 */ /* 0x000fe200078e02ff */
[----:B------:R-:W5:Y:S01]  /*3290*/  LDC R13, c[0x0][0x230] ;  /* 0x00008c00ff0d7b82 */ /* 0x000f620000000800 */
[----:B------:R4:W-:Y:S01]  /*32a0*/  LDGSTS.E [R22+0x4000], desc[UR16][R122.64], !P2 ;  /* 0x040000007a167fae */ /* 0x0009e2000d121850 */
[----:B------:R-:W-:Y:S01]  /*32b0*/  ISETP.GE.U32.AND P2, PT, R6, 0x7fffffc9, PT ;  /* 0x7fffffc90600780c */ /* 0x000fe20003f46070 */
[----:B-1----:R-:W-:-:S02]  /*32c0*/  IMAD R9, R2, 0x11, RZ ;  /* 0x0000001102097824 */ /* 0x002fc400078e02ff */
[----:B------:R-:W-:Y:S02]  /*32d0*/  VIADD R6, R8, 0xffffffe7 ;  /* 0xffffffe708067836 */ /* 0x000fe40000000000 */
[C---:B------:R-:W-:Y:S01]  /*32e0*/  IMAD.WIDE R124, R9.reuse, 0x4, R56 ;  /* 0x00000004097c7825 */ /* 0x040fe200078e0238 */
[----:B------:R1:W-:Y:S03]  /*32f0*/  STL [R1+0x1d4], R9 ;  /* 0x0001d40901007387 */ /* 0x0003e60000100800 */
[----:B------:R-:W-:Y:S01]  /*3300*/  IMAD.WIDE R126, R9, 0x4, R58 ;  /* 0x00000004097e7825 */ /* 0x000fe200078e023a */
[----:B------:R4:W-:Y:S03]  /*3310*/  LDGSTS.E [R22+0x4], desc[UR16][R124.64], !P3 ;  /* 0x000040007c167fae */ /* 0x0009e6000d921850 */
[----:B------:R-:W-:Y:S01]  /*3320*/  IMAD.WIDE R128, R7, 0x4, R56 ;  /* 0x0000000407807825 */ /* 0x000fe200078e0238 */
[----:B------:R4:W-:Y:S01]  /*3330*/  LDGSTS.E [R22+0x4004], desc[UR16][R126.64], !P3 ;  /* 0x040040007e167fae */ /* 0x0009e2000d921850 */
[----:B------:R-:W-:-:S02]  /*3340*/  ISETP.GE.U32.AND P3, PT, R6, 0x7fffffc8, PT ;  /* 0x7fffffc80600780c */ /* 0x000fc40003f66070 */
[----:B------:R-:W-:Y:S01]  /*3350*/  IMAD.WIDE R130, R7, 0x4, R58 ;  /* 0x0000000407827825 */ /* 0x000fe200078e023a */
[----:B------:R2:W-:Y:S03]  /*3360*/  STL [R1+0x1d0], R7 ;  /* 0x0001d00701007387 */ /* 0x0005e60000100800 */
[----:B------:R-:W-:Y:S01]  /*3370*/  VIADD R6, R8, 0xffffffe6 ;  /* 0xffffffe608067836 */ /* 0x000fe20000000000 */
[----:B------:R4:W-:Y:S01]  /*3380*/  LDGSTS.E [R22+0x8], desc[UR16][R128.64], !P5 ;  /* 0x0000800080167fae */ /* 0x0009e2000e921850 */
[C---:B-1----:R-:W-:Y:S02]  /*3390*/  IMAD R9, R2.reuse, 0x14, RZ ;  /* 0x0000001402097824 */ /* 0x042fe400078e02ff */
[----:B------:R-:W-:Y:S01]  /*33a0*/  IMAD R17, R2, 0x18, RZ ;  /* 0x0000001802117824 */ /* 0x000fe200078e02ff */
[----:B------:R1:W-:Y:S01]  /*33b0*/  LDGSTS.E [R22+0x4008], desc[UR16][R130.64], !P5 ;  /* 0x0400800082167fae */ /* 0x0003e2000e921850 */
[----:B------:R-:W-:Y:S01]  /*33c0*/  ISETP.GE.U32.AND P5, PT, R6, 0x7fffffc7, PT ;  /* 0x7fffffc70600780c */ /* 0x000fe20003fa6070 */
[----:B--2---:R-:W-:-:S02]  /*33d0*/  IMAD R7, R2, 0x13, RZ ;  /* 0x0000001302077824 */ /* 0x004fc400078e02ff */
        /* <DEDUP_REMOVED lines=8> */
[----:B--2---:R-:W-:Y:S01]  /*3460*/  IMAD R7, R2, 0x15, RZ ;  /* 0x0000001502077824 */ /* 0x004fe200078e02ff */
[----:B------:R-:W-:Y:S01]  /*3470*/  STL [R1+0x1c8], R9 ;  /* 0x0001c80901007387 */ /* 0x000fe20000100800 */
[----:B------:R-:W-:-:S03]  /*3480*/  IMAD.WIDE R138, R9, 0x4, R58 ;  /* 0x00000004098a7825 */ /* 0x000fc600078e023a */
[----:B------:R2:W-:Y:S01]  /*3490*/  STL [R1+0x1c4], R7 ;  /* 0x0001c40701007387 */ /* 0x0005e20000100800 */
[----:B------:R-:W-:Y:S02]  /*34a0*/  VIADD R6, R8, 0xffffffe4 ;  /* 0xffffffe408067836 */ /* 0x000fe40000000000 */
[C---:B------:R-:W-:Y:S01]  /*34b0*/  IMAD.WIDE R140, R7.reuse, 0x4, R56 ;  /* 0x00000004078c7825 */ /* 0x040fe200078e0238 */
[----:B------:R1:W-:Y:S03]  /*34c0*/  LDGSTS.E [R21], desc[UR16][R136.64], !P6 ;  /* 0x0000000088157fae */ /* 0x0003e6000f121850 */
[----:B------:R-:W-:Y:S01]  /*34d0*/  IMAD.WIDE R142, R7, 0x4, R58 ;  /* 0x00000004078e7825 */ /* 0x000fe200078e023a */
[----:B------:R1:W-:Y:S01]  /*34e0*/  LDGSTS.E [R21+0x4000], desc[UR16][R138.64], !P6 ;  /* 0x040000008a157fae */ /* 0x0003e2000f121850 */
[----:B------:R-:W-:Y:S02]  /*34f0*/  ISETP.GE.U32.AND P6, PT, R6, 0x7fffffc5, PT ;  /* 0x7fffffc50600780c */ /* 0x000fe40003fc6070 */
[C---:B--2---:R-:W-:Y:S01]  /*3500*/  IMAD R7, R2.reuse, 0x16, RZ ;  /* 0x0000001602077824 */ /* 0x044fe200078e02ff */
[----:B------:R2:W-:Y:S01]  /*3510*/  LDGSTS.E [R21+0x4], desc[UR16][R140.64], !P0 ;  /* 0x000040008c157fae */ /* 0x0005e2000c121850 */
[----:B------:R-:W-:-:S02]  /*3520*/  IMAD R9, R2, 0x17, RZ ;  /* 0x0000001702097824 */ /* 0x000fc400078e02ff */
[----:B------:R-:W-:Y:S01]  /*3530*/  VIADD R6, R8, 0xffffffe3 ;  /* 0xffffffe308067836 */ /* 0x000fe20000000000 */
[----:B------:R3:W-:Y:S01]  /*3540*/  STL [R1+0x1bc], R7 ;  /* 0x0001bc0701007387 */ /* 0x0007e20000100800 */
[----:B------:R-:W-:-:S03]  /*3550*/  IMAD.WIDE R144, R7, 0x4, R56 ;  /* 0x0000000407907825 */ /* 0x000fc600078e0238 */
[----:B------:R2:W-:Y:S01]  /*3560*/  LDGSTS.E [R21+0x4004], desc[UR16][R142.64], !P0 ;  /* 0x040040008e157fae */ /* 0x0005e2000c121850 */
[----:B------:R-:W-:Y:S01]  /*3570*/  IMAD.WIDE R146, R7, 0x4, R58 ;  /* 0x0000000407927825 */ /* 0x000fe200078e023a */
[----:B------:R-:W-:Y:S02]  /*3580*/  ISETP.GE.U32.AND P0, PT, R6, 0x7fffffc4, PT ;  /* 0x7fffffc40600780c */ /* 0x000fe40003f06070 */
[----:B------:R4:W-:Y:S01]  /*3590*/  STL [R1+0x1b4], R9 ;  /* 0x0001b40901007387 */ /* 0x0009e20000100800 */
[----:B------:R-:W-:-:S03]  /*35a0*/  IMAD.WIDE R148, R9, 0x4, R56 ;  /* 0x0000000409947825 */ /* 0x000fc600078e0238 */
[----:B------:R2:W-:Y:S01]  /*35b0*/  LDGSTS.E [R21+0x8], desc[UR16][R144.64], !P1 ;  /* 0x0000800090157fae */ /* 0x0005e2000c921850 */
[----:B------:R-:W-:-:S03]  /*35c0*/  IMAD.WIDE R150, R9, 0x4, R58 ;  /* 0x0000000409967825 */ /* 0x000fc600078e023a */
[----:B------:R2:W-:Y:S01]  /*35d0*/  LDGSTS.E [R21+0x4008], desc[UR16][R146.64], !P1 ;  /* 0x0400800092157fae */ /* 0x0005e2000c921850 */
[C---:B---3--:R-:W-:Y:S02]  /*35e0*/  VIADD R7, R8.reuse, 0xffffffe1 ;  /* 0xffffffe108077836 */ /* 0x048fe40000000000 */
[----:B------:R-:W-:Y:S01]  /*35f0*/  VIADD R6, R8, 0xffffffe2 ;  /* 0xffffffe208067836 */ /* 0x000fe20000000000 */
[----:B------:R3:W-:Y:S01]  /*3600*/  LDGSTS.E [R21+0xc], desc[UR16][R148.64], !P2 ;  /* 0x0000c00094157fae */ /* 0x0007e2000d121850 */
[----:B----4-:R-:W-:Y:S02]  /*3610*/  IMAD R9, R2, 0x19, RZ ;  /* 0x0000001902097824 */ /* 0x010fe400078e02ff */
[----:B------:R-:W-:Y:S01]  /*3620*/  IMAD.WIDE R152, R17, 0x4, R56 ;  /* 0x0000000411987825 */ /* 0x000fe200078e0238 */
[----:B------:R4:W-:Y:S01]  /*3630*/  LDGSTS.E [R21+0x400c], desc[UR16][R150.64], !P2 ;  /* 0x0400c00096157fae */ /* 0x0009e2000d121850 */
[----:B------:R-:W-:Y:S02]  /*3640*/  ISETP.GE.U32.AND P2, PT, R7, 0x7fffffc2, PT ;  /* 0x7fffffc20700780c */ /* 0x000fe40003f46070 */
[----:B------:R-:W-:Y:S01]  /*3650*/  IMAD.WIDE R154, R17, 0x4, R58 ;  /* 0x00000004119a7825 */ /* 0x000fe200078e023a */
[----:B------:R-:W-:Y:S01]  /*3660*/  ISETP.GE.U32.AND P1, PT, R6, 0x7fffffc3, PT ;  /* 0x7fffffc30600780c */ /* 0x000fe20003f26070 */
[----:B------:R4:W-:Y:S02]  /*3670*/  LDGSTS.E [R20], desc[UR16][R152.64], !P3 ;  /* 0x0000000098147fae */ /* 0x0009e4000d921850 */
[----:B------:R-:W-:-:S02]  /*3680*/  VIADD R7, R8, 0xffffffe0 ;  /* 0xffffffe008077836 */ /* 0x000fc40000000000 */
[C---:B------:R-:W-:Y:S01]  /*3690*/  IMAD.WIDE R156, R9.reuse, 0x4, R56 ;  /* 0x00000004099c7825 */ /* 0x040fe200078e0238 */
[----:B------:R4:W-:Y:S02]  /*36a0*/  LDGSTS.E [R20+0x4000], desc[UR16][R154.64], !P3 ;  /* 0x040000009a147fae */ /* 0x0009e4000d921850 */
[----:B------:R-:W-:Y:S01]  /*36b0*/  ISETP.GE.AND P3, PT, R160, R7, PT ;  /* 0x00000007a000720c */ /* 0x000fe20003f66270 */
[----:B------:R-:W-:Y:S01]  /*36c0*/  IMAD.WIDE R158, R9, 0x4, R58 ;  /* 0x00000004099e7825 */ /* 0x000fe200078e023a */
[----:B------:R4:W-:Y:S03]  /*36d0*/  LDGSTS.E [R20+0x4], desc[UR16][R156.64], !P5 ;  /* 0x000040009c147fae */ /* 0x0009e6000e921850 */
[----:B------:R-:W-:Y:S01]  /*36e0*/  VIADD R6, R8, 0x1f ;  /* 0x0000001f08067836 */ /* 0x000fe20000000000 */
[----:B------:R4:W-:Y:S01]  /*36f0*/  LDGSTS.E [R20+0x4004], desc[UR16][R158.64], !P5 ;  /* 0x040040009e147fae */ /* 0x0009e2000e921850 */
[----:B------:R-:W-:-:S03]  /*3700*/  IMAD.WIDE R164, R166, 0x4, R56 ;  /* 0x00000004a6a47825 */ /* 0x000fc600078e0238 */
[----:B------:R5:W-:Y:S01]  /*3710*/  STL [R1+0x1ac], R17 ;  /* 0x0001ac1101007387 */ /* 0x000be20000100800 */
[----:B------:R-:W-:Y:S01]  /*3720*/  ISETP.GT.AND P5, PT, R6, 0x1f, PT ;  /* 0x0000001f0600780c */ /* 0x000fe20003fa4270 */
[--C-:B------:R-:W-:Y:S02]  /*3730*/  IMAD.WIDE R168, R170, 0x4, R56.reuse ;  /* 0x00000004aaa87825 */ /* 0x100fe400078e0238 */
[----:B------:R1:W-:Y:S02]  /*3740*/  STL [R1+0x1a4], R9 ;  /* 0x0001a40901007387 */ /* 0x0003e40000100800 */
[----:B------:R-:W-:-:S04]  /*3750*/  IMAD.WIDE R176, R252, 0x4, R56 ;  /* 0x00000004fcb07825 */ /* 0x000fc800078e0238 */
[----:B-----5:R-:W-:Y:S02]  /*3760*/  IMAD R17, R2, 0x1a, RZ ;  /* 0x0000001a02117824 */ /* 0x020fe400078e02ff */
[----:B------:R-:W-:Y:S01]  /*3770*/  IMAD.WIDE R178, R252, 0x4, R58 ;  /* 0x00000004fcb27825 */ /* 0x000fe200078e023a */
[----:B-1----:R-:W-:Y:S02]  /*3780*/  SEL R9, RZ, 0x4, P3 ;  /* 0x00000004ff097807 */ /* 0x002fe40001800000 */
[----:B------:R-:W-:Y:S01]  /*3790*/  STL [R1+0x19c], R17 ;  /* 0x00019c1101007387 */ /* 0x000fe20000100800 */
[----:B------:R-:W-:Y:S01]  /*37a0*/  ISETP.GE.AND P3, PT, R160, R8, PT ;  /* 0x00000008a000720c */ /* 0x000fe20003f66270 */
[C---:B------:R-:W-:Y:S01]  /*37b0*/  IMAD.WIDE R160, R17.reuse, 0x4, R56 ;  /* 0x0000000411a07825 */ /* 0x040fe200078e0238 */
[----:B------:R-:W-:Y:S01]  /*37c0*/  SEL R8, RZ, 0x4, !P5 ;  /* 0x00000004ff087807 */ /* 0x000fe20006800000 */
[----:B------:R1:W-:Y:S01]  /*37d0*/  STL [R1+0x194], R166 ;  /* 0x000194a601007387 */ /* 0x0003e20000100800 */
[----:B------:R-:W-:Y:S01]  /*37e0*/  ISETP.GT.AND P5, PT, R6, 0x3f, PT ;  /* 0x0000003f0600780c */ /* 0x000fe20003fa4270 */
[--C-:B------:R-:W-:Y:S01]  /*37f0*/  IMAD.WIDE R162, R17, 0x4, R58.reuse ;  /* 0x0000000411a27825 */ /* 0x100fe200078e023a */
[----:B------:R-:W-:Y:S01]  /*3800*/  SEL R8, R8, RZ, !P3 ;  /* 0x000000ff08087207 */ /* 0x000fe20005800000 */
[----:B------:R5:W-:Y:S01]  /*3810*/  LDGSTS.E [R20+0x8], desc[UR16][R160.64], !P4 ;  /* 0x00008000a0147fae */ /* 0x000be2000e121850 */
[----:B------:R-:W-:Y:S01]  /*3820*/  SEL R9, R9, RZ, P5 ;  /* 0x000000ff09097207 */ /* 0x000fe20002800000 */
[--C-:B------:R-:W-:Y:S01]  /*3830*/  IMAD.WIDE R182, R251, 0x4, R58.reuse ;  /* 0x00000004fbb67825 */ /* 0x100fe200078e023a */
[----:B------:R-:W-:Y:S01]  /*3840*/  ISETP.GE.U32.AND P3, PT, R7, 0x7fffffc1, PT ;  /* 0x7fffffc10700780c */ /* 0x000fe20003f66070 */
[----:B------:R5:W-:Y:S01]  /*3850*/  LDGSTS.E [R20+0x4008], desc[UR16][R162.64], !P4 ;  /* 0x04008000a2147fae */ /* 0x000be2000e121850 */
[----:B------:R-:W-:Y:S01]  /*3860*/  ISETP.NE.U32.AND P4, PT, R8, RZ, PT ;  /* 0x000000ff0800720c */ /* 0x000fe20003f85070 */
[----:B-1----:R-:W-:Y:S01]  /*3870*/  IMAD.WIDE R166, R166, 0x4, R58 ;  /* 0x00000004a6a67825 */ /* 0x002fe200078e023a */
[----:B------:R-:W1:Y:S01]  /*3880*/  LDC R8, c[0x0][0x230] ;  /* 0x00008c00ff087b82 */ /* 0x000e620000000800 */
[----:B------:R-:W-:Y:S01]  /*3890*/  ISETP.NE.U32.AND P5, PT, R9, RZ, PT ;  /* 0x000000ff0900720c */ /* 0x000fe20003fa5070 */
[----:B------:R5:W-:Y:S01]  /*38a0*/  LDGSTS.E [R20+0xc], desc[UR16][R164.64], !P6 ;  /* 0x0000c000a4147fae */ /* 0x000be2000f121850 */
[----:B------:R-:W-:Y:S01]  /*38b0*/  LOP3.LUT R17, R15, 0x70, RZ, 0x3c, !PT ;  /* 0x000000700f117812 */ /* 0x000fe200078e3cff */
[----:B------:R-:W-:-:S02]  /*38c0*/  VIADD R7, R13, 0xffffffdf ;  /* 0xffffffdf0d077836 */ /* 0x000fc40000000000 */
[----:B------:R2:W-:Y:S01]  /*38d0*/  STL [R1+0x18c], R170 ;  /* 0x00018caa01007387 */ /* 0x0005e20000100800 */
[----:B------:R-:W-:Y:S01]  /*38e0*/  IMAD R13, R2, 0x1d, RZ ;  /* 0x0000001d020d7824 */ /* 0x000fe200078e02ff */
[----:B------:R-:W3:Y:S01]  /*38f0*/  LDC R9, c[0x0][0x230] ;  /* 0x00008c00ff097b82 */ /* 0x000ee20000000800 */
[----:B------:R-:W-:Y:S01]  /*3900*/  VIADD R17, R17, UR12 ;  /* 0x0000000c11117c36 */ /* 0x000fe20008000000 */
[----:B------:R5:W-:Y:S01]  /*3910*/  LDGSTS.E [R20+0x400c], desc[UR16][R166.64], !P6 ;  /* 0x0400c000a6147fae */ /* 0x000be2000f121850 */
[----:B------:R-:W-:Y:S01]  /*3920*/  ISETP.GE.U32.AND P6, PT, R7, 0x7fffffc0, PT ;  /* 0x7fffffc00700780c */ /* 0x000fe20003fc6070 */
[----:B------:R-:W-:Y:S02]  /*3930*/  VIADD R7, R27, 0xffffffde ;  /* 0xffffffde1b077836 */ /* 0x000fe40000000000 */
[----:B------:R5:W-:Y:S01]  /*3940*/  LDGSTS.E [R17], desc[UR16][R168.64], !P0 ;  /* 0x00000000a8117fae */ /* 0x000be2000c121850 */
[----:B------:R-:W-:Y:S01]  /*3950*/  IMAD.WIDE R172, R13, 0x4, R56 ;  /* 0x000000040dac7825 */ /* 0x000fe200078e0238 */
[----:B------:R-:W4:Y:S02]  /*3960*/  LDC R27, c[0x0][0x230] ;  /* 0x00008c00ff1b7b82 */ /* 0x000f240000000800 */
[----:B------:R5:W-:Y:S01]  /*3970*/  STL [R1+0x184], R13 ;  /* 0x0001840d01007387 */ /* 0x000be20000100800 */
[----:B--2---:R-:W-:-:S03]  /*3980*/  IMAD.WIDE R170, R170, 0x4, R58 ;  /* 0x00000004aaaa7825 */ /* 0x004fc600078e023a */
[----:B------:R2:W-:Y:S01]  /*3990*/  STL [R1], RZ ;  /* 0x000000ff01007387 */ /* 0x0005e20000100800 */
[----:B------:R-:W-:-:S03]  /*39a0*/  IMAD.WIDE R174, R13, 0x4, R58 ;  /* 0x000000040dae7825 */ /* 0x000fc600078e023a */
[----:B------:R2:W-:Y:S01]  /*39b0*/  LDGSTS.E [R17+0x4000], desc[UR16][R170.64], !P0 ;  /* 0x04000000aa117fae */ /* 0x0005e2000c121850 */
[----:B------:R-:W-:Y:S01]  /*39c0*/  ISETP.GE.U32.AND P0, PT, R7, 0x7fffffbf, PT ;  /* 0x7fffffbf0700780c */ /* 0x000fe20003f06070 */
[----:B-1----:R-:W-:Y:S01]  /*39d0*/  VIADD R7, R8, 0xffffffdd ;  /* 0xffffffdd08077836 */ /* 0x002fe20000000000 */
[----:B-----5:R-:W1:Y:S01]  /*39e0*/  LDC R13, c[0x0][0x230] ;  /* 0x00008c00ff0d7b82 */ /* 0x020e620000000800 */
[----:B------:R5:W-:Y:S01]  /*39f0*/  LDGSTS.E [R17+0x4], desc[UR16][R172.64], !P1 ;  /* 0x00004000ac117fae */ /* 0x000be2000c921850 */
[----:B---3--:R-:W-:-:S03]  /*3a00*/  VIADD R8, R9, 0xffffffdc ;  /* 0xffffffdc09087836 */ /* 0x008fc60000000000 */
[----:B------:R3:W-:Y:S01]  /*3a10*/  LDGSTS.E [R17+0x4004], desc[UR16][R174.64], !P1 ;  /* 0x04004000ae117fae */ /* 0x0007e2000c921850 */
[----:B------:R-:W-:Y:S01]  /*3a20*/  ISETP.GE.U32.AND P1, PT, R7, 0x7fffffbe, PT ;  /* 0x7fffffbe0700780c */ /* 0x000fe20003f26070 */
[----:B------:R-:W-:Y:S01]  /*3a30*/  VIADD R7, R180, 0xffffffdb ;  /* 0xffffffdbb4077836 */ /* 0x000fe20000000000 */
[----:B------:R-:W2:Y:S01]  /*3a40*/  LDC R9, c[0x0][0x230] ;  /* 0x00008c00ff097b82 */ /* 0x000ea20000000800 */
[----:B------:R-:W-:Y:S01]  /*3a50*/  IMAD.WIDE R180, R251, 0x4, R56 ;  /* 0x00000004fbb47825 */ /* 0x000fe200078e0238 */
[----:B------:R3:W-:Y:S03]  /*3a60*/  LDGSTS.E [R17+0x8], desc[UR16][R176.64], !P2 ;  /* 0x00008000b0117fae */ /* 0x0007e6000d121850 */
[----:B----4-:R-:W-:Y:S01]  /*3a70*/  VIADD R27, R27, 0xffffffd9 ;  /* 0xffffffd91b1b7836 */ /* 0x010fe20000000000 */
[----:B------:R4:W-:Y:S01]  /*3a80*/  LDGSTS.E [R17+0x4008], desc[UR16][R178.64], !P2 ;  /* 0x04008000b2117fae */ /* 0x0009e2000d121850 */
[----:B------:R-:W-:-:S02]  /*3a90*/  ISETP.GE.U32.AND P2, PT, R8, 0x7fffffbd, PT ;  /* 0x7fffffbd0800780c */ /* 0x000fc40003f46070 */
[----:B------:R-:W-:Y:S01]  /*3aa0*/  LOP3.LUT R8, R16, 0x40, RZ, 0x3c, !PT ;  /* 0x0000004010087812 */ /* 0x000fe200078e3cff */
[----:B------:R4:W-:Y:S04]  /*3ab0*/  LDGSTS.E [R17+0xc], desc[UR16][R180.64], !P3 ;  /* 0x0000c000b4117fae */ /* 0x0009e8000d921850 */
[----:B------:R4:W-:Y:S01]  /*3ac0*/  LDGSTS.E [R17+0x400c], desc[UR16][R182.64], !P3 ;  /* 0x0400c000b6117fae */ /* 0x0009e2000d921850 */
[----:B------:R-:W-:Y:S01]  /*3ad0*/  ISETP.GE.U32.AND P3, PT, R7, 0x7fffffbc, PT ;  /* 0x7fffffbc0700780c */ /* 0x000fe20003f66070 */
[----:B------:R-:W-:Y:S01]  /*3ae0*/  VIADD R8, R8, UR12 ;  /* 0x0000000c08087c36 */ /* 0x000fe20008000000 */
[----:B-1----:R-:W-:Y:S01]  /*3af0*/  IADD3 R13, R13, -0x28, RZ ;  /* 0xffffffd80d0d7810 */ /* 0x002fe20007ffe0ff */
[----:B------:R-:W0:Y:S04]  /*3b00*/  LDGDEPBAR ;  /* 0x00000000000079af */ /* 0x000e280000000000 */
[----:B------:R1:W-:Y:S01]  /*3b10*/  STL [R1+0x4], RZ ;  /* 0x000004ff01007387 */ /* 0x0003e20000100800 */
[----:B--2---:R-:W-:-:S02]  /*3b20*/  VIADD R7, R9, 0xffffffda ;  /* 0xffffffda09077836 */ /* 0x004fc40000000000 */
[----:B------:R-:W-:Y:S01]  /*3b30*/  VIADD R9, R16, UR12 ;  /* 0x0000000c10097c36 */ /* 0x000fe20008000000 */
[----:B------:R1:W-:Y:S04]  /*3b40*/  STL [R1+0x8], RZ ;  /* 0x000008ff01007387 */ /* 0x0003e80000100800 */
[----:B------:R-:W-:Y:S04]  /*3b50*/  LDGSTS.E [R9+0x20000], desc[UR16][R184.64], P4 ;  /* 0x20000000b8097fae */ /* 0x000fe8000a121850 */
        /* <DEDUP_REMOVED lines=30> */
[----:B------:R-:W-:Y:S01]  /*3d40*/  LDGSTS.E [R8+0x23e00], desc[UR16][R54.64], P4 ;  /* 0x23e0000036087fae */ /* 0x000fe2000a121850 */
[----:B------:R-:W-:Y:S01]  /*3d50*/  ISETP.GE.U32.AND P4, PT, R7, 0x7fffffbb, PT ;  /* 0x7fffffbb0700780c */ /* 0x000fe20003f86070 */
[----:B------:R-:W-:-:S02]  /*3d60*/  IMAD.SHL.U32 R7, R2, 0x20, RZ ;  /* 0x0000002002077824 */ /* 0x000fc400078e00ff */
[----:B------:R-:W0:Y:S02]  /*3d70*/  LDGDEPBAR ;  /* 0x00000000000079af */ /* 0x000e240000000000 */
[C---:B------:R-:W-:Y:S01]  /*3d80*/  IMAD.WIDE R56, R7.reuse, 0x4, R56 ;  /* 0x0000000407387825 */ /* 0x040fe200078e0238 */
[----:B------:R-:W-:Y:S03]  /*3d90*/  BAR.SYNC.DEFER_BLOCKING 0x0 ;  /* 0x0000000000007b1d */ /* 0x000fe60000010000 */
[----:B------:R-:W-:-:S04]  /*3da0*/  IMAD.WIDE R58, R7, 0x4, R58 ;  /* 0x00000004073a7825 */ /* 0x000fc800078e023a */
[C---:B------:R-:W-:Y:S01]  /*3db0*/  IMAD.WIDE R60, R7.reuse, 0x4, R60 ;  /* 0x00000004073c7825 */ /* 0x040fe200078e023c */
[----:B------:R1:W-:Y:S03]  /*3dc0*/  STL [R1+0xc], RZ ;  /* 0x00000cff01007387 */ /* 0x0003e60000100800 */
[C---:B------:R-:W-:Y:S01]  /*3dd0*/  IMAD.WIDE R62, R7.reuse, 0x4, R62 ;  /* 0x00000004073e7825 */ /* 0x040fe200078e023e */
[----:B------:R1:W-:Y:S03]  /*3de0*/  STL [R1+0x10], RZ ;  /* 0x000010ff01007387 */ /* 0x0003e60000100800 */
[C---:B------:R-:W-:Y:S01]  /*3df0*/  IMAD.WIDE R64, R7.reuse, 0x4, R64 ;  /* 0x0000000407407825 */ /* 0x040fe200078e0240 */
[----:B------:R1:W-:Y:S03]  /*3e00*/  STL [R1+0x14], RZ ;  /* 0x000014ff01007387 */ /* 0x0003e60000100800 */
[C---:B------:R-:W-:Y:S01]  /*3e10*/  IMAD.WIDE R66, R7.reuse, 0x4, R66 ;  /* 0x0000000407427825 */ /* 0x040fe200078e0242 */
[----:B------:R1:W-:Y:S03]  /*3e20*/  STL [R1+0x18], RZ ;  /* 0x000018ff01007387 */ /* 0x0003e60000100800 */
[C---:B------:R-:W-:Y:S01]  /*3e30*/  IMAD.WIDE R68, R7.reuse, 0x4, R68 ;  /* 0x0000000407447825 */ /* 0x040fe200078e0244 */
[----:B------:R-:W-:Y:S01]  /*3e40*/  @!PT LDS RZ, [RZ] ;  /* 0x00000000fffff984 */ /* 0x000fe20000000800 */
[----:B------:R-:W-:Y:S01]  /*3e50*/  @!PT LDS RZ, [RZ] ;  /* 0x00000000fffff984 */ /* 0x000fe20000000800 */
[----:B------:R-:W-:Y:S01]  /*3e60*/  @!PT LDS RZ, [RZ] ;  /* 0x00000000fffff984 */ /* 0x000fe20000000800 */
[----:B------:R2:W-:Y:S03]  /*3e70*/  LDGSTS.E [R26+0x8000], desc[UR16][R56.64], !P6 ;  /* 0x08000000381a7fae */ /* 0x0005e6000f121850 */
[----:B------:R-:W-:Y:S01]  /*3e80*/  IMAD.WIDE R70, R7, 0x4, R70 ;  /* 0x0000000407467825 */ /* 0x000fe200078e0246 */
[----:B------:R1:W-:Y:S01]  /*3e90*/  LDGSTS.E [R26+0xc000], desc[UR16][R58.64], !P6 ;  /* 0x0c0000003a1a7fae */ /* 0x0003e2000f121850 */
[----:B------:R-:W-:-:S02]  /*3ea0*/  ISETP.GE.U32.AND P6, PT, R27, 0x7fffffba, PT ;  /* 0x7fffffba1b00780c */ /* 0x000fc40003fc6070 */
[C---:B------:R-:W-:Y:S01]  /*3eb0*/  IMAD.WIDE R72, R7.reuse, 0x4, R72 ;  /* 0x0000000407487825 */ /* 0x040fe200078e0248 */
[----:B------:R-:W5:Y:S01]  /*3ec0*/  LDC R27, c[0x0][0x230] ;  /* 0x00008c00ff1b7b82 */ /* 0x000f620000000800 */
[----:B------:R1:W-:Y:S02]  /*3ed0*/  LDGSTS.E [R26+0x8004], desc[UR16][R60.64], !P0 ;  /* 0x080040003c1a7fae */ /* 0x0003e4000c121850 */
[----:B------:R-:W-:Y:S02]  /*3ee0*/  IMAD.WIDE R74, R7, 0x4, R74 ;  /* 0x00000004074a7825 */ /* 0x000fe400078e024a */
[----:B------:R1:W-:Y:S01]  /*3ef0*/  LDGSTS.E [R26+0xc004], desc[UR16][R62.64], !P0 ;  /* 0x0c0040003e1a7fae */ /* 0x0003e2000c121850 */
[----:B------:R-:W-:Y:S01]  /*3f00*/  ISETP.GE.U32.AND P0, PT, R13, 0x7fffffb9, PT ;  /* 0x7fffffb90d00780c */ /* 0x000fe20003f06070 */
[C---:B------:R-:W-:Y:S01]  /*3f10*/  IMAD.WIDE R76, R7.reuse, 0x4, R76 ;  /* 0x00000004074c7825 */ /* 0x040fe200078e024c */
[----:B------:R-:W3:Y:S01]  /*3f20*/  LDC R13, c[0x0][0x230] ;  /* 0x00008c00ff0d7b82 */ /* 0x000ee20000000800 */
[----:B------:R1:W-:Y:S02]  /*3f30*/  LDGSTS.E [R26+0x8008], desc[UR16][R64.64], !P1 ;  /* 0x08008000401a7fae */ /* 0x0003e4000c921850 */
[----:B------:R-:W-:-:S02]  /*3f40*/  IMAD.WIDE R78, R7, 0x4, R78 ;  /* 0x00000004074e7825 */ /* 0x000fc400078e024e */
[----:B------:R1:W-:Y:S02]  /*3f50*/  LDGSTS.E [R26+0xc008], desc[UR16][R66.64], !P1 ;  /* 0x0c008000421a7fae */ /* 0x0003e4000c921850 */
[C---:B------:R-:W-:Y:S02]  /*3f60*/  IMAD.WIDE R80, R7.reuse, 0x4, R80 ;  /* 0x0000000407507825 */ /* 0x040fe400078e0250 */
[----:B------:R1:W-:Y:S02]  /*3f70*/  LDGSTS.E [R26+0x800c], desc[UR16][R68.64], !P2 ;  /* 0x0800c000441a7fae */ /* 0x0003e4000d121850 */
[C---:B------:R-:W-:Y:S02]  /*3f80*/  IMAD.WIDE R82, R7.reuse, 0x4, R82 ;  /* 0x0000000407527825 */ /* 0x040fe400078e0252 */
[----:B------:R1:W-:Y:S02]  /*3f90*/  LDGSTS.E [R26+0xc00c], desc[UR16][R70.64], !P2 ;  /* 0x0c00c000461a7fae */ /* 0x0003e4000d121850 */
[----:B------:R-:W-:-:S02]  /*3fa0*/  IMAD.WIDE R84, R7, 0x4, R84 ;  /* 0x0000000407547825 */ /* 0x000fc400078e0254 */
[----:B------:R1:W-:Y:S02]  /*3fb0*/  LDGSTS.E [R25+0x8000], desc[UR16][R72.64], !P3 ;  /* 0x0800000048197fae */ /* 0x0003e4000d921850 */
[----:B-----5:R-:W-:Y:S02]  /*3fc0*/  VIADD R27, R27, 0xffffffd7 ;  /* 0xffffffd71b1b7836 */ /* 0x020fe40000000000 */
[----:B------:R5:W-:Y:S01]  /*3fd0*/  LDGSTS.E [R25+0xc000], desc[UR16][R74.64], !P3 ;  /* 0x0c0000004a197fae */ /* 0x000be2000d921850 */
[----:B------:R-:W-:Y:S02]  /*3fe0*/  IMAD.WIDE R86, R7, 0x4, R86 ;  /* 0x0000000407567825 */ /* 0x000fe400078e0256 */
[----:B------:R-:W-:Y:S01]  /*3ff0*/  ISETP.GE.U32.AND P1, PT, R27, 0x7fffffb8, PT ;  /* 0x7fffffb81b00780c */ /* 0x000fe20003f26070 */
[----:B------:R5:W-:Y:S01]  /*4000*/  LDGSTS.E [R25+0x8004], desc[UR16][R76.64], !P4 ;  /* 0x080040004c197fae */ /* 0x000be2000e121850 */
[----:B---3--:R-:W-:Y:S01]  /*4010*/  VIADD R13, R13, 0xffffffd6 ;  /* 0xffffffd60d0d7836 */ /* 0x008fe20000000000 */
[----:B------:R-:W3:Y:S01]  /*4020*/  LDC R27, c[0x0][0x230] ;  /* 0x00008c00ff1b7b82 */ /* 0x000ee20000000800 */
[----:B------:R-:W-:Y:S01]  /*4030*/  IMAD.WIDE R88, R7, 0x4, R88 ;  /* 0x0000000407587825 */ /* 0x000fe200078e0258 */
[----:B------:R5:W-:Y:S02]  /*4040*/  LDGSTS.E [R25+0xc004], desc[UR16][R78.64], !P4 ;  /* 0x0c0040004e197fae */ /* 0x000be4000e121850 */
[----:B------:R-:W-:Y:S01]  /*4050*/  ISETP.GE.U32.AND P2, PT, R13, 0x7fffffb7, PT ;  /* 0x7fffffb70d00780c */ /* 0x000fe20003f46070 */
[C---:B------:R-:W-:Y:S01]  /*4060*/  IMAD.WIDE R90, R7.reuse, 0x4, R90 ;  /* 0x00000004075a7825 */ /* 0x040fe200078e025a */
[----:B------:R5:W-:Y:S02]  /*4070*/  LDGSTS.E [R25+0x8008], desc[UR16][R80.64], !P6 ;  /* 0x0800800050197fae */ /* 0x000be4000f121850 */
[----:B------:R-:W4:Y:S01]  /*4080*/  LDC R13, c[0x0][0x230] ;  /* 0x00008c00ff0d7b82 */ /* 0x000f220000000800 */
[C---:B------:R-:W-:Y:S01]  /*4090*/  IMAD.WIDE R92, R7.reuse, 0x4, R92 ;  /* 0x00000004075c7825 */ /* 0x040fe200078e025c */
[----:B------:R5:W-:Y:S03]  /*40a0*/  LDGSTS.E [R25+0xc008], desc[UR16][R82.64], !P6 ;  /* 0x0c00800052197fae */ /* 0x000be6000f121850 */
[C---:B------:R-:W-:Y:S01]  /*40b0*/  IMAD.WIDE R94, R7.reuse, 0x4, R94 ;  /* 0x00000004075e7825 */ /* 0x040fe200078e025e */
[----:B------:R5:W-:Y:S03]  /*40c0*/  LDGSTS.E [R25+0x800c], desc[UR16][R84.64], !P0 ;  /* 0x0800c00054197fae */ /* 0x000be6000c121850 */
[C---:B------:R-:W-:Y:S01]  /*40d0*/  IMAD.WIDE R96, R7.reuse, 0x4, R96 ;  /* 0x0000000407607825 */ /* 0x040fe200078e0260 */
[----:B------:R5:W-:Y:S03]  /*40e0*/  LDGSTS.E [R25+0xc00c], desc[UR16][R86.64], !P0 ;  /* 0x0c00c00056197fae */ /* 0x000be6000c121850 */
[----:B------:R-:W-:Y:S01]  /*40f0*/  IMAD.WIDE R98, R7, 0x4, R98 ;  /* 0x0000000407627825 */ /* 0x000fe200078e0262 */
[----:B------:R5:W-:Y:S03]  /*4100*/  LDGSTS.E [R24+0x8000], desc[UR16][R88.64], !P1 ;  /* 0x0800000058187fae */ /* 0x000be6000c921850 */
[----:B---3--:R-:W-:Y:S01]  /*4110*/  VIADD R27, R27, 0xffffffd5 ;  /* 0xffffffd51b1b7836 */ /* 0x008fe20000000000 */
[----:B------:R3:W-:Y:S01]  /*4120*/  LDGSTS.E [R24+0xc000], desc[UR16][R90.64], !P1 ;  /* 0x0c0000005a187fae */ /* 0x0007e2000c921850 */
[----:B------:R-:W-:-:S03]  /*4130*/  IMAD.WIDE R100, R7, 0x4, R100 ;  /* 0x0000000407647825 */ /* 0x000fc600078e0264 */
[----:B------:R-:W-:Y:S01]  /*4140*/  ISETP.GE.U32.AND P3, PT, R27, 0x7fffffb6, PT ;  /* 0x7fffffb61b00780c */ /* 0x000fe20003f66070 */
[----:B------:R3:W-:Y:S01]  /*4150*/  LDGSTS.E [R24+0x8004], desc[UR16][R92.64], !P2 ;  /* 0x080040005c187fae */ /* 0x0007e2000d121850 */
[----:B----4-:R-:W-:Y:S01]  /*4160*/  VIADD R13, R13, 0xffffffd4 ;  /* 0xffffffd40d0d7836 */ /* 0x010fe20000000000 */
[----:B------:R-:W4:Y:S01]  /*4170*/  LDC R27, c[0x0][0x230] ;  /* 0x00008c00ff1b7b82 */ /* 0x000f220000000800 */
[----:B------:R-:W-:Y:S01]  /*4180*/  IMAD.WIDE R102, R7, 0x4, R102 ;  /* 0x0000000407667825 */ /* 0x000fe200078e0266 */
[----:B------:R3:W-:Y:S02]  /*4190*/  LDGSTS.E [R24+0xc004], desc[UR16][R94.64], !P2 ;  /* 0x0c0040005e187fae */ /* 0x0007e4000d121850 */
[----:B------:R-:W-:Y:S01]  /*41a0*/  ISETP.GE.U32.AND P4, PT, R13, 0x7fffffb5, PT ;  /* 0x7fffffb50d00780c */ /* 0x000fe20003f86070 */
[C---:B------:R-:W-:Y:S01]  /*41b0*/  IMAD.WIDE R104, R7.reuse, 0x4, R104 ;  /* 0x0000000407687825 */ /* 0x040fe200078e0268 */
[----:B------:R1:W-:Y:S02]  /*41c0*/  STL [R1+0x1c], RZ ;  /* 0x00001cff01007387 */ /* 0x0003e40000100800 */
[----:B------:R-:W2:Y:S01]  /*41d0*/  LDC R13, c[0x0][0x230] ;  /* 0x00008c00ff0d7b82 */ /* 0x000ea20000000800 */
        /* <DEDUP_REMOVED lines=8> */
[----:B----4-:R-:W-:Y:S01]  /*4260*/  VIADD R27, R27, 0xffffffd3 ;  /* 0xffffffd31b1b7836 */ /* 0x010fe20000000000 */
[----:B------:R4:W-:Y:S01]  /*4270*/  STL [R1+0x20], RZ ;  /* 0x000020ff01007387 */ /* 0x0009e20000100800 */
[----:B------:R-:W-:-:S03]  /*4280*/  IMAD.WIDE R114, R7, 0x4, R114 ;  /* 0x0000000407727825 */ /* 0x000fc600078e0272 */
[----:B------:R-:W-:Y:S01]  /*4290*/  ISETP.GE.U32.AND P6, PT, R27, 0x7fffffb4, PT ;  /* 0x7fffffb41b00780c */ /* 0x000fe20003fc6070 */
[----:B------:R-:W-:Y:S01]  /*42a0*/  IMAD.WIDE R116, R7, 0x4, R116 ;  /* 0x0000000407747825 */ /* 0x000fe200078e0274 */
[----:B------:R-:W5:Y:S01]  /*42b0*/  LDC R27, c[0x0][0x230] ;  /* 0x00008c00ff1b7b82 */ /* 0x000f620000000800 */
[----:B------:R4:W-:Y:S02]  /*42c0*/  STL [R1+0x24], RZ ;  /* 0x000024ff01007387 */ /* 0x0009e40000100800 */
[----:B--2---:R-:W-:Y:S02]  /*42d0*/  VIADD R13, R13, 0xffffffd2 ;  /* 0xffffffd20d0d7836 */ /* 0x004fe40000000000 */
[----:B------:R-:W-:Y:S01]  /*42e0*/  IMAD.WIDE R118, R7, 0x4, R118 ;  /* 0x0000000407767825 */ /* 0x000fe200078e0276 */
[----:B------:R4:W-:Y:S02]  /*42f0*/  STL [R1+0x28], RZ ;  /* 0x000028ff01007387 */ /* 0x0009e40000100800 */
[----:B------:R-:W-:Y:S01]  /*4300*/  ISETP.GE.U32.AND P0, PT, R13, 0x7fffffb3, PT ;  /* 0x7fffffb30d00780c */ /* 0x000fe20003f06070 */
[C---:B------:R-:W-:Y:S01]  /*4310*/  IMAD.WIDE R120, R7.reuse, 0x4, R120 ;  /* 0x0000000407787825 */ /* 0x040fe200078e0278 */
[----:B------:R-:W2:Y:S01]  /*4320*/  LDC R13, c[0x0][0x230] ;  /* 0x00008c00ff0d7b82 */ /* 0x000ea20000000800 */
[----:B------:R4:W-:Y:S02]  /*4330*/  LDGSTS.E [R23+0x8000], desc[UR16][R104.64], !P6 ;  /* 0x0800000068177fae */ /* 0x0009e4000f121850 */
[----:B------:R-:W-:-:S02]  /*4340*/  IMAD.WIDE R122, R7, 0x4, R122 ;  /* 0x00000004077a7825 */ /* 0x000fc400078e027a */
[----:B------:R4:W-:Y:S02]  /*4350*/  LDGSTS.E [R23+0xc000], desc[UR16][R106.64], !P6 ;  /* 0x0c0000006a177fae */ /* 0x0009e4000f121850 */
[C---:B------:R-:W-:Y:S02]  /*4360*/  IMAD.WIDE R124, R7.reuse, 0x4, R124 ;  /* 0x00000004077c7825 */ /* 0x040fe400078e027c */
[----:B------:R1:W-:Y:S02]  /*4370*/  STL [R1+0x2c], RZ ;  /* 0x00002cff01007387 */ /* 0x0003e40000100800 */
[----:B------:R-:W-:Y:S02]  /*4380*/  IMAD.WIDE R126, R7, 0x4, R126 ;  /* 0x00000004077e7825 */ /* 0x000fe400078e027e */
[----:B------:R4:W-:Y:S02]  /*4390*/  LDGSTS.E [R23+0x8004], desc[UR16][R108.64], !P0 ;  /* 0x080040006c177fae */ /* 0x0009e4000c121850 */
[----:B-----5:R-:W-:-:S02]  /*43a0*/  VIADD R27, R27, 0xffffffd1 ;  /* 0xffffffd11b1b7836 */ /* 0x020fc40000000000 */
[----:B------:R5:W-:Y:S01]  /*43b0*/  LDGSTS.E [R23+0xc004], desc[UR16][R110.64], !P0 ;  /* 0x0c0040006e177fae */ /* 0x000be2000c121850 */
[----:B------:R-:W-:Y:S02]  /*43c0*/  IMAD.WIDE R128, R7, 0x4, R128 ;  /* 0x0000000407807825 */ /* 0x000fe400078e0280 */
[----:B------:R-:W-:Y:S01]  /*43d0*/  ISETP.GE.U32.AND P1, PT, R27, 0x7fffffb2, PT ;  /* 0x7fffffb21b00780c */ /* 0x000fe20003f26070 */
[----:B------:R1:W-:Y:S01]  /*43e0*/  STL [R1+0x30], RZ ;  /* 0x000030ff01007387 */ /* 0x0003e20000100800 */
[----:B------:R-:W3:Y:S01]  /*43f0*/  LDC R27, c[0x0][0x230] ;  /* 0x00008c00ff1b7b82 */ /* 0x000ee20000000800 */
[----:B------:R-:W-:Y:S02]  /*4400*/  IMAD.WIDE R130, R7, 0x4, R130 ;  /* 0x0000000407827825 */ /* 0x000fe400078e0282 */
[----:B------:R1:W-:Y:S02]  /*4410*/  STL [R1+0x34], RZ ;  /* 0x000034ff01007387 */ /* 0x0003e40000100800 */
[----:B--2---:R-:W-:-:S02]  /*4420*/  VIADD R13, R13, 0xffffffd0 ;  /* 0xffffffd00d0d7836 */ /* 0x004fc40000000000 */
[----:B------:R-:W-:Y:S01]  /*4430*/  IMAD.WIDE R132, R7, 0x4, R132 ;  /* 0x0000000407847825 */ /* 0x000fe200078e0284 */
[----:B------:R2:W-:Y:S02]  /*4440*/  STL [R1+0x38], RZ ;  /* 0x000038ff01007387 */ /* 0x0005e40000100800 */
[----:B------:R-:W-:Y:S01]  /*4450*/  ISETP.GE.U32.AND P2, PT, R13, 0x7fffffb1, PT ;  /* 0x7fffffb10d00780c */ /* 0x000fe20003f46070 */
[C---:B------:R-:W-:Y:S01]  /*4460*/  IMAD.WIDE R134, R7.reuse, 0x4, R134 ;  /* 0x0000000407867825 */ /* 0x040fe200078e0286 */
[----:B------:R-:W4:Y:S01]  /*4470*/  LDC R13, c[0x0][0x230] ;  /* 0x00008c00ff0d7b82 */ /* 0x000f220000000800 */
[----:B------:R2:W-:Y:S02]  /*4480*/  LDGSTS.E [R23+0x8008], desc[UR16][R112.64], !P1 ;  /* 0x0800800070177fae */ /* 0x0005e4000c921850 */
[C---:B------:R-:W-:Y:S02]  /*4490*/  IMAD.WIDE R136, R7.reuse, 0x4, R136 ;  /* 0x0000000407887825 */ /* 0x040fe400078e0288 */
[----:B------:R2:W-:Y:S02]  /*44a0*/  LDGSTS.E [R23+0xc008], desc[UR16][R114.64], !P1 ;  /* 0x0c00800072177fae */ /* 0x0005e4000c921850 */
[----:B------:R-:W-:-:S02]  /*44b0*/  IMAD.WIDE R138, R7, 0x4, R138 ;  /* 0x00000004078a7825 */ /* 0x000fc400078e028a */
[----:B------:R1:W-:Y:S02]  /*44c0*/  STL [R1+0x3c], RZ ;  /* 0x00003cff01007387 */ /* 0x0003e40000100800 */
[----:B------:R-:W-:Y:S02]  /*44d0*/  IMAD.WIDE R140, R7, 0x4, R140 ;  /* 0x00000004078c7825 */ /* 0x000fe400078e028c */
[----:B------:R2:W-:Y:S02]  /*44e0*/  LDGSTS.E [R23+0x800c], desc[UR16][R116.64], !P2 ;  /* 0x0800c00074177fae */ /* 0x0005e4000d121850 */
[----:B---3--:R-:W-:Y:S02]  /*44f0*/  VIADD R27, R27, 0xffffffcf ;  /* 0xffffffcf1b1b7836 */ /* 0x008fe40000000000 */
[----:B------:R3:W-:Y:S01]  /*4500*/  LDGSTS.E [R23+0xc00c], desc[UR16][R118.64], !P2 ;  /* 0x0c00c00076177fae */ /* 0x0007e2000d121850 */
[----:B------:R-:W-:Y:S02]  /*4510*/  IMAD.WIDE R142, R7, 0x4, R142 ;  /* 0x00000004078e7825 */ /* 0x000fe400078e028e */
[----:B------:R-:W-:Y:S01]  /*4520*/  ISETP.GE.U32.AND P3, PT, R27, 0x7fffffb0, PT ;  /* 0x7fffffb01b00780c */ /* 0x000fe20003f66070 */
[----:B------:R1:W-:Y:S01]  /*4530*/  STL [R1+0x40], RZ ;  /* 0x000040ff01007387 */ /* 0x0003e20000100800 */
[----:B------:R-:W5:Y:S01]  /*4540*/  LDC R27, c[0x0][0x230] ;  /* 0x00008c00ff1b7b82 */ /* 0x000f620000000800 */
[----:B------:R-:W-:-:S02]  /*4550*/  IMAD.WIDE R144, R7, 0x4, R144 ;  /* 0x0000000407907825 */ /* 0x000fc400078e0290 */
[----:B------:R1:W-:Y:S02]  /*4560*/  STL [R1+0x44], RZ ;  /* 0x000044ff01007387 */ /* 0x0003e40000100800 */
[----:B----4-:R-:W-:Y:S02]  /*4570*/  VIADD R13, R13, 0xffffffce ;  /* 0xffffffce0d0d7836 */ /* 0x010fe40000000000 */
        /* <DEDUP_REMOVED lines=31> */
[----:B------:R-:W-:Y:S01]  /*4770*/  IMAD.WIDE R168, R7, 0x4, R168 ;  /* 0x0000000407a87825 */ /* 0x000fe200078e02a8 */
[----:B---3--:R-:W-:Y:S01]  /*4780*/  IADD3 R27, R27, -0x35, RZ ;  /* 0xffffffcb1b1b7810 */ /* 0x008fe20007ffe0ff */
[----:B------:R3:W-:Y:S02]  /*4790*/  LDGSTS.E [R22+0x800c], desc[UR16][R132.64], !P0 ;  /* 0x0800c00084167fae */ /* 0x0007e4000c121850 */
[----:B------:R-:W-:Y:S01]  /*47a0*/  IMAD.WIDE R170, R7, 0x4, R170 ;  /* 0x0000000407aa7825 */ /* 0x000fe200078e02aa */
[----:B------:R-:W-:Y:S01]  /*47b0*/  ISETP.GE.U32.AND P1, PT, R27, 0x7fffffac, PT ;  /* 0x7fffffac1b00780c */ /* 0x000fe20003f26070 */
[----:B------:R3:W-:Y:S01]  /*47c0*/  LDGSTS.E [R22+0xc00c], desc[UR16][R134.64], !P0 ;  /* 0x0c00c00086167fae */ /* 0x0007e2000c121850 */
[----:B------:R-:W5:Y:S01]  /*47d0*/  LDC R27, c[0x0][0x230] ;  /* 0x00008c00ff1b7b82 */ /* 0x000f620000000800 */
[----:B------:R-:W-:-:S02]  /*47e0*/  IMAD.WIDE R172, R7, 0x4, R172 ;  /* 0x0000000407ac7825 */ /* 0x000fc400078e02ac */
[----:B------:R1:W-:Y:S02]  /*47f0*/  STL [R1+0x60], RZ ;  /* 0x000060ff01007387 */ /* 0x0003e40000100800 */
[----:B------:R-:W-:Y:S02]  /*4800*/  IMAD.WIDE R174, R7, 0x4, R174 ;  /* 0x0000000407ae7825 */ /* 0x000fe400078e02ae */
[----:B------:R1:W-:Y:S02]  /*4810*/  STL [R1+0x64], RZ ;  /* 0x000064ff01007387 */ /* 0x0003e40000100800 */
[----:B----4-:R-:W-:Y:S02]  /*4820*/  VIADD R13, R13, 0xffffffca ;  /* 0xffffffca0d0d7836 */ /* 0x010fe40000000000 */
[----:B------:R4:W-:Y:S01]  /*4830*/  LDGSTS.E [R21+0x8000], desc[UR16][R136.64], !P1 ;  /* 0x0800000088157fae */ /* 0x0009e2000c921850 */
[----:B------:R-:W-:Y:S02]  /*4840*/  IMAD.WIDE R176, R7, 0x4, R176 ;  /* 0x0000000407b07825 */ /* 0x000fe400078e02b0 */
[----:B------:R-:W-:Y:S01]  /*4850*/  ISETP.GE.U32.AND P2, PT, R13, 0x7fffffab, PT ;  /* 0x7fffffab0d00780c */ /* 0x000fe20003f46070 */
[----:B------:R4:W-:Y:S01]  /*4860*/  LDGSTS.E [R21+0xc000], desc[UR16][R138.64], !P1 ;  /* 0x0c0000008a157fae */ /* 0x0009e2000c921850 */
[----:B------:R-:W2:Y:S01]  /*4870*/  LDC R13, c[0x0][0x230] ;  /* 0x00008c00ff0d7b82 */ /* 0x000ea20000000800 */
[----:B------:R-:W-:-:S02]  /*4880*/  IMAD.WIDE R178, R7, 0x4, R178 ;  /* 0x0000000407b27825 */ /* 0x000fc400078e02b2 */
[----:B------:R1:W-:Y:S02]  /*4890*/  STL [R1+0x68], RZ ;  /* 0x000068ff01007387 */ /* 0x0003e40000100800 */
[----:B------:R-:W-:Y:S02]  /*48a0*/  IMAD.WIDE R180, R7, 0x4, R180 ;  /* 0x0000000407b47825 */ /* 0x000fe400078e02b4 */
[----:B------:R1:W-:Y:S02]  /*48b0*/  STL [R1+0x6c], RZ ;  /* 0x00006cff01007387 */ /* 0x0003e40000100800 */
[----:B-----5:R-:W-:Y:S02]  /*48c0*/  VIADD R27, R27, 0xffffffc9 ;  /* 0xffffffc91b1b7836 */ /* 0x020fe40000000000 */
[----:B------:R5:W-:Y:S01]  /*48d0*/  LDGSTS.E [R21+0x8004], desc[UR16][R140.64], !P2 ;  /* 0x080040008c157fae */ /* 0x000be2000d121850 */
[----:B------:R-:W-:Y:S02]  /*48e0*/  IMAD.WIDE R182, R7, 0x4, R182 ;  /* 0x0000000407b67825 */ /* 0x000fe400078e02b6 */
[----:B------:R-:W-:Y:S01]  /*48f0*/  ISETP.GE.U32.AND P3, PT, R27, 0x7fffffaa, PT ;  /* 0x7fffffaa1b00780c */ /* 0x000fe20003f66070 */
[----:B------:R5:W-:Y:S01]  /*4900*/  LDGSTS.E [R21+0xc004], desc[UR16][R142.64], !P2 ;  /* 0x0c0040008e157fae */ /* 0x000be2000d121850 */
[----:B------:R-:W3:Y:S01]  /*4910*/  LDC R27, c[0x0][0x230] ;  /* 0x00008c00ff1b7b82 */ /* 0x000ee20000000800 */
[----:B------:R-:W-:-:S02]  /*4920*/  IMAD.WIDE R56, R7, 0x4, R56 ;  /* 0x0000000407387825 */ /* 0x000fc400078e0238 */
[----:B------:R3:W-:Y:S02]  /*4930*/  STL [R1+0x70], RZ ;  /* 0x000070ff01007387 */ /* 0x0007e40000100800 */
[----:B-1----:R-:W-:Y:S02]  /*4940*/  IMAD.WIDE R58, R7, 0x4, R58 ;  /* 0x00000004073a7825 */ /* 0x002fe400078e023a */
[----:B------:R1:W-:Y:S02]  /*4950*/  STL [R1+0x74], RZ ;  /* 0x000074ff01007387 */ /* 0x0003e40000100800 */
[----:B--2---:R-:W-:Y:S02]  /*4960*/  VIADD R13, R13, 0xffffffc8 ;  /* 0xffffffc80d0d7836 */ /* 0x004fe40000000000 */
[----:B------:R2:W-:Y:S01]  /*4970*/  LDGSTS.E [R21+0x8008], desc[UR16][R144.64], !P3 ;  /* 0x0800800090157fae */ /* 0x0005e2000d921850 */
[----:B------:R-:W-:Y:S02]  /*4980*/  IMAD.WIDE R60, R7, 0x4, R60 ;  /* 0x00000004073c7825 */ /* 0x000fe400078e023c */
[----:B------:R-:W-:Y:S01]  /*4990*/  ISETP.GE.U32.AND P4, PT, R13, 0x7fffffa9, PT ;  /* 0x7fffffa90d00780c */ /* 0x000fe20003f86070 */
[----:B------:R1:W-:Y:S01]  /*49a0*/  LDGSTS.E [R21+0xc008], desc[UR16][R146.64], !P3 ;  /* 0x0c00800092157fae */ /* 0x0003e2000d921850 */
[----:B------:R-:W4:Y:S01]  /*49b0*/  LDC R13, c[0x0][0x230] ;  /* 0x00008c00ff0d7b82 */ /* 0x000f220000000800 */
[----:B------:R-:W-:-:S02]  /*49c0*/  IMAD.WIDE R62, R7, 0x4, R62 ;  /* 0x00000004073e7825 */ /* 0x000fc400078e023e */
[----:B------:R1:W-:Y:S02]  /*49d0*/  STL [R1+0x78], RZ ;  /* 0x000078ff01007387 */ /* 0x0003e40000100800 */
[----:B------:R-:W-:Y:S02]  /*49e0*/  IMAD.WIDE R64, R7, 0x4, R64 ;  /* 0x0000000407407825 */ /* 0x000fe400078e0240 */
[----:B------:R1:W-:Y:S02]  /*49f0*/  STL [R1+0x7c], RZ ;  /* 0x00007cff01007387 */ /* 0x0003e40000100800 */
[----:B---3--:R-:W-:Y:S02]  /*4a00*/  VIADD R27, R27, 0xffffffc7 ;  /* 0xffffffc71b1b7836 */ /* 0x008fe40000000000 */
[----:B------:R3:W-:Y:S01]  /*4a10*/  LDGSTS.E [R21+0x800c], desc[UR16][R148.64], !P4 ;  /* 0x0800c00094157fae */ /* 0x0007e2000e121850 */
[----:B------:R-:W-:Y:S02]  /*4a20*/  IMAD.WIDE R66, R7, 0x4, R66 ;  /* 0x0000000407427825 */ /* 0x000fe400078e0242 */
        /* <DEDUP_REMOVED lines=25> */
[----:B------:R-:W-:Y:S02]  /*4bc0*/  IMAD.WIDE R82, R7, 0x4, R82 ;  /* 0x0000000407527825 */ /* 0x000fe400078e0252 */
        /* <DEDUP_REMOVED lines=35> */
[----:B------:R-:W-:Y:S01]  /*4e00*/  LDGSTS.E [R17+0xc004], desc[UR16][R174.64], !P4 ;  /* 0x0c004000ae117fae */ /* 0x000fe2000e121850 */
[----:B------:R-:W3:Y:S01]  /*4e10*/  LDC R27, c[0x0][0x230] ;  /* 0x00008c00ff1b7b82 */ /* 0x000ee20000000800 */
[----:B------:R-:W-:-:S02]  /*4e20*/  IMAD.WIDE R104, R7, 0x4, R104 ;  /* 0x0000000407687825 */ /* 0x000fc400078e0268 */
[----:B------:R1:W-:Y:S02]  /*4e30*/  STL [R1+0xb0], RZ ;  /* 0x0000b0ff01007387 */ /* 0x0003e40000100800 */
[----:B------:R-:W-:Y:S02]  /*4e40*/  IMAD.WIDE R106, R7, 0x4, R106 ;  /* 0x00000004076a7825 */ /* 0x000fe400078e026a */
[----:B------:R1:W-:Y:S02]  /*4e50*/  STL [R1+0xb4], RZ ;  /* 0x0000b4ff01007387 */ /* 0x0003e40000100800 */
[----:B--2---:R-:W-:Y:S02]  /*4e60*/  VIADD R13, R13, 0xffffffbf ;  /* 0xffffffbf0d0d7836 */ /* 0x004fe40000000000 */
[----:B------:R-:W-:Y:S01]  /*4e70*/  LDGSTS.E [R17+0x8008], desc[UR16][R176.64], !P6 ;  /* 0x08008000b0117fae */ /* 0x000fe2000f121850 */
[----:B------:R-:W-:Y:S02]  /*4e80*/  IMAD.WIDE R108, R7, 0x4, R108 ;  /* 0x00000004076c7825 */ /* 0x000fe400078e026c */
[----:B------:R-:W-:Y:S01]  /*4e90*/  ISETP.GE.U32.AND P0, PT, R13, 0x7fffffa0, PT ;  /* 0x7fffffa00d00780c */ /* 0x000fe20003f06070 */
[----:B------:R-:W-:Y:S01]  /*4ea0*/  LDGSTS.E [R17+0xc008], desc[UR16][R178.64], !P6 ;  /* 0x0c008000b2117fae */ /* 0x000fe2000f121850 */
[----:B------:R-:W2:Y:S01]  /*4eb0*/  LDC R13, c[0x0][0x230] ;  /* 0x00008c00ff0d7b82 */ /* 0x000ea20000000800 */
[----:B------:R-:W-:-:S02]  /*4ec0*/  IMAD.WIDE R110, R7, 0x4, R110 ;  /* 0x00000004076e7825 */ /* 0x000fc400078e026e */
[----:B------:R1:W-:Y:S02]  /*4ed0*/  STL [R1+0xb8], RZ ;  /* 0x0000b8ff01007387 */ /* 0x0003e40000100800 */
[----:B------:R-:W-:Y:S02]  /*4ee0*/  IMAD.WIDE R112, R7, 0x4, R112 ;  /* 0x0000000407707825 */ /* 0x000fe400078e0270 */
[----:B------:R1:W-:Y:S02]  /*4ef0*/  STL [R1+0xbc], RZ ;  /* 0x0000bcff01007387 */ /* 0x0003e40000100800 */
[----:B---3--:R-:W-:Y:S02]  /*4f00*/  VIADD R27, R27, 0xffffffbe ;  /* 0xffffffbe1b1b7836 */ /* 0x008fe40000000000 */
[----:B------:R-:W-:Y:S01]  /*4f10*/  IMAD.WIDE R114, R7, 0x4, R114 ;  /* 0x0000000407727825 */ /* 0x000fe200078e0272 */
[----:B------:R3:W-:Y:S02]  /*4f20*/  STL [R1+0xc0], RZ ;  /* 0x0000c0ff01007387 */ /* 0x0007e40000100800 */
[----:B------:R-:W-:Y:S01]  /*4f30*/  ISETP.GE.U32.AND P1, PT, R27, 0x7fffff9f, PT ;  /* 0x7fffff9f1b00780c */ /* 0x000fe20003f26070 */
[C---:B------:R-:W-:Y:S01]  /*4f40*/  IMAD.WIDE R116, R7.reuse, 0x4, R116 ;  /* 0x0000000407747825 */ /* 0x040fe200078e0274 */
[----:B------:R-:W4:Y:S01]  /*4f50*/  LDC R27, c[0x0][0x230] ;  /* 0x00008c00ff1b7b82 */ /* 0x000f220000000800 */
[----:B------:R3:W-:Y:S02]  /*4f60*/  STL [R1+0xc4], RZ ;  /* 0x0000c4ff01007387 */ /* 0x0007e40000100800 */
[----:B------:R-:W-:-:S02]  /*4f70*/  IMAD.WIDE R118, R7, 0x4, R118 ;  /* 0x0000000407767825 */ /* 0x000fc400078e0276 */
[----:B------:R3:W-:Y:S02]  /*4f80*/  STL [R1+0xc8], RZ ;  /* 0x0000c8ff01007387 */ /* 0x0007e40000100800 */
[----:B------:R-:W-:Y:S01]  /*4f90*/  IMAD.WIDE R120, R7, 0x4, R120 ;  /* 0x0000000407787825 */ /* 0x000fe200078e0278 */
[----:B--2---:R-:W-:Y:S01]  /*4fa0*/  IADD3 R13, R13, -0x43, RZ ;  /* 0xffffffbd0d0d7810 */ /* 0x004fe20007ffe0ff */
[----:B------:R3:W-:Y:S02]  /*4fb0*/  STL [R1+0xcc], RZ ;  /* 0x0000ccff01007387 */ /* 0x0007e40000100800 */
[----:B------:R-:W-:Y:S01]  /*4fc0*/  IMAD.WIDE R122, R7, 0x4, R122 ;  /* 0x00000004077a7825 */ /* 0x000fe200078e027a */
[----:B------:R-:W-:Y:S01]  /*4fd0*/  ISETP.GE.U32.AND P2, PT, R13, 0x7fffff9e, PT ;  /* 0x7fffff9e0d00780c */ /* 0x000fe20003f46070 */
[----:B------:R3:W-:Y:S01]  /*4fe0*/  STL [R1+0xd0], RZ ;  /* 0x0000d0ff01007387 */ /* 0x0007e20000100800 */
[----:B------:R-:W2:Y:S01]  /*4ff0*/  LDC R13, c[0x0][0x230] ;  /* 0x00008c00ff0d7b82 */ /* 0x000ea20000000800 */
[----:B------:R-:W-:-:S02]  /*5000*/  IMAD.WIDE R124, R7, 0x4, R124 ;  /* 0x00000004077c7825 */ /* 0x000fc400078e027c */
[----:B------:R3:W-:Y:S02]  /*5010*/  STL [R1+0xd4], RZ ;  /* 0x0000d4ff01007387 */ /* 0x0007e40000100800 */
[C---:B------:R-:W-:Y:S02]  /*5020*/  IMAD.WIDE R126, R7.reuse, 0x4, R126 ;  /* 0x00000004077e7825 */ /* 0x040fe400078e027e */
[----:B------:R3:W-:Y:S02]  /*5030*/  STL [R1+0xd8], RZ ;  /* 0x0000d8ff01007387 */ /* 0x0007e40000100800 */
[----:B------:R-:W-:Y:S02]  /*5040*/  IMAD.WIDE R128, R7, 0x4, R128 ;  /* 0x0000000407807825 */ /* 0x000fe400078e0280 */
[----:B------:R3:W-:Y:S02]  /*5050*/  STL [R1+0xdc], RZ ;  /* 0x0000dcff01007387 */ /* 0x0007e40000100800 */
[----:B----4-:R-:W-:-:S02]  /*5060*/  VIADD R27, R27, 0xffffffc0 ;  /* 0xffffffc01b1b7836 */ /* 0x010fc40000000000 */
[----:B------:R-:W-:Y:S01]  /*5070*/  IMAD.WIDE R130, R7, 0x4, R130 ;  /* 0x0000000407827825 */ /* 0x000fe200078e0282 */
[----:B------:R3:W-:Y:S02]  /*5080*/  STL [R1+0xe0], RZ ;  /* 0x0000e0ff01007387 */ /* 0x0007e40000100800 */
[----:B------:R-:W-:Y:S01]  /*5090*/  ISETP.GE.U32.AND P3, PT, R27, 0x7fffffa1, PT ;  /* 0x7fffffa11b00780c */ /* 0x000fe20003f66070 */
[C---:B------:R-:W-:Y:S01]  /*50a0*/  IMAD.WIDE R132, R7.reuse, 0x4, R132 ;  /* 0x0000000407847825 */ /* 0x040fe200078e0284 */
[----:B------:R-:W4:Y:S01]  /*50b0*/  LDC R27, c[0x0][0x230] ;  /* 0x00008c00ff1b7b82 */ /* 0x000f220000000800 */
[----:B------:R3:W-:Y:S02]  /*50c0*/  STL [R1+0xe4], RZ ;  /* 0x0000e4ff01007387 */ /* 0x0007e40000100800 */
[----:B------:R-:W-:Y:S02]  /*50d0*/  IMAD.WIDE R134, R7, 0x4, R134 ;  /* 0x0000000407867825 */ /* 0x000fe400078e0286 */
[----:B------:R3:W-:Y:S02]  /*50e0*/  STL [R1+0xe8], RZ ;  /* 0x0000e8ff01007387 */ /* 0x0007e40000100800 */
[----:B--2---:R-:W-:-:S02]  /*50f0*/  VIADD R13, R13, 0xffffffbc ;  /* 0xffffffbc0d0d7836 */ /* 0x004fc40000000000 */
[----:B------:R-:W-:Y:S01]  /*5100*/  IMAD.WIDE R136, R7, 0x4, R136 ;  /* 0x0000000407887825 */ /* 0x000fe200078e0288 */
[----:B------:R3:W-:Y:S02]  /*5110*/  STL [R1+0xec], RZ ;  /* 0x0000ecff01007387 */ /* 0x0007e40000100800 */
[----:B------:R-:W-:Y:S01]  /*5120*/  ISETP.GE.U32.AND P4, PT, R13, 0x7fffff9d, PT ;  /* 0x7fffff9d0d00780c */ /* 0x000fe20003f86070 */
[C---:B------:R-:W-:Y:S01]  /*5130*/  IMAD.WIDE R138, R7.reuse, 0x4, R138 ;  /* 0x00000004078a7825 */ /* 0x040fe200078e028a */
[----:B------:R-:W2:Y:S01]  /*5140*/  LDC R13, c[0x0][0x230] ;  /* 0x00008c00ff0d7b82 */ /* 0x000ea20000000800 */
[----:B------:R-:W-:Y:S02]  /*5150*/  LDGSTS.E [R17+0x800c], desc[UR16][R180.64], !P3 ;  /* 0x0800c000b4117fae */ /* 0x000fe4000d921850 */
[C---:B------:R-:W-:Y:S02]  /*5160*/  IMAD.WIDE R140, R7.reuse, 0x4, R140 ;  /* 0x00000004078c7825 */ /* 0x040fe400078e028c */
[----:B------:R-:W-:Y:S02]  /*5170*/  LDGSTS.E [R17+0xc00c], desc[UR16][R182.64], !P3 ;  /* 0x0c00c000b6117fae */ /* 0x000fe4000d921850 */
[----:B------:R-:W-:-:S02]  /*5180*/  IMAD.WIDE R142, R7, 0x4, R142 ;  /* 0x00000004078e7825 */ /* 0x000fc400078e028e */
[----:B------:R-:W0:Y:S02]  /*5190*/  LDGDEPBAR ;  /* 0x00000000000079af */ /* 0x000e240000000000 */
[----:B----4-:R-:W-:Y:S02]  /*51a0*/  VIADD R27, R27, 0xffffffbb ;  /* 0xffffffbb1b1b7836 */ /* 0x010fe40000000000 */
[----:B------:R-:W-:Y:S01]  /*51b0*/  IMAD.WIDE R144, R7, 0x4, R144 ;  /* 0x0000000407907825 */ /* 0x000fe200078e0290 */
[----:B------:R3:W-:Y:S02]  /*51c0*/  STL [R1+0xf0], RZ ;  /* 0x0000f0ff01007387 */ /* 0x0007e40000100800 */
[----:B------:R-:W-:Y:S01]  /*51d0*/  ISETP.GE.U32.AND P6, PT, R27, 0x7fffff9c, PT ;  /* 0x7fffff9c1b00780c */ /* 0x000fe20003fc6070 */
[C---:B-1----:R-:W-:Y:S01]  /*51e0*/  IMAD.WIDE R146, R7.reuse, 0x4, R146 ;  /* 0x0000000407927825 */ /* 0x042fe200078e0292 */
[----:B------:R-:W1:Y:S01]  /*51f0*/  LDC R27, c[0x0][0x230] ;  /* 0x00008c00ff1b7b82 */ /* 0x000e620000000800 */
[----:B------:R3:W-:Y:S02]  /*5200*/  STL [R1+0xf4], RZ ;  /* 0x0000f4ff01007387 */ /* 0x0007e40000100800 */
[----:B------:R-:W-:-:S02]  /*5210*/  IMAD.WIDE R148, R7, 0x4, R148 ;  /* 0x0000000407947825 */ /* 0x000fc400078e0294 */
[----:B------:R3:W-:Y:S02]  /*5220*/  STL [R1+0xf8], RZ ;  /* 0x0000f8ff01007387 */ /* 0x0007e40000100800 */
[----:B--2---:R-:W-:Y:S02]  /*5230*/  VIADD R13, R13, 0xffffffba ;  /* 0xffffffba0d0d7836 */ /* 0x004fe40000000000 */
[----:B------:R-:W-:Y:S01]  /*5240*/  IMAD.WIDE R150, R7, 0x4, R150 ;  /* 0x0000000407967825 */ /* 0x000fe200078e0296 */
[----:B------:R3:W-:Y:S02]  /*5250*/  STL [R1+0xfc], RZ ;  /* 0x0000fcff01007387 */ /* 0x0007e40000100800 */
[----:B------:R-:W-:Y:S01]  /*5260*/  ISETP.GE.U32.AND P3, PT, R13, 0x7fffff9b, PT ;  /* 0x7fffff9b0d00780c */ /* 0x000fe20003f66070 */
[----:B------:R-:W-:Y:S02]  /*5270*/  IMAD.SHL.U32 R13, R3, 0x20, RZ ;  /* 0x00000020030d7824 */ /* 0x000fe400078e00ff */
[----:B------:R-:W2:Y:S01]  /*5280*/  LDC R3, c[0x0][0x230] ;  /* 0x00008c00ff037b82 */ /* 0x000ea20000000800 */
[----:B------:R-:W-:-:S04]  /*5290*/  IMAD.WIDE R152, R7, 0x4, R152 ;  /* 0x0000000407987825 */ /* 0x000fc800078e0298 */
[----:B------:R-:W-:-:S04]  /*52a0*/  IMAD.WIDE R184, R13, 0x4, R184 ;  /* 0x000000040db87825 */ /* 0x000fc800078e02b8 */
[C---:B------:R-:W-:Y:S01]  /*52b0*/  IMAD.WIDE R188, R13.reuse, 0x4, R188 ;  /* 0x000000040dbc7825 */ /* 0x040fe200078e02bc */
[----:B------:R-:W-:Y:S03]  /*52c0*/  LDGSTS.E [R9+0x24000], desc[UR16][R184.64], P5 ;  /* 0x24000000b8097fae */ /* 0x000fe6000a921850 */
        /* <DEDUP_REMOVED lines=58> */
[----:B------:R-:W-:Y:S01]  /*5670*/  IMAD.WIDE R54, R13, 0x4, R54 ;  /* 0x000000040d367825 */ /* 0x000fe200078e0236 */
[----:B------:R-:W-:Y:S03]  /*5680*/  LDGSTS.E [R8+0x27a00], desc[UR16][R50.64], P5 ;  /* 0x27a0000032087fae */ /* 0x000fe6000a921850 */
[----:B--2---:R-:W-:Y:S01]  /*5690*/  VIADD R3, R3, 0xffffffb9 ;  /* 0xffffffb903037836 */ /* 0x004fe20000000000 */
[----:B------:R-:W-:Y:S01]  /*56a0*/  LDGSTS.E [R8+0x27e00], desc[UR16][R54.64], P5 ;  /* 0x27e0000036087fae */ /* 0x000fe2000a921850 */
[----:B-1----:R-:W-:-:S02]  /*56b0*/  VIADD R27, R27, 0xffffffc0 ;  /* 0xffffffc01b1b7836 */ /* 0x002fc40000000000 */
[----:B------:R-:W-:Y:S01]  /*56c0*/  IMAD.WIDE R154, R7, 0x4, R154 ;  /* 0x00000004079a7825 */ /* 0x000fe200078e029a */
[----:B------:R-:W0:Y:S01]  /*56d0*/  LDGDEPBAR ;  /* 0x00000000000079af */ /* 0x000e220000000000 */
[----:B------:R-:W-:Y:S02]  /*56e0*/  ISETP.GE.U32.AND P5, PT, R3, 0x7fffff9a, PT ;  /* 0x7fffff9a0300780c */ /* 0x000fe40003fa6070 */
[----:B------:R-:W1:Y:S08]  /*56f0*/  LDC R3, c[0x0][0x230] ;  /* 0x00008c00ff037b82 */ /* 0x000e700000000800 */
[----:B------:R-:W-:Y:S01]  /*5700*/  BAR.SYNC.DEFER_BLOCKING 0x0 ;  /* 0x0000000000007b1d */ /* 0x000fe20000010000 */
[----:B------:R-:W-:-:S04]  /*5710*/  IMAD.WIDE R156, R7, 0x4, R156 ;  /* 0x00000004079c7825 */ /* 0x000fc800078e029c */
[----:B------:R-:W-:-:S04]  /*5720*/  IMAD.WIDE R158, R7, 0x4, R158 ;  /* 0x00000004079e7825 */ /* 0x000fc800078e029e */
[----:B------:R-:W-:-:S04]  /*5730*/  IMAD.WIDE R160, R7, 0x4, R160 ;  /* 0x0000000407a07825 */ /* 0x000fc800078e02a0 */
[----:B------:R-:W-:-:S04]  /*5740*/  IMAD.WIDE R162, R7, 0x4, R162 ;  /* 0x0000000407a27825 */ /* 0x000fc800078e02a2 */
[----:B------:R-:W-:-:S04]  /*5750*/  IMAD.WIDE R164, R7, 0x4, R164 ;  /* 0x0000000407a47825 */ /* 0x000fc800078e02a4 */
[----:B------:R-:W-:Y:S01]  /*5760*/  IMAD.WIDE R166, R7, 0x4, R166 ;  /* 0x0000000407a67825 */ /* 0x000fe200078e02a6 */
[----:B------:R-:W-:Y:S01]  /*5770*/  @!PT LDS RZ, [RZ] ;  /* 0x00000000fffff984 */ /* 0x000fe20000000800 */
[----:B------:R-:W-:Y:S01]  /*5780*/  @!PT LDS RZ, [RZ] ;  /* 0x00000000fffff984 */ /* 0x000fe20000000800 */
[----:B------:R-:W-:Y:S01]  /*5790*/  @!PT LDS RZ, [RZ] ;  /* 0x00000000fffff984 */ /* 0x000fe20000000800 */
[----:B------:R2:W-:Y:S03]  /*57a0*/  LDGSTS.E [R26+0x10000], desc[UR16][R56.64], !P0 ;  /* 0x10000000381a7fae */ /* 0x0005e6000c121850 */
[----:B-1----:R-:W-:Y:S02]  /*57b0*/  VIADD R3, R3, 0xffffffb8 ;  /* 0xffffffb803037836 */ /* 0x002fe40000000000 */
[----:B------:R-:W-:Y:S01]  /*57c0*/  IMAD.WIDE R168, R7, 0x4, R168 ;  /* 0x0000000407a87825 */ /* 0x000fe200078e02a8 */
[----:B------:R1:W-:Y:S02]  /*57d0*/  LDGSTS.E [R26+0x14000], desc[UR16][R58.64], !P0 ;  /* 0x140000003a1a7fae */ /* 0x0003e4000c121850 */
[----:B------:R-:W-:Y:S01]  /*57e0*/  ISETP.GE.U32.AND P0, PT, R3, 0x7fffff99, PT ;  /* 0x7fffff990300780c */ /* 0x000fe20003f06070 */
[C---:B------:R-:W-:Y:S01]  /*57f0*/  IMAD.WIDE R170, R7.reuse, 0x4, R170 ;  /* 0x0000000407aa7825 */ /* 0x040fe200078e02aa */
[----:B------:R-:W-:Y:S03]  /*5800*/  LDGSTS.E [R26+0x10004], desc[UR16][R60.64], !P1 ;  /* 0x100040003c1a7fae */ /* 0x000fe6000c921850 */
[C---:B-----5:R-:W-:Y:S01]  /*5810*/  IMAD.WIDE R172, R7.reuse, 0x4, R172 ;  /* 0x0000000407ac7825 */ /* 0x060fe200078e02ac */
[----:B--2---:R-:W2:Y:S01]  /*5820*/  LDC R56, c[0x0][0x230] ;  /* 0x00008c00ff387b82 */ /* 0x004ea20000000800 */
[----:B------:R-:W-:Y:S02]  /*5830*/  LDGSTS.E [R26+0x14004], desc[UR16][R62.64], !P1 ;  /* 0x140040003e1a7fae */ /* 0x000fe4000c921850 */
[----:B------:R-:W-:-:S02]  /*5840*/  IMAD.WIDE R174, R7, 0x4, R174 ;  /* 0x0000000407ae7825 */ /* 0x000fc400078e02ae */
[----:B------:R4:W-:Y:S02]  /*5850*/  LDGSTS.E [R26+0x10008], desc[UR16][R64.64], !P2 ;  /* 0x10008000401a7fae */ /* 0x0009e4000d121850 */
[C---:B------:R-:W-:Y:S01]  /*5860*/  IMAD.WIDE R176, R7.reuse, 0x4, R176 ;  /* 0x0000000407b07825 */ /* 0x040fe200078e02b0 */
[----:B-1----:R-:W1:Y:S01]  /*5870*/  LDC R59, c[0x0][0x230] ;  /* 0x00008c00ff3b7b82 */ /* 0x002e620000000800 */
[----:B------:R5:W-:Y:S02]  /*5880*/  LDGSTS.E [R26+0x14008], desc[UR16][R66.64], !P2 ;  /* 0x14008000421a7fae */ /* 0x000be4000d121850 */
[C---:B------:R-:W-:Y:S02]  /*5890*/  IMAD.WIDE R178, R7.reuse, 0x4, R178 ;  /* 0x0000000407b27825 */ /* 0x040fe400078e02b2 */
[----:B------:R3:W-:Y:S02]  /*58a0*/  LDGSTS.E [R26+0x1000c], desc[UR16][R68.64], !P4 ;  /* 0x1000c000441a7fae */ /* 0x0007e4000e121850 */
[C---:B------:R-:W-:Y:S01]  /*58b0*/  IMAD.WIDE R180, R7.reuse, 0x4, R180 ;  /* 0x0000000407b47825 */ /* 0x040fe200078e02b4 */
[----:B------:R-:W1:Y:S01]  /*58c0*/  LDC R57, c[0x0][0x230] ;  /* 0x00008c00ff397b82 */ /* 0x000e620000000800 */
[----:B------:R2:W-:Y:S01]  /*58d0*/  LDGSTS.E [R26+0x1400c], desc[UR16][R70.64], !P4 ;  /* 0x1400c000461a7fae */ /* 0x0005e2000e121850 */
[----:B----4-:R-:W-:Y:S01]  /*58e0*/  CS2R R64, SRZ ;  /* 0x0000000000407805 */ /* 0x010fe2000001ff00 */
[----:B------:R-:W-:-:S02]  /*58f0*/  IMAD.WIDE R182, R7, 0x4, R182 ;  /* 0x0000000407b67825 */ /* 0x000fc400078e02b6 */
[----:B------:R4:W-:Y:S01]  /*5900*/  LDGSTS.E [R25+0x10000], desc[UR16][R72.64], !P6 ;  /* 0x1000000048197fae */ /* 0x0009e2000f121850 */
[----:B-----5:R-:W-:Y:S01]  /*5910*/  CS2R R66, SRZ ;  /* 0x0000000000427805 */ /* 0x020fe2000001ff00 */
[C---:B------:R-:W-:Y:S01]  /*5920*/  IMAD.WIDE R184, R13.reuse, 0x4, R184 ;  /* 0x000000040db87825 */ /* 0x040fe200078e02b8 */
[----:B------:R-:W5:Y:S01]  /*5930*/  LDC R60, c[0x0][0x230] ;  /* 0x00008c00ff3c7b82 */ /* 0x000f620000000800 */
[----:B------:R4:W-:Y:S01]  /*5940*/  LDGSTS.E [R25+0x14000], desc[UR16][R74.64], !P6 ;  /* 0x140000004a197fae */ /* 0x0009e2000f121850 */
[----:B---3--:R-:W-:Y:S01]  /*5950*/  CS2R R68, SRZ ;  /* 0x0000000000447805 */ /* 0x008fe2000001ff00 */
[----:B--2---:R-:W-:Y:S02]  /*5960*/  VIADD R56, R56, 0xffffffb7 ;  /* 0xffffffb738387836 */ /* 0x004fe40000000000 */
[----:B------:R2:W-:Y:S01]  /*5970*/  LDGSTS.E [R25+0x10004], desc[UR16][R76.64], !P3 ;  /* 0x100040004c197fae */ /* 0x0005e2000d921850 */
[----:B------:R-:W-:Y:S01]  /*5980*/  IMAD.WIDE R188, R13, 0x4, R188 ;  /* 0x000000040dbc7825 */ /* 0x000fe200078e02bc */
[----:B------:R-:W-:-:S02]  /*5990*/  CS2R R70, SRZ ;  /* 0x0000000000467805 */ /* 0x000fc4000001ff00 */
[----:B------:R-:W-:Y:S01]  /*59a0*/  ISETP.GE.U32.AND P1, PT, R56, 0x7fffff98, PT ;  /* 0x7fffff983800780c */ /* 0x000fe20003f26070 */
[----:B------:R-:W3:Y:S01]  /*59b0*/  LDC R58, c[0x0][0x230] ;  /* 0x00008c00ff3a7b82 */ /* 0x000ee20000000800 */
[----:B-1----:R-:W-:Y:S01]  /*59c0*/  VIADD R56, R59, 0xffffffb5 ;  /* 0xffffffb53b387836 */ /* 0x002fe20000000000 */
[----:B------:R1:W-:Y:S01]  /*59d0*/  LDGSTS.E [R25+0x14004], desc[UR16][R78.64], !P3 ;  /* 0x140040004e197fae */ /* 0x0003e2000d921850 */
[----:B------:R-:W-:Y:S01]  /*59e0*/  IMAD.WIDE R192, R13, 0x4, R192 ;  /* 0x000000040dc07825 */ /* 0x000fe200078e02c0 */
[----:B----4-:R-:W-:Y:S02]  /*59f0*/  CS2R R72, SRZ ;  /* 0x0000000000487805 */ /* 0x010fe4000001ff00 */
[----:B------:R-:W-:Y:S01]  /*5a00*/  CS2R R74, SRZ ;  /* 0x00000000004a7805 */ /* 0x000fe2000001ff00 */
[----:B------:R4:W-:Y:S01]  /*5a10*/  LDGSTS.E [R25+0x10008], desc[UR16][R80.64], !P5 ;  /* 0x1000800050197fae */ /* 0x0009e2000e921850 */
[----:B------:R-:W-:Y:S01]  /*5a20*/  VIADD R3, R57, 0xffffffb6 ;  /* 0xffffffb639037836 */ /* 0x000fe20000000000 */
[----:B------:R-:W3:Y:S01]  /*5a30*/  LDC R59, c[0x0][0x230] ;  /* 0x00008c00ff3b7b82 */ /* 0x000ee20000000800 */
[----:B------:R-:W-:Y:S01]  /*5a40*/  ISETP.GE.U32.AND P4, PT, R56, 0x7fffff96, PT ;  /* 0x7fffff963800780c */ /* 0x000fe20003f86070 */
[----:B------:R5:W-:Y:S01]  /*5a50*/  LDGSTS.E [R25+0x14008], desc[UR16][R82.64], !P5 ;  /* 0x1400800052197fae */ /* 0x000be2000e921850 */
[----:B------:R-:W-:Y:S01]  /*5a60*/  IMAD.WIDE R196, R13, 0x4, R196 ;  /* 0x000000040dc47825 */ /* 0x000fe200078e02c4 */
[----:B------:R-:W-:-:S02]  /*5a70*/  ISETP.GE.U32.AND P2, PT, R3, 0x7fffff97, PT ;  /* 0x7fffff970300780c */ /* 0x000fc40003f46070 */
[----:B--2---:R-:W-:Y:S01]  /*5a80*/  CS2R R76, SRZ ;  /* 0x00000000004c7805 */ /* 0x004fe2000001ff00 */
[----:B------:R2:W-:Y:S01]  /*5a90*/  LDGSTS.E [R25+0x1000c], desc[UR16][R84.64], !P0 ;  /* 0x1000c00054197fae */ /* 0x0005e2000c121850 */
[C---:B------:R-:W-:Y:S01]  /*5aa0*/  IMAD.WIDE R200, R13.reuse, 0x4, R200 ;  /* 0x000000040dc87825 */ /* 0x040fe200078e02c8 */
[----:B------:R-:W3:Y:S01]  /*5ab0*/  LDC R57, c[0x0][0x230] ;  /* 0x00008c00ff397b82 */ /* 0x000ee20000000800 */
[----:B-1----:R-:W-:Y:S01]  /*5ac0*/  CS2R R78, SRZ ;  /* 0x00000000004e7805 */ /* 0x002fe2000001ff00 */
[----:B------:R1:W-:Y:S01]  /*5ad0*/  LDGSTS.E [R25+0x1400c], desc[UR16][R86.64], !P0 ;  /* 0x1400c00056197fae */ /* 0x0003e2000c121850 */
[C---:B------:R-:W-:Y:S01]  /*5ae0*/  IMAD.WIDE R204, R13.reuse, 0x4, R204 ;  /* 0x000000040dcc7825 */ /* 0x040fe200078e02cc */
[----:B----4-:R-:W-:Y:S02]  /*5af0*/  CS2R R80, SRZ ;  /* 0x0000000000507805 */ /* 0x010fe4000001ff00 */
[----:B------:R4:W-:Y:S01]  /*5b00*/  LDGSTS.E [R24+0x10000], desc[UR16][R88.64], !P1 ;  /* 0x1000000058187fae */ /* 0x0009e2000c921850 */
[C---:B------:R-:W-:Y:S01]  /*5b10*/  IMAD.WIDE R208, R13.reuse, 0x4, R208 ;  /* 0x000000040dd07825 */ /* 0x040fe200078e02d0 */
[----:B------:R-:W4:Y:S01]  /*5b20*/  LDC R61, c[0x0][0x230] ;  /* 0x00008c00ff3d7b82 */ /* 0x000f220000000800 */
[----:B-----5:R-:W-:Y:S01]  /*5b30*/  CS2R R82, SRZ ;  /* 0x0000000000527805 */ /* 0x020fe2000001ff00 */
[----:B------:R5:W-:Y:S01]  /*5b40*/  LDGSTS.E [R24+0x14000], desc[UR16][R90.64], !P1 ;  /* 0x140000005a187fae */ /* 0x000be2000c921850 */
[----:B------:R-:W-:Y:S01]  /*5b50*/  IMAD.WIDE R212, R13, 0x4, R212 ;  /* 0x000000040dd47825 */ /* 0x000fe200078e02d4 */
[----:B--2---:R-:W-:-:S02]  /*5b60*/  CS2R R84, SRZ ;  /* 0x0000000000547805 */ /* 0x004fc4000001ff00 */
[----:B------:R2:W-:Y:S01]  /*5b70*/  LDGSTS.E [R24+0x10004], desc[UR16][R92.64], !P2 ;  /* 0x100040005c187fae */ /* 0x0005e2000d121850 */
[----:B-1----:R-:W-:Y:S01]  /*5b80*/  VIADD R25, R60, 0xffffffaf ;  /* 0xffffffaf3c197836 */ /* 0x002fe20000000000 */
[----:B------:R-:W1:Y:S01]  /*5b90*/  LDC R56, c[0x0][0x230] ;  /* 0x00008c00ff387b82 */ /* 0x000e620000000800 */
[----:B---3--:R-:W-:Y:S01]  /*5ba0*/  VIADD R3, R59, 0xffffffb4 ;  /* 0xffffffb43b037836 */ /* 0x008fe20000000000 */
[----:B------:R3:W-:Y:S01]  /*5bb0*/  LDGSTS.E [R24+0x14004], desc[UR16][R94.64], !P2 ;  /* 0x140040005e187fae */ /* 0x0007e2000d121850 */
[----:B------:R-:W-:Y:S01]  /*5bc0*/  IMAD.WIDE R220, R13, 0x4, R220 ;  /* 0x000000040ddc7825 */ /* 0x000fe200078e02dc */
[----:B------:R-:W-:Y:S02]  /*5bd0*/  ISETP.GE.U32.AND P2, PT, R25, 0x7fffff90, PT ;  /* 0x7fffff901900780c */ /* 0x000fe40003f46070 */
[----:B----4-:R-:W-:Y:S02]  /*5be0*/  CS2R R88, SRZ ;  /* 0x0000000000587805 */ /* 0x010fe4000001ff00 */
[----:B------:R-:W-:Y:S01]  /*5bf0*/  ISETP.GE.U32.AND P6, PT, R3, 0x7fffff95, PT ;  /* 0x7fffff950300780c */ /* 0x000fe20003fc6070 */
[----:B------:R4:W-:Y:S01]  /*5c00*/  LDGSTS.E [R24+0x10008], desc[UR16][R96.64], !P4 ;  /* 0x1000800060187fae */ /* 0x0009e2000e121850 */
[----:B------:R-:W4:Y:S01]  /*5c10*/  LDC R59, c[0x0][0x230] ;  /* 0x00008c00ff3b7b82 */ /* 0x000f220000000800 */
[----:B------:R-:W-:Y:S01]  /*5c20*/  IADD3 R3, R58, -0x4d, RZ ;  /* 0xffffffb33a037810 */ /* 0x000fe20007ffe0ff */
[----:B------:R-:W-:Y:S01]  /*5c30*/  VIADD R26, R57, 0xffffffb2 ;  /* 0xffffffb2391a7836 */ /* 0x000fe20000000000 */
[----:B------:R4:W-:Y:S01]  /*5c40*/  LDGSTS.E [R24+0x14008], desc[UR16][R98.64], !P4 ;  /* 0x1400800062187fae */ /* 0x0009e2000e121850 */
[----:B------:R-:W-:Y:S01]  /*5c50*/  IMAD.WIDE R28, R13, 0x4, R28 ;  /* 0x000000040d1c7825 */ /* 0x000fe200078e021c */
[----:B------:R-:W-:-:S02]  /*5c60*/  ISETP.GE.U32.AND P3, PT, R3, 0x7fffff94, PT ;  /* 0x7fffff940300780c */ /* 0x000fc40003f66070 */
[----:B-----5:R-:W-:Y:S02]  /*5c70*/  CS2R R90, SRZ ;  /* 0x00000000005a7805 */ /* 0x020fe4000001ff00 */
[----:B------:R-:W-:Y:S01]  /*5c80*/  ISETP.GE.U32.AND P5, PT, R26, 0x7fffff93, PT ;  /* 0x7fffff931a00780c */ /* 0x000fe20003fa6070 */
[----:B------:R-:W5:Y:S01]  /*5c90*/  LDC R25, c[0x0][0x230] ;  /* 0x00008c00ff197b82 */ /* 0x000f620000000800 */
[----:B------:R-:W-:Y:S01]  /*5ca0*/  VIADD R3, R61, 0xffffffb1 ;  /* 0xffffffb13d037836 */ /* 0x000fe20000000000 */
[----:B------:R-:W5:Y:S01]  /*5cb0*/  S2R R63, SR_TID.X ;  /* 0x00000000003f7919 */ /* 0x000f620000002100 */
[----:B------:R-:W-:Y:S01]  /*5cc0*/  IMAD.WIDE R32, R13, 0x4, R32 ;  /* 0x000000040d207825 */ /* 0x000fe200078e0220 */
[----:B--2---:R-:W-:Y:S02]  /*5cd0*/  CS2R R92, SRZ ;  /* 0x00000000005c7805 */ /* 0x004fe4000001ff00 */
[----:B---3--:R-:W-:Y:S02]  /*5ce0*/  CS2R R94, SRZ ;  /* 0x00000000005e7805 */ /* 0x008fe4000001ff00 */
[----:B------:R-:W-:Y:S01]  /*5cf0*/  ISETP.GE.U32.AND P0, PT, R3, 0x7fffff92, PT ;  /* 0x7fffff920300780c */ /* 0x000fe20003f06070 */
[----:B------:R2:W-:Y:S01]  /*5d00*/  LDGSTS.E [R24+0x1000c], desc[UR16][R100.64], !P6 ;  /* 0x1000c00064187fae */ /* 0x0005e2000f121850 */
[----:B------:R-:W3:Y:S01]  /*5d10*/  LDC R58, c[0x0][0x230] ;  /* 0x00008c00ff3a7b82 */ /* 0x000ee20000000800 */
[----:B-1----:R-:W-:Y:S01]  /*5d20*/  VIADD R56, R56, 0xffffffad ;  /* 0xffffffad38387836 */ /* 0x002fe20000000000 */
[----:B----4-:R-:W-:Y:S01]  /*5d30*/  CS2R R96, SRZ ;  /* 0x0000000000607805 */ /* 0x010fe2000001ff00 */
[----:B------:R1:W-:Y:S01]  /*5d40*/  LDGSTS.E [R24+0x1400c], desc[UR16][R102.64], !P6 ;  /* 0x1400c00066187fae */ /* 0x0003e2000f121850 */
[----:B------:R-:W-:Y:S01]  /*5d50*/  IMAD.WIDE R36, R13, 0x4, R36 ;  /* 0x000000040d247825 */ /* 0x000fe200078e0224 */
[----:B------:R-:W-:-:S02]  /*5d60*/  CS2R R98, SRZ ;  /* 0x0000000000627805 */ /* 0x000fc4000001ff00 */
[----:B------:R-:W-:Y:S01]  /*5d70*/  ISETP.GE.U32.AND P6, PT, R56, 0x7fffff8e, PT ;  /* 0x7fffff8e3800780c */ /* 0x000fe20003fc6070 */
[----:B------:R4:W-:Y:S01]  /*5d80*/  LDGSTS.E [R23+0x10000], desc[UR16][R104.64], !P3 ;  /* 0x1000000068177fae */ /* 0x0009e2000d921850 */
[----:B------:R-:W3:Y:S01]  /*5d90*/  LDC R26, c[0x0][0x230] ;  /* 0x00008c00ff1a7b82 */ /* 0x000ee20000000800 */
[----:B------:R-:W-:Y:S01]  /*5da0*/  VIADD R3, R59, 0xffffffb0 ;  /* 0xffffffb03b037836 */ /* 0x000fe20000000000 */
[----:B------:R-:W-:Y:S01]  /*5db0*/  CS2R R60, SRZ ;  /* 0x00000000003c7805 */ /* 0x000fe2000001ff00 */
[----:B------:R3:W-:Y:S01]  /*5dc0*/  LDGSTS.E [R23+0x14000], desc[UR16][R106.64], !P3 ;  /* 0x140000006a177fae */ /* 0x0007e2000d921850 */
[----:B------:R-:W-:Y:S01]  /*5dd0*/  IMAD.WIDE R40, R13, 0x4, R40 ;  /* 0x000000040d287825 */ /* 0x000fe200078e0228 */
[----:B--2---:R-:W-:Y:S02]  /*5de0*/  CS2R R100, SRZ ;  /* 0x0000000000647805 */ /* 0x004fe4000001ff00 */
[----:B------:R-:W-:Y:S01]  /*5df0*/  ISETP.GE.U32.AND P1, PT, R3, 0x7fffff91, PT ;  /* 0x7fffff910300780c */ /* 0x000fe20003f26070 */
[----:B------:R2:W-:Y:S01]  /*5e00*/  LDGSTS.E [R23+0x10004], desc[UR16][R108.64], !P5 ;  /* 0x100040006c177fae */ /* 0x0005e2000e921850 */
[----:B------:R-:W2:Y:S01]  /*5e10*/  LDC R57, c[0x0][0x230] ;  /* 0x00008c00ff397b82 */ /* 0x000ea20000000800 */
[----:B-----5:R-:W-:Y:S01]  /*5e20*/  VIADD R25, R25, 0xffffffab ;  /* 0xffffffab19197836 */ /* 0x020fe20000000000 */
[----:B-1----:R-:W-:Y:S01]  /*5e30*/  CS2R R102, SRZ ;  /* 0x0000000000667805 */ /* 0x002fe2000001ff00 */
[----:B------:R1:W-:Y:S01]  /*5e40*/  LDGSTS.E [R23+0x14004], desc[UR16][R110.64], !P5 ;  /* 0x140040006e177fae */ /* 0x0003e2000e921850 */
[----:B------:R-:W-:Y:S01]  /*5e50*/  IMAD.WIDE R44, R13, 0x4, R44 ;  /* 0x000000040d2c7825 */ /* 0x000fe200078e022c */
[----:B----4-:R-:W-:-:S02]  /*5e60*/  CS2R R104, SRZ ;  /* 0x0000000000687805 */ /* 0x010fc4000001ff00 */
[----:B------:R-:W-:Y:S01]  /*5e70*/  ISETP.GE.U32.AND P5, PT, R25, 0x7fffff8c, PT ;  /* 0x7fffff8c1900780c */ /* 0x000fe20003fa6070 */
[----:B------:R4:W-:Y:S01]  /*5e80*/  LDGSTS.E [R23+0x10008], desc[UR16][R112.64], !P0 ;  /* 0x1000800070177fae */ /* 0x0009e2000c121850 */
[----:B------:R-:W5:Y:S01]  /*5e90*/  LDC R24, c[0x0][0x230] ;  /* 0x00008c00ff187b82 */ /* 0x000f620000000800 */
[----:B---3--:R-:W-:Y:S01]  /*5ea0*/  VIADD R3, R58, 0xffffffae ;  /* 0xffffffae3a037836 */ /* 0x008fe20000000000 */
[----:B------:R-:W-:Y:S01]  /*5eb0*/  LOP3.LUT R63, R63, 0x1f, RZ, 0xc0, !PT ;  /* 0x0000001f3f3f7812 */ /* 0x000fe200078ec0ff */
[----:B------:R3:W-:Y:S01]  /*5ec0*/  LDGSTS.E [R23+0x14008], desc[UR16][R114.64], !P0 ;  /* 0x1400800072177fae */ /* 0x0007e2000c121850 */
[----:B------:R-:W-:Y:S01]  /*5ed0*/  IMAD.WIDE R48, R13, 0x4, R48 ;  /* 0x000000040d307825 */ /* 0x000fe200078e0230 */
[----:B------:R-:W-:Y:S02]  /*5ee0*/  CS2R R106, SRZ ;  /* 0x00000000006a7805 */ /* 0x000fe4000001ff00 */
[----:B------:R-:W-:Y:S01]  /*5ef0*/  ISETP.GE.U32.AND P4, PT, R3, 0x7fffff8f, PT ;  /* 0x7fffff8f0300780c */ /* 0x000fe20003f86070 */
[----:B------:R5:W-:Y:S01]  /*5f00*/  LDGSTS.E [R23+0x1000c], desc[UR16][R116.64], !P1 ;  /* 0x1000c00074177fae */ /* 0x000be2000c921850 */
[----:B------:R-:W5:Y:S01]  /*5f10*/  LDC R25, c[0x0][0x230] ;  /* 0x00008c00ff197b82 */ /* 0x000f620000000800 */
[----:B------:R-:W-:Y:S01]  /*5f20*/  VIADD R26, R26, 0xffffffaa ;  /* 0xffffffaa1a1a7836 */ /* 0x000fe20000000000 */
[----:B--2---:R-:W-:Y:S01]  /*5f30*/  CS2R R108, SRZ ;  /* 0x00000000006c7805 */ /* 0x004fe2000001ff00 */
[----:B------:R2:W-:Y:S01]  /*5f40*/  LDGSTS.E [R23+0x1400c], desc[UR16][R118.64], !P1 ;  /* 0x1400c00076177fae */ /* 0x0005e2000c921850 */
[----:B------:R-:W-:Y:S01]  /*5f50*/  IMAD.WIDE R52, R13, 0x4, R52 ;  /* 0x000000040d347825 */ /* 0x000fe200078e0234 */
[----:B-1----:R-:W-:-:S02]  /*5f60*/  CS2R R110, SRZ ;  /* 0x00000000006e7805 */ /* 0x002fc4000001ff00 */
[----:B------:R-:W-:Y:S01]  /*5f70*/  ISETP.GE.U32.AND P0, PT, R26, 0x7fffff8b, PT ;  /* 0x7fffff8b1a00780c */ /* 0x000fe20003f06070 */
[----:B------:R1:W-:Y:S01]  /*5f80*/  LDGSTS.E [R22+0x10000], desc[UR16][R120.64], !P2 ;  /* 0x1000000078167fae */ /* 0x0003e2000d121850 */
[----:B------:R-:W1:Y:S01]  /*5f90*/  LDC R3, c[0x0][0x230] ;  /* 0x00008c00ff037b82 */ /* 0x000e620000000800 */
[----:B------:R-:W-:Y:S01]  /*5fa0*/  VIADD R57, R57, 0xffffffac ;  /* 0xffffffac39397836 */ /* 0x000fe20000000000 */
[----:B----4-:R-:W-:Y:S01]  /*5fb0*/  CS2R R112, SRZ ;  /* 0x0000000000707805 */ /* 0x010fe2000001ff00 */
[----:B------:R4:W-:Y:S01]  /*5fc0*/  LDGSTS.E [R22+0x14000], desc[UR16][R122.64], !P2 ;  /* 0x140000007a167fae */ /* 0x0009e2000d121850 */
[----:B------:R-:W-:Y:S01]  /*5fd0*/  IMAD.WIDE R186, R13, 0x4, R186 ;  /* 0x000000040dba7825 */ /* 0x000fe200078e02ba */
[----:B---3--:R-:W-:Y:S02]  /*5fe0*/  CS2R R114, SRZ ;  /* 0x0000000000727805 */ /* 0x008fe4000001ff00 */
[----:B------:R-:W-:Y:S01]  /*5ff0*/  ISETP.GE.U32.AND P3, PT, R57, 0x7fffff8d, PT ;  /* 0x7fffff8d3900780c */ /* 0x000fe20003f66070 */
[----:B------:R3:W-:Y:S01]  /*6000*/  LDGSTS.E [R22+0x10004], desc[UR16][R124.64], !P4 ;  /* 0x100040007c167fae */ /* 0x0007e2000e121850 */
[----:B------:R-:W3:Y:S01]  /*6010*/  LDC R26, c[0x0][0x230] ;  /* 0x00008c00ff1a7b82 */ /* 0x000ee20000000800 */
[----:B-----5:R-:W-:Y:S01]  /*6020*/  VIADD R24, R24, 0xffffffa7 ;  /* 0xffffffa718187836 */ /* 0x020fe20000000000 */
[----:B------:R-:W-:Y:S01]  /*6030*/  CS2R R116, SRZ ;  /* 0x0000000000747805 */ /* 0x000fe2000001ff00 */
[----:B------:R5:W-:Y:S01]  /*6040*/  LDGSTS.E [R22+0x14004], desc[UR16][R126.64], !P4 ;  /* 0x140040007e167fae */ /* 0x000be2000e121850 */
[----:B------:R-:W-:Y:S01]  /*6050*/  IMAD.WIDE R190, R13, 0x4, R190 ;  /* 0x000000040dbe7825 */ /* 0x000fe200078e02be */
[----:B--2---:R-:W-:-:S02]  /*6060*/  CS2R R118, SRZ ;  /* 0x0000000000767805 */ /* 0x004fc4000001ff00 */
[----:B------:R-:W-:Y:S01]  /*6070*/  ISETP.GE.U32.AND P4, PT, R24, 0x7fffff88, PT ;  /* 0x7fffff881800780c */ /* 0x000fe20003f86070 */
[----:B------:R2:W-:Y:S01]  /*6080*/  LDGSTS.E [R22+0x10008], desc[UR16][R128.64], !P6 ;  /* 0x1000800080167fae */ /* 0x0005e2000f121850 */
[----:B------:R-:W2:Y:S01]  /*6090*/  LDC R56, c[0x0][0x230] ;  /* 0x00008c00ff387b82 */ /* 0x000ea20000000800 */
[----:B------:R-:W-:Y:S01]  /*60a0*/  VIADD R25, R25, 0xffffffa5 ;  /* 0xffffffa519197836 */ /* 0x000fe20000000000 */
[----:B-1----:R-:W-:Y:S01]  /*60b0*/  CS2R R120, SRZ ;  /* 0x0000000000787805 */ /* 0x002fe2000001ff00 */
[----:B------:R1:W-:Y:S01]  /*60c0*/  LDGSTS.E [R22+0x14008], desc[UR16][R130.64], !P6 ;  /* 0x1400800082167fae */ /* 0x0003e2000f121850 */
[----:B------:R-:W-:Y:S01]  /*60d0*/  IMAD.WIDE R194, R13, 0x4, R194 ;  /* 0x000000040dc27825 */ /* 0x000fe200078e02c2 */
[----:B----4-:R-:W-:Y:S02]  /*60e0*/  CS2R R122, SRZ ;  /* 0x00000000007a7805 */ /* 0x010fe4000001ff00 */
[----:B---3--:R-:W-:Y:S01]  /*60f0*/  CS2R R124, SRZ ;  /* 0x00000000007c7805 */ /* 0x008fe2000001ff00 */
[----:B------:R3:W-:Y:S01]  /*6100*/  LDGSTS.E [R22+0x1000c], desc[UR16][R132.64], !P3 ;  /* 0x1000c00084167fae */ /* 0x0007e2000d921850 */
[----:B------:R-:W4:Y:S01]  /*6110*/  LDC R57, c[0x0][0x230] ;  /* 0x00008c00ff397b82 */ /* 0x000f220000000800 */
[----:B------:R-:W-:Y:S01]  /*6120*/  VIADD R3, R3, 0xffffffa9 ;  /* 0xffffffa903037836 */ /* 0x000fe20000000000 */
[----:B-----5:R-:W-:Y:S01]  /*6130*/  CS2R R126, SRZ ;  /* 0x00000000007e7805 */ /* 0x020fe2000001ff00 */
[----:B------:R5:W-:Y:S01]  /*6140*/  LDGSTS.E [R22+0x1400c], desc[UR16][R134.64], !P3 ;  /* 0x1400c00086167fae */ /* 0x000be2000d921850 */
[----:B------:R-:W-:Y:S01]  /*6150*/  ISETP.GE.U32.AND P3, PT, R25, 0x7fffff86, PT ;  /* 0x7fffff861900780c */ /* 0x000fe20003f66070 */
[----:B------:R-:W-:Y:S01]  /*6160*/  IMAD.WIDE R198, R13, 0x4, R198 ;  /* 0x000000040dc67825 */ /* 0x000fe200078e02c6 */
[----:B------:R-:W-:Y:S01]  /*6170*/  ISETP.GE.U32.AND P1, PT, R3, 0x7fffff8a, PT ;  /* 0x7fffff8a0300780c */ /* 0x000fe20003f26070 */
[----:B------:R5:W-:Y:S01]  /*6180*/  LDGSTS.E [R21+0x10000], desc[UR16][R136.64], !P5 ;  /* 0x1000000088157fae */ /* 0x000be2000e921850 */
[----:B------:R-:W5:Y:S01]  /*6190*/  LDC R23, c[0x0][0x230] ;  /* 0x00008c00ff177b82 */ /* 0x000f620000000800 */
[----:B------:R-:W-:Y:S01]  /*61a0*/  IADD3 R3, R26, -0x5a, RZ ;  /* 0xffffffa61a037810 */ /* 0x000fe20007ffe0ff */
[----:B------:R-:W-:Y:S01]  /*61b0*/  IMAD.WIDE R202, R13, 0x4, R202 ;  /* 0x000000040dca7825 */ /* 0x000fe200078e02ca */
[----:B------:R5:W-:Y:S01]  /*61c0*/  LDGSTS.E [R21+0x14000], desc[UR16][R138.64], !P5 ;  /* 0x140000008a157fae */ /* 0x000be2000e921850 */
[----:B--2---:R-:W-:-:S02]  /*61d0*/  CS2R R128, SRZ ;  /* 0x0000000000807805 */ /* 0x004fc4000001ff00 */
[----:B------:R-:W-:Y:S01]  /*61e0*/  ISETP.GE.U32.AND P6, PT, R3, 0x7fffff87, PT ;  /* 0x7fffff870300780c */ /* 0x000fe20003fc6070 */
[----:B------:R-:W-:Y:S01]  /*61f0*/  IMAD.WIDE R206, R13, 0x4, R206 ;  /* 0x000000040dce7825 */ /* 0x000fe200078e02ce */
[----:B------:R2:W-:Y:S01]  /*6200*/  LDGSTS.E [R21+0x10004], desc[UR16][R140.64], !P0 ;  /* 0x100040008c157fae */ /* 0x0005e2000c121850 */
[----:B------:R-:W2:Y:S01]  /*6210*/  LDC R24, c[0x0][0x230] ;  /* 0x00008c00ff187b82 */ /* 0x000ea20000000800 */
[----:B-1----:R-:W-:Y:S01]  /*6220*/  CS2R R130, SRZ ;  /* 0x0000000000827805 */ /* 0x002fe2000001ff00 */
[----:B------:R-:W-:Y:S01]  /*6230*/  VIADD R56, R56, 0xffffffa8 ;  /* 0xffffffa838387836 */ /* 0x000fe20000000000 */
[----:B------:R1:W-:Y:S01]  /*6240*/  LDGSTS.E [R21+0x14004], desc[UR16][R142.64], !P0 ;  /* 0x140040008e157fae */ /* 0x0003e2000c121850 */
[----:B------:R-:W-:Y:S01]  /*6250*/  ISETP.GE.AND P0, PT, R63, R27, PT ;  /* 0x0000001b3f00720c */ /* 0x000fe20003f06270 */
[----:B------:R-:W-:Y:S01]  /*6260*/  IMAD.WIDE R210, R13, 0x4, R210 ;  /* 0x000000040dd27825 */ /* 0x000fe200078e02d2 */
[----:B---3--:R-:W-:Y:S02]  /*6270*/  CS2R R132, SRZ ;  /* 0x0000000000847805 */ /* 0x008fe4000001ff00 */
[----:B------:R-:W-:Y:S01]  /*6280*/  ISETP.GE.U32.AND P2, PT, R56, 0x7fffff89, PT ;  /* 0x7fffff893800780c */ /* 0x000fe20003f46070 */
[----:B------:R-:W3:Y:S01]  /*6290*/  LDC R25, c[0x0][0x230] ;  /* 0x00008c00ff197b82 */ /* 0x000ee20000000800 */
[----:B----4-:R-:W-:Y:S01]  /*62a0*/  VIADD R3, R57, 0xffffffa4 ;  /* 0xffffffa439037836 */ /* 0x010fe20000000000 */
[----:B-----5:R-:W-:Y:S01]  /*62b0*/  SEL R22, RZ, 0x4, P0 ;  /* 0x00000004ff167807 */ /* 0x020fe20000000000 */
[----:B------:R4:W-:Y:S01]  /*62c0*/  LDGSTS.E [R21+0x10008], desc[UR16][R144.64], !P1 ;  /* 0x1000800090157fae */ /* 0x0009e2000c921850 */
[----:B------:R-:W-:Y:S01]  /*62d0*/  IMAD.WIDE R214, R13, 0x4, R214 ;  /* 0x000000040dd67825 */ /* 0x000fe200078e02d6 */
[----:B------:R-:W-:-:S02]  /*62e0*/  CS2R R134, SRZ ;  /* 0x0000000000867805 */ /* 0x000fc4000001ff00 */
[----:B------:R-:W-:Y:S01]  /*62f0*/  ISETP.GE.U32.AND P5, PT, R3, 0x7fffff85, PT ;  /* 0x7fffff850300780c */ /* 0x000fe20003fa6070 */
[----:B------:R5:W-:Y:S01]  /*6300*/  LDGSTS.E [R21+0x14008], desc[UR16][R146.64], !P1 ;  /* 0x1400800092157fae */ /* 0x000be2000c921850 */
[----:B------:R-:W5:Y:S01]  /*6310*/  LDC R26, c[0x0][0x230] ;  /* 0x00008c00ff1a7b82 */ /* 0x000f620000000800 */
[----:B------:R-:W-:Y:S01]  /*6320*/  VIADD R3, R23, 0xffffffa3 ;  /* 0xffffffa317037836 */ /* 0x000fe20000000000 */
[----:B------:R-:W-:Y:S01]  /*6330*/  ISETP.GT.AND P1, PT, R6, 0x5f, PT ;  /* 0x0000005f0600780c */ /* 0x000fe20003f24270 */
[----:B------:R-:W-:Y:S01]  /*6340*/  IMAD.WIDE R222, R13, 0x4, R222 ;  /* 0x000000040dde7825 */ /* 0x000fe200078e02de */
[----:B------:R-:W-:Y:S01]  /*6350*/  LDGSTS.E [R21+0x1000c], desc[UR16][R148.64], !P2 ;  /* 0x1000c00094157fae */ /* 0x000fe2000d121850 */
[----:B------:R-:W-:Y:S02]  /*6360*/  CS2R R136, SRZ ;  /* 0x0000000000887805 */ /* 0x000fe4000001ff00 */
[----:B------:R-:W-:Y:S01]  /*6370*/  ISETP.GE.U32.AND P0, PT, R3, 0x7fffff84, PT ;  /* 0x7fffff840300780c */ /* 0x000fe20003f06070 */
[----:B------:R-:W-:Y:S01]  /*6380*/  IMAD.WIDE R30, R13, 0x4, R30 ;  /* 0x000000040d1e7825 */ /* 0x000fe200078e021e */
[----:B------:R-:W-:Y:S01]  /*6390*/  LDGSTS.E [R21+0x1400c], desc[UR16][R150.64], !P2 ;  /* 0x1400c00096157fae */ /* 0x000fe2000d121850 */
[----:B------:R-:W-:-:S02]  /*63a0*/  SEL R22, R22, RZ, P1 ;  /* 0x000000ff16167207 */ /* 0x000fc40000800000 */
[----:B------:R-:W-:Y:S01]  /*63b0*/  CS2R R138, SRZ ;  /* 0x00000000008a7805 */ /* 0x000fe2000001ff00 */
[----:B--2---:R-:W-:Y:S01]  /*63c0*/  VIADD R3, R24, 0xffffffa2 ;  /* 0xffffffa218037836 */ /* 0x004fe20000000000 */
[----:B------:R2:W-:Y:S01]  /*63d0*/  LDGSTS.E [R20+0x10000], desc[UR16][R152.64], !P4 ;  /* 0x1000000098147fae */ /* 0x0005e2000e121850 */
[----:B------:R-:W-:Y:S01]  /*63e0*/  ISETP.NE.U32.AND P1, PT, R22, RZ, PT ;  /* 0x000000ff1600720c */ /* 0x000fe20003f25070 */
[----:B------:R-:W-:Y:S01]  /*63f0*/  IMAD.WIDE R34, R13, 0x4, R34 ;  /* 0x000000040d227825 */ /* 0x000fe200078e0222 */
[----:B------:R-:W-:Y:S02]  /*6400*/  CS2R R140, SRZ ;  /* 0x00000000008c7805 */ /* 0x000fe4000001ff00 */
[----:B------:R-:W-:Y:S01]  /*6410*/  ISETP.GE.U32.AND P2, PT, R3, 0x7fffff83, PT ;  /* 0x7fffff830300780c */ /* 0x000fe20003f46070 */
[----:B------:R2:W-:Y:S01]  /*6420*/  LDGSTS.E [R20+0x14000], desc[UR16][R154.64], !P4 ;  /* 0x140000009a147fae */ /* 0x0005e2000e121850 */
[----:B---3--:R-:W-:Y:S01]  /*6430*/  VIADD R3, R25, 0xffffffa1 ;  /* 0xffffffa119037836 */ /* 0x008fe20000000000 */
[----:B-1----:R-:W-:Y:S01]  /*6440*/  CS2R R142, SRZ ;  /* 0x00000000008e7805 */ /* 0x002fe2000001ff00 */
[----:B------:R-:W-:Y:S01]  /*6450*/  IMAD.WIDE R38, R13, 0x4, R38 ;  /* 0x000000040d267825 */ /* 0x000fe200078e0226 */
[----:B------:R1:W-:Y:S01]  /*6460*/  LDGSTS.E [R20+0x10004], desc[UR16][R156.64], !P6 ;  /* 0x100040009c147fae */ /* 0x0003e2000f121850 */
[----:B----4-:R-:W-:-:S02]  /*6470*/  CS2R R144, SRZ ;  /* 0x0000000000907805 */ /* 0x010fc4000001ff00 */
[----:B-----5:R-:W-:Y:S01]  /*6480*/  CS2R R146, SRZ ;  /* 0x0000000000927805 */ /* 0x020fe2000001ff00 */
[----:B------:R-:W-:Y:S01]  /*6490*/  VIADD R56, R26, 0xffffffa0 ;  /* 0xffffffa01a387836 */ /* 0x000fe20000000000 */
[----:B------:R3:W-:Y:S01]  /*64a0*/  LDGSTS.E [R20+0x14004], desc[UR16][R158.64], !P6 ;  /* 0x140040009e147fae */ /* 0x0007e2000f121850 */
[C---:B------:R-:W-:Y:S01]  /*64b0*/  IMAD.WIDE R42, R13.reuse, 0x4, R42 ;  /* 0x000000040d2a7825 */ /* 0x040fe200078e022a */
[----:B--2---:R-:W-:Y:S02]  /*64c0*/  CS2R R152, SRZ ;  /* 0x0000000000987805 */ /* 0x004fe4000001ff00 */
[----:B------:R-:W-:Y:S01]  /*64d0*/  CS2R R148, SRZ ;  /* 0x0000000000947805 */ /* 0x000fe2000001ff00 */
[----:B------:R2:W-:Y:S01]  /*64e0*/  LDGSTS.E [R20+0x10008], desc[UR16][R160.64], !P3 ;  /* 0x10008000a0147fae */ /* 0x0005e2000d921850 */
[----:B------:R-:W-:Y:S01]  /*64f0*/  ISETP.GE.U32.AND P4, PT, R56, 0x7fffff81, PT ;  /* 0x7fffff813800780c */ /* 0x000fe20003f86070 */
[----:B------:R-:W-:Y:S01]  /*6500*/  IMAD.WIDE R46, R13, 0x4, R46 ;  /* 0x000000040d2e7825 */ /* 0x000fe200078e022e */
[----:B------:R-:W-:Y:S01]  /*6510*/  CS2R R154, SRZ ;  /* 0x00000000009a7805 */ /* 0x000fe2000001ff00 */
[----:B------:R4:W-:Y:S01]  /*6520*/  LDGSTS.E [R20+0x14008], desc[UR16][R162.64], !P3 ;  /* 0x14008000a2147fae */ /* 0x0009e2000d921850 */
[----:B------:R-:W-:Y:S01]  /*6530*/  ISETP.GE.U32.AND P3, PT, R3, 0x7fffff82, PT ;  /* 0x7fffff820300780c */ /* 0x000fe20003f66070 */
[C---:B------:R-:W-:Y:S01]  /*6540*/  IMAD.WIDE R50, R13.reuse, 0x4, R50 ;  /* 0x000000040d327825 */ /* 0x040fe200078e0232 */
[----:B-1----:R-:W-:Y:S01]  /*6550*/  CS2R R156, SRZ ;  /* 0x00000000009c7805 */ /* 0x002fe2000001ff00 */
[----:B------:R1:W-:Y:S01]  /*6560*/  LDGSTS.E [R20+0x1000c], desc[UR16][R164.64], !P5 ;  /* 0x1000c000a4147fae */ /* 0x0003e2000e921850 */
[----:B---3--:R-:W-:Y:S01]  /*6570*/  CS2R R158, SRZ ;  /* 0x00000000009e7805 */ /* 0x008fe2000001ff00 */
[----:B------:R-:W-:Y:S01]  /*6580*/  IMAD.WIDE R54, R13, 0x4, R54 ;  /* 0x000000040d367825 */ /* 0x000fe200078e0236 */
[----:B------:R-:W-:Y:S01]  /*6590*/  CS2R R150, SRZ ;  /* 0x0000000000967805 */ /* 0x000fe2000001ff00 */
[----:B------:R3:W-:Y:S01]  /*65a0*/  LDGSTS.E [R20+0x1400c], desc[UR16][R166.64], !P5 ;  /* 0x1400c000a6147fae */ /* 0x0007e2000e921850 */
[----:B--2---:R-:W-:-:S02]  /*65b0*/  CS2R R160, SRZ ;  /* 0x0000000000a07805 */ /* 0x004fc4000001ff00 */
[----:B------:R-:W-:Y:S02]  /*65c0*/  CS2R R24, SRZ ;  /* 0x0000000000187805 */ /* 0x000fe4000001ff00 */
[----:B------:R-:W-:Y:S01]  /*65d0*/  CS2R R26, SRZ ;  /* 0x00000000001a7805 */ /* 0x000fe2000001ff00 */
[----:B------:R2:W-:Y:S01]  /*65e0*/  LDGSTS.E [R17+0x10000], desc[UR16][R168.64], !P0 ;  /* 0x10000000a8117fae */ /* 0x0005e2000c121850 */
[----:B----4-:R-:W-:Y:S02]  /*65f0*/  CS2R R162, SRZ ;  /* 0x0000000000a27805 */ /* 0x010fe4000001ff00 */
[----:B------:R-:W-:Y:S02]  /*6600*/  CS2R R56, SRZ ;  /* 0x0000000000387805 */ /* 0x000fe4000001ff00 */
[----:B------:R-:W-:Y:S01]  /*6610*/  CS2R R58, SRZ ;  /* 0x00000000003a7805 */ /* 0x000fe2000001ff00 */
[----:B------:R4:W-:Y:S01]  /*6620*/  LDGSTS.E [R17+0x14000], desc[UR16][R170.64], !P0 ;  /* 0x14000000aa117fae */ /* 0x0009e2000c121850 */
[----:B------:R-:W-:-:S02]  /*6630*/  ISETP.GE.AND P0, PT, R6, 0x20, PT ;  /* 0x000000200600780c */ /* 0x000fc40003f06270 */
[----:B-1----:R-:W-:Y:S02]  /*6640*/  CS2R R164, SRZ ;  /* 0x0000000000a47805 */ /* 0x002fe4000001ff00 */
[----:B------:R-:W-:Y:S01]  /*6650*/  CS2R R62, SRZ ;  /* 0x00000000003e7805 */ /* 0x000fe2000001ff00 */
[----:B------:R1:W-:Y:S01]  /*6660*/  LDGSTS.E [R17+0x10004], desc[UR16][R172.64], !P2 ;  /* 0x10004000ac117fae */ /* 0x0003e2000d121850 */
[----:B---3--:R-:W-:Y:S02]  /*6670*/  CS2R R166, SRZ ;  /* 0x0000000000a67805 */ /* 0x008fe4000001ff00 */
[----:B------:R-:W-:Y:S01]  /*6680*/  CS2R R86, SRZ ;  /* 0x0000000000567805 */ /* 0x000fe2000001ff00 */
[----:B------:R3:W-:Y:S01]  /*6690*/  LDGSTS.E [R17+0x14004], desc[UR16][R174.64], !P2 ;  /* 0x14004000ae117fae */ /* 0x0007e2000d121850 */
[----:B--2---:R-:W-:-:S03]  /*66a0*/  CS2R R168, SRZ ;  /* 0x0000000000a87805 */ /* 0x004fc6000001ff00 */
[----:B------:R2:W-:Y:S01]  /*66b0*/  LDGSTS.E [R17+0x10008], desc[UR16][R176.64], !P3 ;  /* 0x10008000b0117fae */ /* 0x0005e2000d921850 */
[----:B----4-:R-:W-:-:S03]  /*66c0*/  CS2R R170, SRZ ;  /* 0x0000000000aa7805 */ /* 0x010fc6000001ff00 */
[----:B------:R4:W-:Y:S01]  /*66d0*/  LDGSTS.E [R17+0x14008], desc[UR16][R178.64], !P3 ;  /* 0x14008000b2117fae */ /* 0x0009e2000d921850 */
[----:B-1----:R-:W-:-:S03]  /*66e0*/  CS2R R172, SRZ ;  /* 0x0000000000ac7805 */ /* 0x002fc6000001ff00 */
[----:B------:R1:W-:Y:S01]  /*66f0*/  LDGSTS.E [R17+0x1000c], desc[UR16][R180.64], !P4 ;  /* 0x1000c000b4117fae */ /* 0x0003e2000e121850 */
[----:B---3--:R-:W-:-:S03]  /*6700*/  CS2R R174, SRZ ;  /* 0x0000000000ae7805 */ /* 0x008fc6000001ff00 */
[----:B------:R3:W-:Y:S01]  /*6710*/  LDGSTS.E [R17+0x1400c], desc[UR16][R182.64], !P4 ;  /* 0x1400c000b6117fae */ /* 0x0007e2000e121850 */
[----:B--2---:R-:W-:-:S03]  /*6720*/  CS2R R176, SRZ ;  /* 0x0000000000b07805 */ /* 0x004fc6000001ff00 */
[----:B------:R-:W0:Y:S01]  /*6730*/  LDGDEPBAR ;  /* 0x00000000000079af */ /* 0x000e220000000000 */
[----:B----4-:R-:W-:-:S03]  /*6740*/  CS2R R178, SRZ ;  /* 0x0000000000b27805 */ /* 0x010fc6000001ff00 */
[----:B------:R2:W-:Y:S01]  /*6750*/  LDGSTS.E [R9+0x28000], desc[UR16][R184.64], P1 ;  /* 0x28000000b8097fae */ /* 0x0005e20008921850 */
[----:B-1----:R-:W-:-:S03]  /*6760*/  CS2R R180, SRZ ;  /* 0x0000000000b47805 */ /* 0x002fc6000001ff00 */
[----:B------:R1:W-:Y:S01]  /*6770*/  LDGSTS.E [R9+0x28400], desc[UR16][R188.64], P1 ;  /* 0x28400000bc097fae */ /* 0x0003e20008921850 */
[----:B---3--:R-:W-:-:S03]  /*6780*/  CS2R R182, SRZ ;  /* 0x0000000000b67805 */ /* 0x008fc6000001ff00 */
[----:B------:R3:W-:Y:S04]  /*6790*/  LDGSTS.E [R9+0x28800], desc[UR16][R192.64], P1 ;  /* 0x28800000c0097fae */ /* 0x0007e80008921850 */
[----:B------:R4:W-:Y:S01]  /*67a0*/  LDGSTS.E [R9+0x28c00], desc[UR16][R196.64], P1 ;  /* 0x28c00000c4097fae */ /* 0x0009e20008921850 */
[----:B--2---:R-:W-:-:S03]  /*67b0*/  CS2R R184, SRZ ;  /* 0x0000000000b87805 */ /* 0x004fc6000001ff00 */
[----:B------:R2:W-:Y:S01]  /*67c0*/  LDGSTS.E [R9+0x29000], desc[UR16][R200.64], P1 ;  /* 0x29000000c8097fae */ /* 0x0005e20008921850 */
[----:B-1----:R-:W-:-:S03]  /*67d0*/  CS2R R188, SRZ ;  /* 0x0000000000bc7805 */ /* 0x002fc6000001ff00 */
[----:B------:R1:W-:Y:S01]  /*67e0*/  LDGSTS.E [R9+0x29400], desc[UR16][R204.64], P1 ;  /* 0x29400000cc097fae */ /* 0x0003e20008921850 */
[----:B---3--:R-:W-:-:S03]  /*67f0*/  CS2R R192, SRZ ;  /* 0x0000000000c07805 */ /* 0x008fc6000001ff00 */
[----:B------:R3:W-:Y:S01]  /*6800*/  LDGSTS.E [R9+0x29800], desc[UR16][R208.64], P1 ;  /* 0x29800000d0097fae */ /* 0x0007e20008921850 */
[----:B----4-:R-:W-:-:S03]  /*6810*/  CS2R R196, SRZ ;  /* 0x0000000000c47805 */ /* 0x010fc6000001ff00 */
[----:B------:R4:W-:Y:S01]  /*6820*/  LDGSTS.E [R9+0x29c00], desc[UR16][R212.64], P1 ;  /* 0x29c00000d4097fae */ /* 0x0009e20008921850 */
[----:B--2---:R-:W-:-:S03]  /*6830*/  CS2R R200, SRZ ;  /* 0x0000000000c87805 */ /* 0x004fc6000001ff00 */
[----:B------:R-:W-:Y:S01]  /*6840*/  LDGSTS.E [R9+0x2a000], desc[UR16][R220.64], P1 ;  /* 0x2a000000dc097fae */ /* 0x000fe20008921850 */
[----:B-1----:R-:W-:-:S03]  /*6850*/  CS2R R204, SRZ ;  /* 0x0000000000cc7805 */ /* 0x002fc6000001ff00 */
[----:B------:R1:W-:Y:S01]  /*6860*/  LDGSTS.E [R9+0x2a400], desc[UR16][R28.64], P1 ;  /* 0x2a4000001c097fae */ /* 0x0003e20008921850 */
[----:B---3--:R-:W-:-:S03]  /*6870*/  CS2R R208, SRZ ;  /* 0x0000000000d07805 */ /* 0x008fc6000001ff00 */
[----:B------:R2:W-:Y:S01]  /*6880*/  LDGSTS.E [R9+0x2a800], desc[UR16][R32.64], P1 ;  /* 0x2a80000020097fae */ /* 0x0005e20008921850 */
[----:B----4-:R-:W-:-:S03]  /*6890*/  CS2R R212, SRZ ;  /* 0x0000000000d47805 */ /* 0x010fc6000001ff00 */
[----:B------:R3:W-:Y:S04]  /*68a0*/  LDGSTS.E [R9+0x2ac00], desc[UR16][R36.64], P1 ;  /* 0x2ac0000024097fae */ /* 0x0007e80008921850 */
[----:B------:R4:W-:Y:S01]  /*68b0*/  LDGSTS.E [R9+0x2b000], desc[UR16][R40.64], P1 ;  /* 0x2b00000028097fae */ /* 0x0009e20008921850 */
[----:B-1----:R-:W-:-:S03]  /*68c0*/  CS2R R28, SRZ ;  /* 0x00000000001c7805 */ /* 0x002fc6000001ff00 */
[----:B------:R1:W-:Y:S01]  /*68d0*/  LDGSTS.E [R9+0x2b400], desc[UR16][R44.64], P1 ;  /* 0x2b4000002c097fae */ /* 0x0003e20008921850 */
[----:B--2---:R-:W-:-:S03]  /*68e0*/  CS2R R32, SRZ ;  /* 0x0000000000207805 */ /* 0x004fc6000001ff00 */
[----:B------:R2:W-:Y:S01]  /*68f0*/  LDGSTS.E [R9+0x2b800], desc[UR16][R48.64], P1 ;  /* 0x2b80000030097fae */ /* 0x0005e20008921850 */
[----:B---3--:R-:W-:-:S03]  /*6900*/  CS2R R36, SRZ ;  /* 0x0000000000247805 */ /* 0x008fc6000001ff00 */
[----:B------:R3:W-:Y:S01]  /*6910*/  LDGSTS.E [R9+0x2bc00], desc[UR16][R52.64], P1 ;  /* 0x2bc0000034097fae */ /* 0x0007e20008921850 */
[----:B----4-:R-:W-:-:S03]  /*6920*/  CS2R R40, SRZ ;  /* 0x0000000000287805 */ /* 0x010fc6000001ff00 */
        /* <DEDUP_REMOVED lines=16> */
[----:B------:R-:W-:Y:S01]  /*6a30*/  LDGSTS.E [R8+0x2a200], desc[UR16][R222.64], P1 ;  /* 0x2a200000de087fae */ /* 0x000fe20008921850 */
[----:B-1----:R-:W-:-:S03]  /*6a40*/  CS2R R206, SRZ ;  /* 0x0000000000ce7805 */ /* 0x002fc6000001ff00 */
[----:B------:R1:W-:Y:S01]  /*6a50*/  LDGSTS.E [R8+0x2a600], desc[UR16][R30.64], P1 ;  /* 0x2a6000001e087fae */ /* 0x0003e20008921850 */
[----:B--2---:R-:W-:-:S03]  /*6a60*/  CS2R R210, SRZ ;  /* 0x0000000000d27805 */ /* 0x004fc6000001ff00 */
[----:B------:R2:W-:Y:S01]  /*6a70*/  LDGSTS.E [R8+0x2aa00], desc[UR16][R34.64], P1 ;  /* 0x2aa0000022087fae */ /* 0x0005e20008921850 */
[----:B---3--:R-:W-:-:S03]  /*6a80*/  CS2R R214, SRZ ;  /* 0x0000000000d67805 */ /* 0x008fc6000001ff00 */
        /* <DEDUP_REMOVED lines=9> */
[----:B------:R-:W0:Y:S01]  /*6b20*/  LDGDEPBAR ;  /* 0x00000000000079af */ /* 0x000e220000000000 */
[----:B-1----:R-:W-:Y:S02]  /*6b30*/  CS2R R46, SRZ ;  /* 0x00000000002e7805 */ /* 0x002fe4000001ff00 */
[----:B--2---:R-:W-:Y:S02]  /*6b40*/  CS2R R50, SRZ ;  /* 0x0000000000327805 */ /* 0x004fe4000001ff00 */
[----:B---3--:R-:W-:Y:S01]  /*6b50*/  CS2R R54, SRZ ;  /* 0x0000000000367805 */ /* 0x008fe2000001ff00 */
[----:B------:R-:W-:Y:S06]  /*6b60*/  @!P0 BRA `(.L_x_0) ;  /* 0x0000007000b88947 */ /* 0x000fec0003800000 */
[----:B------:R-:W2:Y:S01]  /*6b70*/  LDL.LU R222, [R1+0x184] ;  /* 0x0001840001de7983 */ /* 0x000ea20000300800 */
[----:B------:R-:W-:-:S03]  /*6b80*/  IADD3 R8, P3, R0, R216, RZ ;  /* 0x000000d800087210 */ /* 0x000fc60007f7e0ff */
[----:B------:R-:W3:Y:S01]  /*6b90*/  LDL.LU R220, [R1+0x18c] ;  /* 0x00018c0001dc7983 */ /* 0x000ee20000300800 */
[----:B------:R-:W-:Y:S02]  /*6ba0*/  SHF.R.S32.HI R3, RZ, 0x1f, R0 ;  /* 0x0000001fff037819 */ /* 0x000fe40000011400 */
[C---:B------:R-:W-:Y:S01]  /*6bb0*/  IADD3 R9, P4, R0.reuse, R14, RZ ;  /* 0x0000000e00097210 */ /* 0x040fe20007f9e0ff */
[----:B------:R-:W-:Y:S01]  /*6bc0*/  STL [R1+0x440], R19 ;  /* 0x0004401301007387 */ /* 0x000fe20000100800 */
[C---:B------:R-:W-:Y:S02]  /*6bd0*/  IADD3 R21, P0, R0.reuse, R219, RZ ;  /* 0x000000db00157210 */ /* 0x040fe40007f1e0ff */
[C---:B------:R-:W-:Y:S01]  /*6be0*/  IADD3 R22, P6, R0.reuse, R224, RZ ;  /* 0x000000e000167210 */ /* 0x040fe20007fde0ff */
[----:B------:R-:W-:Y:S01]  /*6bf0*/  STL [R1+0x43c], R18 ;  /* 0x00043c1201007387 */ /* 0x000fe20000100800 */
[C---:B------:R-:W-:Y:S02]  /*6c00*/  IADD3 R17, P2, R0.reuse, R217, RZ ;  /* 0x000000d900117210 */ /* 0x040fe40007f5e0ff */
[C---:B------:R-:W-:Y:S01]  /*6c10*/  IADD3 R23, P5, R0.reuse, R225, RZ ;  /* 0x000000e100177210 */ /* 0x040fe20007fbe0ff */
[----:B------:R-:W-:Y:S01]  /*6c20*/  STL [R1+0x438], R16 ;  /* 0x0004381001007387 */ /* 0x000fe20000100800 */
[----:B------:R-:W-:-:S03]  /*6c30*/  IADD3 R20, P1, R0, R218, RZ ;  /* 0x000000da00147210 */ /* 0x000fc60007f3e0ff */
[----:B------:R-:W-:Y:S04]  /*6c40*/  STL [R1+0x434], R15 ;  /* 0x0004340f01007387 */ /* 0x000fe80000100800 */
[----:B------:R-:W-:Y:S04]  /*6c50*/  STL [R1+0x430], R12 ;  /* 0x0004300c01007387 */ /* 0x000fe80000100800 */
[----:B------:R-:W-:Y:S04]  /*6c60*/  STL [R1+0x42c], R11 ;  /* 0x00042c0b01007387 */ /* 0x000fe80000100800 */
[----:B------:R-:W-:Y:S04]  /*6c70*/  STL [R1+0x428], R10 ;  /* 0x0004280a01007387 */ /* 0x000fe80000100800 */
[----:B------:R1:W-:Y:S04]  /*6c80*/  STL [R1+0x554], R8 ;  /* 0x0005540801007387 */ /* 0x0003e80000100800 */
[----:B------:R4:W-:Y:S04]  /*6c90*/  STL [R1+0x550], R21 ;  /* 0x0005501501007387 */ /* 0x0009e80000100800 */
[----:B------:R4:W-:Y:S01]  /*6ca0*/  STL [R1+0x54c], R22 ;  /* 0x00054c1601007387 */ /* 0x0009e20000100800 */
[----:B-1----:R-:W-:-:S02]  /*6cb0*/  LEA.HI.X.SX32 R8, R14, R3, 0x1, P4 ;  /* 0x000000030e087211 */ /* 0x002fc400020f0eff */
[----:B------:R-:W-:Y:S01]  /*6cc0*/  IADD3 R59, P4, R0, R226, RZ ;  /* 0x000000e2003b7210 */ /* 0x000fe20007f9e0ff */
[----:B------:R1:W-:Y:S01]  /*6cd0*/  STL [R1+0x548], R23 ;  /* 0x0005481701007387 */ /* 0x0003e20000100800 */
[----:B----4-:R-:W-:Y:S02]  /*6ce0*/  LEA.HI.X.SX32 R21, R216, R3, 0x1, P3 ;  /* 0x00000003d8157211 */ /* 0x010fe400018f0eff */
[C---:B------:R-:W-:Y:S01]  /*6cf0*/  IADD3 R60, P3, R0.reuse, R227, RZ ;  /* 0x000000e3003c7210 */ /* 0x040fe20007f7e0ff */
[----:B------:R4:W-:Y:S01]  /*6d00*/  STL [R1+0x544], R59 ;  /* 0x0005443b01007387 */ /* 0x0009e20000100800 */
[-C--:B------:R-:W-:Y:S02]  /*6d10*/  LEA.HI.X.SX32 R22, R217, R3.reuse, 0x1, P2 ;  /* 0x00000003d9167211 */ /* 0x080fe400010f0eff */
[----:B------:R-:W-:Y:S01]  /*6d20*/  IADD3 R61, P2, R0, R228, RZ ;  /* 0x000000e4003d7210 */ /* 0x000fe20007f5e0ff */
[----:B------:R4:W-:Y:S01]  /*6d30*/  STL [R1+0x540], R60 ;  /* 0x0005403c01007387 */ /* 0x0009e20000100800 */
[----:B-1----:R-:W-:-:S02]  /*6d40*/  LEA.HI.X.SX32 R23, R218, R3, 0x1, P1 ;  /* 0x00000003da177211 */ /* 0x002fc400008f0eff */
[C---:B------:R-:W-:Y:S01]  /*6d50*/  IADD3 R62, P1, R0.reuse, R229, RZ ;  /* 0x000000e5003e7210 */ /* 0x040fe20007f3e0ff */
[----:B------:R1:W-:Y:S01]  /*6d60*/  STL [R1+0x53c], R61 ;  /* 0x00053c3d01007387 */ /* 0x0003e20000100800 */
[-C--:B----4-:R-:W-:Y:S02]  /*6d70*/  LEA.HI.X.SX32 R59, R219, R3.reuse, 0x1, P0 ;  /* 0x00000003db3b7211 */ /* 0x090fe400000f0eff */
[----:B------:R-:W-:Y:S01]  /*6d80*/  IADD3 R63, P0, R0, R230, RZ ;  /* 0x000000e6003f7210 */ /* 0x000fe20007f1e0ff */
[----:B------:R4:W-:Y:S01]  /*6d90*/  STL [R1+0x538], R62 ;  /* 0x0005383e01007387 */ /* 0x0009e20000100800 */
[----:B------:R-:W-:Y:S02]  /*6da0*/  LEA.HI.X.SX32 R60, R224, R3, 0x1, P6 ;  /* 0x00000003e03c7211 */ /* 0x000fe400030f0eff */
[----:B------:R-:W-:Y:S01]  /*6db0*/  IADD3 R64, P6, R0, R231, RZ ;  /* 0x000000e700407210 */ /* 0x000fe20007fde0ff */
        /* <DEDUP_REMOVED lines=26> */
[----:B------:R-:W-:Y:S02]  /*6f60*/  IADD3 R72, P5, R0, R239, RZ ;  /* 0x000000ef00487210 */ /* 0x000fe40007fbe0ff */
[----:B-1----:R-:W-:-:S02]  /*6f70*/  LEA.HI.X.SX32 R70, R234, R3, 0x1, P3 ;  /* 0x00000003ea467211 */ /* 0x002fc400018f0eff */
[C---:B------:R-:W-:Y:S01]  /*6f80*/  IADD3 R74, P3, R0.reuse, R241, RZ ;  /* 0x000000f1004a7210 */ /* 0x040fe20007f7e0ff */
[----:B------:R1:W-:Y:S01]  /*6f90*/  STL [R1+0x510], R72 ;  /* 0x0005104801007387 */ /* 0x0003e20000100800 */
[-C--:B----4-:R-:W-:Y:S02]  /*6fa0*/  LEA.HI.X.SX32 R71, R235, R3.reuse, 0x1, P2 ;  /* 0x00000003eb477211 */ /* 0x090fe400010f0eff */
[----:B------:R-:W-:Y:S01]  /*6fb0*/  IADD3 R75, P2, R0, R242, RZ ;  /* 0x000000f2004b7210 */ /* 0x000fe20007f5e0ff */
[----:B------:R4:W-:Y:S04]  /*6fc0*/  STL [R1+0x50c], R73 ;  /* 0x00050c4901007387 */ /* 0x0009e80000100800 */
        /* <DEDUP_REMOVED lines=23> */
[----:B------:R-:W-:Y:S02]  /*7140*/  IADD3 R83, P1, R0, R250, RZ ;  /* 0x000000fa00537210 */ /* 0x000fe40007f3e0ff */
[-C--:B------:R-:W-:Y:S02]  /*7150*/  LEA.HI.X.SX32 R0, R247, R3.reuse, 0x1, P4 ;  /* 0x00000003f7007211 */ /* 0x080fe400020f0eff */
[-C--:B------:R-:W-:Y:S01]  /*7160*/  LEA.HI.X.SX32 R11, R248, R3.reuse, 0x1, P3 ;  /* 0x00000003f80b7211 */ /* 0x080fe200018f0eff */
[----:B------:R4:W-:Y:S01]  /*7170*/  STL [R1+0x4e8], R83 ;  /* 0x0004e85301007387 */ /* 0x0009e20000100800 */
[----:B------:R-:W-:-:S02]  /*7180*/  LEA.HI.X.SX32 R10, R249, R3, 0x1, P2 ;  /* 0x00000003f90a7211 */ /* 0x000fc400010f0eff */
[-C--:B------:R-:W-:Y:S01]  /*7190*/  LEA.HI.X.SX32 R80, R244, R3.reuse, 0x1, P0 ;  /* 0x00000003f4507211 */ /* 0x080fe200000f0eff */
[----:B------:R4:W-:Y:S01]  /*71a0*/  STL [R1+0x170], R0 ;  /* 0x0001700001007387 */ /* 0x0009e20000100800 */
[----:B-1----:R-:W-:-:S03]  /*71b0*/  LEA.HI.X.SX32 R81, R245, R3, 0x1, P6 ;  /* 0x00000003f5517211 */ /* 0x002fc600030f0eff */
[----:B------:R-:W-:Y:S01]  /*71c0*/  STL [R1+0x174], R11 ;  /* 0x0001740b01007387 */ /* 0x000fe20000100800 */
[----:B----4-:R-:W-:-:S03]  /*71d0*/  LEA.HI.X.SX32 R83, R246, R3, 0x1, P5 ;  /* 0x00000003f6537211 */ /* 0x010fc600028f0eff */
[----:B------:R-:W4:Y:S01]  /*71e0*/  LDL.LU R221, [R1+0x194] ;  /* 0x0001940001dd7983 */ /* 0x000f220000300800 */
[----:B------:R-:W-:-:S03]  /*71f0*/  LEA.HI.X.SX32 R0, R250, R3, 0x1, P1 ;  /* 0x00000003fa007211 */ /* 0x000fc600008f0eff */
[----:B------:R1:W-:Y:S04]  /*7200*/  STL [R1+0x178], R10 ;  /* 0x0001780a01007387 */ /* 0x0003e80000100800 */
[----:B------:R-:W4:Y:S04]  /*7210*/  LDL.LU R223, [R1+0x19c] ;  /* 0x00019c0001df7983 */ /* 0x000f280000300800 */
[----:B------:R2:W-:Y:S01]  /*7220*/  STL [R1+0x17c], R0 ;  /* 0x00017c0001007387 */ /* 0x0005e20000100800 */
[----:B------:R-:W-:-:S03]  /*7230*/  IADD3 R12, P1, R4, R2, RZ ;  /* 0x00000002040c7210 */ /* 0x000fc60007f3e0ff */
[----:B------:R-:W4:Y:S01]  /*7240*/  LDL.LU R57, [R1+0x1a4] ;  /* 0x0001a40001397983 */ /* 0x000f220000300800 */
[C---:B-1----:R-:W-:Y:S02]  /*7250*/  IADD3 R10, P0, R5.reuse, R2, RZ ;  /* 0x00000002050a7210 */ /* 0x042fe40007f1e0ff */
[----:B------:R-:W-:Y:S01]  /*7260*/  IADD3 R87, P5, R5, R252, RZ ;  /* 0x000000fc05577210 */ /* 0x000fe20007fbe0ff */
[----:B------:R-:W-:Y:S04]  /*7270*/  STL [R1+0x448], R12 ;  /* 0x0004480c01007387 */ /* 0x000fe80000100800 */
[----:B------:R-:W-:Y:S04]  /*7280*/  STL [R1+0x444], R10 ;  /* 0x0004440a01007387 */ /* 0x000fe80000100800 */
[----:B------:R1:W-:Y:S01]  /*7290*/  STL [R1+0x4e4], R87 ;  /* 0x0004e45701007387 */ /* 0x0003e20000100800 */
[----:B--2---:R-:W-:-:S05]  /*72a0*/  IADD3 R216, P4, R4, R222, RZ ;  /* 0x000000de04d87210 */ /* 0x004fca0007f9e0ff */
[----:B------:R2:W-:Y:S04]  /*72b0*/  STL [R1+0x4e0], R216 ;  /* 0x0004e0d801007387 */ /* 0x0005e80000100800 */
[----:B------:R-:W4:Y:S01]  /*72c0*/  LDL.LU R58, [R1+0x1ac] ;  /* 0x0001ac00013a7983 */ /* 0x000f220000300800 */
[----:B------:R-:W-:Y:S02]  /*72d0*/  SHF.R.S32.HI R3, RZ, 0x1f, R251 ;  /* 0x0000001fff037819 */ /* 0x000fe400000114fb */
[-C--:B------:R-:W-:Y:S02]  /*72e0*/  IADD3 R84, P3, R4, R251.reuse, RZ ;  /* 0x000000fb04547210 */ /* 0x080fe40007f7e0ff */
[----:B------:R-:W-:Y:S02]  /*72f0*/  SHF.R.S32.HI R14, RZ, 0x1f, R4 ;  /* 0x0000001fff0e7819 */ /* 0x000fe40000011404 */
[----:B------:R-:W-:-:S02]  /*7300*/  IADD3 R85, P2, R5, R251, RZ ;  /* 0x000000fb05557210 */ /* 0x000fc40007f5e0ff */
[----:B------:R-:W-:Y:S01]  /*7310*/  SHF.R.S32.HI R0, RZ, 0x1f, R5 ;  /* 0x0000001fff007819 */ /* 0x000fe20000011405 */
[----:B-1----:R-:W-:Y:S01]  /*7320*/  IMAD.X R87, R14, 0x1, R3, P3 ;  /* 0x000000010e577824 */ /* 0x002fe200018e0603 */
[----:B------:R-:W-:-:S03]  /*7330*/  IADD3 R217, P3, R5, R222, RZ ;  /* 0x000000de05d97210 */ /* 0x000fc60007f7e0ff */
[----:B--2---:R-:W-:Y:S01]  /*7340*/  IMAD.X R216, R0, 0x1, R3, P2 ;  /* 0x0000000100d87824 */ /* 0x004fe200010e0603 */
[C---:B---3--:R-:W-:Y:S02]  /*7350*/  IADD3 R218, P2, R4.reuse, R220, RZ ;  /* 0x000000dc04da7210 */ /* 0x048fe40007f5e0ff */
[----:B------:R-:W-:Y:S02]  /*7360*/  SHF.R.S32.HI R31, RZ, 0x1f, R252 ;  /* 0x0000001fff1f7819 */ /* 0x000fe400000114fc */
[----:B------:R-:W-:Y:S01]  /*7370*/  IADD3 R86, P6, R4, R252, RZ ;  /* 0x000000fc04567210 */ /* 0x000fe20007fde0ff */
[----:B------:R1:W-:Y:S01]  /*7380*/  STL [R1+0x4dc], R217 ;  /* 0x0004dcd901007387 */ /* 0x0003e20000100800 */
[----:B------:R-:W-:-:S03]  /*7390*/  SHF.R.S32.HI R25, RZ, 0x1f, R220 ;  /* 0x0000001fff197819 */ /* 0x000fc600000114dc */
[----:B------:R2:W-:Y:S04]  /*73a0*/  STL [R1+0x4d8], R218 ;  /* 0x0004d8da01007387 */ /* 0x0005e80000100800 */
[----:B------:R-:W3:Y:S01]  /*73b0*/  LDL.LU R54, [R1+0x1b4] ;  /* 0x0001b40001367983 */ /* 0x000ee20000300800 */
[--C-:B-1----:R-:W-:Y:S01]  /*73c0*/  IMAD.X R217, R14, 0x1, R31.reuse, P6 ;  /* 0x000000010ed97824 */ /* 0x102fe200030e061f */
[----:B------:R-:W-:Y:S01]  /*73d0*/  IADD3 R219, P6, R5, R220, RZ ;  /* 0x000000dc05db7210 */ /* 0x000fe20007fde0ff */
[----:B--2---:R-:W-:-:S04]  /*73e0*/  IMAD.X R218, R0, 0x1, R31, P5 ;  /* 0x0000000100da7824 */ /* 0x004fc800028e061f */
[----:B------:R1:W-:Y:S01]  /*73f0*/  STL [R1+0x4d4], R219 ;  /* 0x0004d4db01007387 */ /* 0x0003e20000100800 */
[----:B------:R-:W-:-:S05]  /*7400*/  SHF.R.S32.HI R29, RZ, 0x1f, R222 ;  /* 0x0000001fff1d7819 */ /* 0x000fca00000114de */
[----:B-1----:R-:W-:Y:S01]  /*7410*/  IMAD.X R219, R14, 0x1, R29, P4 ;  /* 0x000000010edb7824 */ /* 0x002fe200020e061d */
[----:B----4-:R-:W-:-:S05]  /*7420*/  IADD3 R220, P5, R4, R221, RZ ;  /* 0x000000dd04dc7210 */ /* 0x010fca0007fbe0ff */
[----:B------:R1:W-:Y:S04]  /*7430*/  STL [R1+0x4d0], R220 ;  /* 0x0004d0dc01007387 */ /* 0x0003e80000100800 */
[----:B------:R-:W2:Y:S01]  /*7440*/  LDL.LU R55, [R1+0x1bc] ;  /* 0x0001bc0001377983 */ /* 0x000ea20000300800 */
[----:B------:R-:W-:Y:S02]  /*7450*/  SHF.R.S32.HI R3, RZ, 0x1f, R221 ;  /* 0x0000001fff037819 */ /* 0x000fe400000114dd */
[----:B------:R-:W-:Y:S01]  /*7460*/  IADD3 R221, P4, R5, R221, RZ ;  /* 0x000000dd05dd7210 */ /* 0x000fe20007f9e0ff */
[----:B-1----:R-:W-:Y:S01]  /*7470*/  IMAD.X R220, R0, 0x1, R29, P3 ;  /* 0x0000000100dc7824 */ /* 0x002fe200018e061d */
[----:B------:R-:W-:-:S03]  /*7480*/  IADD3 R222, P3, R4, R223, RZ ;  /* 0x000000df04de7210 */ /* 0x000fc60007f7e0ff */
[----:B------:R1:W-:Y:S01]  /*7490*/  STL [R1+0x4cc], R221 ;  /* 0x0004ccdd01007387 */ /* 0x0003e20000100800 */
[----:B------:R-:W-:-:S03]  /*74a0*/  SHF.R.S32.HI R31, RZ, 0x1f, R223 ;  /* 0x0000001fff1f7819 */ /* 0x000fc600000114df */
[----:B------:R4:W-:Y:S04]  /*74b0*/  STL [R1+0x4c8], R222 ;  /* 0x0004c8de01007387 */ /* 0x0009e80000100800 */
[----:B------:R-:W2:Y:S01]  /*74c0*/  LDL.LU R56, [R1+0x1c4] ;  /* 0x0001c40001387983 */ /* 0x000ea20000300800 */
[----:B-1----:R-:W-:Y:S02]  /*74d0*/  IADD3.X R221, R14, R25, RZ, P2, !PT ;  /* 0x000000190edd7210 */ /* 0x002fe400017fe4ff */
[----:B------:R-:W-:Y:S01]  /*74e0*/  IADD3 R223, P2, R5, R223, RZ ;  /* 0x000000df05df7210 */ /* 0x000fe20007f5e0ff */
[----:B----4-:R-:W-:Y:S01]  /*74f0*/  IMAD.X R222, R0, 0x1, R25, P6 ;  /* 0x0000000100de7824 */ /* 0x010fe200030e0619 */
[----:B------:R-:W-:-:S03]  /*7500*/  IADD3 R224, P6, R4, R57, RZ ;  /* 0x0000003904e07210 */ /* 0x000fc60007fde0ff */
[----:B------:R1:W-:Y:S01]  /*7510*/  STL [R1+0x4c4], R223 ;  /* 0x0004c4df01007387 */ /* 0x0003e20000100800 */
[----:B------:R-:W-:-:S03]  /*7520*/  SHF.R.S32.HI R29, RZ, 0x1f, R57 ;  /* 0x0000001fff1d7819 */ /* 0x000fc60000011439 */
[----:B------:R4:W-:Y:S01]  /*7530*/  STL [R1+0x4c0], R224 ;  /* 0x0004c0e001007387 */ /* 0x0009e20000100800 */
[--C-:B-1----:R-:W-:Y:S01]  /*7540*/  IMAD.X R223, R14, 0x1, R3.reuse, P5 ;  /* 0x000000010edf7824 */ /* 0x102fe200028e0603 */
[----:B------:R-:W-:Y:S02]  /*7550*/  IADD3 R225, P5, R5, R57, RZ ;  /* 0x0000003905e17210 */ /* 0x000fe40007fbe0ff */
[----:B------:R-:W2:Y:S01]  /*7560*/  LDL.LU R57, [R1+0x1c8] ;  /* 0x0001c80001397983 */ /* 0x000ea20000300800 */
[----:B----4-:R-:W-:-:S03]  /*7570*/  IMAD.X R224, R0, 0x1, R3, P4 ;  /* 0x0000000100e07824 */ /* 0x010fc600020e0603 */
[----:B------:R1:W-:Y:S02]  /*7580*/  STL [R1+0x4bc], R225 ;  /* 0x0004bce101007387 */ /* 0x0003e40000100800 */
[--C-:B-1----:R-:W-:Y:S01]  /*7590*/  IMAD.X R225, R14, 0x1, R31.reuse, P3 ;  /* 0x000000010ee17824 */ /* 0x102fe200018e061f */
[-C--:B------:R-:W-:Y:S02]  /*75a0*/  IADD3 R226, P4, R4, R58.reuse, RZ ;  /* 0x0000003a04e27210 */ /* 0x080fe40007f9e0ff */
[----:B------:R-:W-:Y:S02]  /*75b0*/  SHF.R.S32.HI R25, RZ, 0x1f, R58 ;  /* 0x0000001fff197819 */ /* 0x000fe4000001143a */
[----:B------:R-:W-:Y:S01]  /*75c0*/  IADD3 R227, P3, R5, R58, RZ ;  /* 0x0000003a05e37210 */ /* 0x000fe20007f7e0ff */
[----:B------:R1:W-:Y:S04]  /*75d0*/  STL [R1+0x4b8], R226 ;  /* 0x0004b8e201007387 */ /* 0x0003e80000100800 */
[----:B------:R-:W4:Y:S01]  /*75e0*/  LDL.LU R58, [R1+0x1cc] ;  /* 0x0001cc00013a7983 */ /* 0x000f220000300800 */
[----:B-1----:R-:W-:-:S03]  /*75f0*/  IMAD.X R226, R0, 0x1, R31, P2 ;  /* 0x0000000100e27824 */ /* 0x002fc600010e061f */
[----:B------:R1:W-:Y:S01]  /*7600*/  STL [R1+0x4b4], R227 ;  /* 0x0004b4e301007387 */ /* 0x0003e20000100800 */
[-C--:B---3--:R-:W-:Y:S01]  /*7610*/  IADD3 R228, P2, R4, R54.reuse, RZ ;  /* 0x0000003604e47210 */ /* 0x088fe20007f5e0ff */
[--C-:B-1----:R-:W-:Y:S01]  /*7620*/  IMAD.X R227, R14, 0x1, R29.reuse, P6 ;  /* 0x000000010ee37824 */ /* 0x102fe200030e061d */
[----:B------:R-:W-:Y:S02]  /*7630*/  SHF.R.S32.HI R3, RZ, 0x1f, R54 ;  /* 0x0000001fff037819 */ /* 0x000fe40000011436 */
[----:B------:R-:W-:Y:S01]  /*7640*/  IADD3 R229, P6, R5, R54, RZ ;  /* 0x0000003605e57210 */ /* 0x000fe20007fde0ff */
[----:B------:R1:W-:Y:S04]  /*7650*/  STL [R1+0x4b0], R228 ;  /* 0x0004b0e401007387 */ /* 0x0003e80000100800 */
[----:B------:R-:W3:Y:S01]  /*7660*/  LDL.LU R54, [R1+0x1d0] ;  /* 0x0001d00001367983 */ /* 0x000ee20000300800 */
[----:B-1----:R-:W-:-:S03]  /*7670*/  IMAD.X R228, R0, 0x1, R29, P5 ;  /* 0x0000000100e47824 */ /* 0x002fc600028e061d */
[----:B------:R1:W-:Y:S02]  /*7680*/  STL [R1+0x4ac], R229 ;  /* 0x0004ace501007387 */ /* 0x0003e40000100800 */
[----:B-1----:R-:W-:Y:S01]  /*7690*/  IMAD.X R229, R14, 0x1, R25, P4 ;  /* 0x000000010ee57824 */ /* 0x002fe200020e0619 */
[-C--:B--2---:R-:W-:Y:S02]  /*76a0*/  IADD3 R230, P5, R4, R55.reuse, RZ ;  /* 0x0000003704e67210 */ /* 0x084fe40007fbe0ff */
[----:B------:R-:W-:Y:S02]  /*76b0*/  SHF.R.S32.HI R31, RZ, 0x1f, R55 ;  /* 0x0000001fff1f7819 */ /* 0x000fe40000011437 */
[----:B------:R-:W-:Y:S01]  /*76c0*/  IADD3 R231, P4, R5, R55, RZ ;  /* 0x0000003705e77210 */ /* 0x000fe20007f9e0ff */
[----:B------:R1:W-:Y:S04]  /*76d0*/  STL [R1+0x4a8], R230 ;  /* 0x0004a8e601007387 */ /* 0x0003e80000100800 */
[----:B------:R-:W2:Y:S01]  /*76e0*/  LDL.LU R55, [R1+0x1d4] ;  /* 0x0001d40001377983 */ /* 0x000ea20000300800 */
[----:B-1----:R-:W-:Y:S01]  /*76f0*/  IMAD.X R230, R0, 0x1, R25, P3 ;  /* 0x0000000100e67824 */ /* 0x002fe200018e0619 */
[----:B------:R-:W-:-:S02]  /*7700*/  IADD3 R232, P3, R4, R56, RZ ;  /* 0x0000003804e87210 */ /* 0x000fc40007f7e0ff */
[----:B------:R1:W-:Y:S01]  /*7710*/  STL [R1+0x4a4], R231 ;  /* 0x0004a4e701007387 */ /* 0x0003e20000100800 */
[----:B------:R-:W-:-:S03]  /*7720*/  SHF.R.S32.HI R29, RZ, 0x1f, R56 ;  /* 0x0000001fff1d7819 */ /* 0x000fc60000011438 */
[----:B------:R1:W-:Y:S02]  /*7730*/  STL [R1+0x4a0], R232 ;  /* 0x0004a0e801007387 */ /* 0x0003e40000100800 */
[--C-:B-1----:R-:W-:Y:S01]  /*7740*/  IMAD.X R231, R14, 0x1, R3.reuse, P2 ;  /* 0x000000010ee77824 */ /* 0x102fe200010e0603 */
[----:B------:R-:W-:Y:S02]  /*7750*/  IADD3 R233, P2, R5, R56, RZ ;  /* 0x0000003805e97210 */ /* 0x000fe40007f5e0ff */
[----:B------:R-:W2:Y:S01]  /*7760*/  LDL.LU R56, [R1+0x1d8] ;  /* 0x0001d80001387983 */ /* 0x000ea20000300800 */
[----:B------:R-:W-:-:S03]  /*7770*/  IMAD.X R232, R0, 0x1, R3, P6 ;  /* 0x0000000100e87824 */ /* 0x000fc600030e0603 */
[----:B------:R1:W-:Y:S01]  /*7780*/  STL [R1+0x49c], R233 ;  /* 0x00049ce901007387 */ /* 0x0003e20000100800 */
[----:B------:R-:W-:Y:S02]  /*7790*/  IADD3 R234, P6, R4, R57, RZ ;  /* 0x0000003904ea7210 */ /* 0x000fe40007fde0ff */
[----:B------:R-:W-:-:S03]  /*77a0*/  SHF.R.S32.HI R25, RZ, 0x1f, R57 ;  /* 0x0000001fff197819 */ /* 0x000fc60000011439 */
[----:B------:R1:W-:Y:S02]  /*77b0*/  STL [R1+0x498], R234 ;  /* 0x000498ea01007387 */ /* 0x0003e40000100800 */
[----:B-1----:R-:W-:Y:S01]  /*77c0*/  IMAD.X R233, R14, 0x1, R31, P5 ;  /* 0x000000010ee97824 */ /* 0x002fe200028e061f */
[----:B------:R-:W-:Y:S02]  /*77d0*/  IADD3 R235, P5, R5, R57, RZ ;  /* 0x0000003905eb7210 */ /* 0x000fe40007fbe0ff */
[----:B------:R-:W2:Y:S01]  /*77e0*/  LDL.LU R57, [R1+0x1dc] ;  /* 0x0001dc0001397983 */ /* 0x000ea20000300800 */
[----:B------:R-:W-:-:S03]  /*77f0*/  IADD3.X R234, R0, R31, RZ, P4, !PT ;  /* 0x0000001f00ea7210 */ /* 0x000fc600027fe4ff */
[----:B------:R1:W-:Y:S02]  /*7800*/  STL [R1+0x494], R235 ;  /* 0x000494eb01007387 */ /* 0x0003e40000100800 */
[--C-:B-1----:R-:W-:Y:S01]  /*7810*/  IMAD.X R235, R14, 0x1, R29.reuse, P3 ;  /* 0x000000010eeb7824 */ /* 0x102fe200018e061d */
[-C--:B----4-:R-:W-:Y:S02]  /*7820*/  IADD3 R236, P4, R4, R58.reuse, RZ ;  /* 0x0000003a04ec7210 */ /* 0x090fe40007f9e0ff */
        /* <DEDUP_REMOVED lines=20> */
[----:B-1----:R-:W-:-:S03]  /*7970*/  IMAD.X R240, R0, 0x1, R3, P3 ;  /* 0x0000000100f07824 */ /* 0x002fc600018e0603 */
[----:B------:R1:W-:Y:S01]  /*7980*/  STL [R1+0x47c], R241 ;  /* 0x00047cf101007387 */ /* 0x0003e20000100800 */
[-C--:B------:R-:W-:Y:S02]  /*7990*/  IADD3 R242, P3, R4, R56.reuse, RZ ;  /* 0x0000003804f27210 */ /* 0x080fe40007f7e0ff */
[----:B------:R-:W-:Y:S01]  /*79a0*/  SHF.R.S32.HI R25, RZ, 0x1f, R56 ;  /* 0x0000001fff197819 */ /* 0x000fe20000011438 */
[----:B-1----:R-:W-:Y:S02]  /*79b0*/  IMAD.X R241, R14, 0x1, R31, P2 ;  /* 0x000000010ef17824 */ /* 0x002fe400010e061f */
[----:B------:R1:W-:Y:S01]  /*79c0*/  STL [R1+0x478], R242 ;  /* 0x000478f201007387 */ /* 0x0003e20000100800 */
[----:B------:R-:W-:-:S03]  /*79d0*/  IADD3 R243, P2, R5, R56, RZ ;  /* 0x0000003805f37210 */ /* 0x000fc60007f5e0ff */
[----:B------:R-:W2:Y:S01]  /*79e0*/  LDL.LU R56, [R1+0x1ec] ;  /* 0x0001ec0001387983 */ /* 0x000ea20000300800 */
[----:B-1----:R-:W-:Y:S01]  /*79f0*/  IMAD.X R242, R0, 0x1, R31, P6 ;  /* 0x0000000100f27824 */ /* 0x002fe200030e061f */
[----:B------:R-:W-:Y:S02]  /*7a00*/  IADD3 R244, P6, R4, R57, RZ ;  /* 0x0000003904f47210 */ /* 0x000fe40007fde0ff */
[----:B------:R1:W-:Y:S01]  /*7a10*/  STL [R1+0x474], R243 ;  /* 0x000474f301007387 */ /* 0x0003e20000100800 */
[----:B------:R-:W-:-:S03]  /*7a20*/  SHF.R.S32.HI R3, RZ, 0x1f, R57 ;  /* 0x0000001fff037819 */ /* 0x000fc60000011439 */
[----:B------:R1:W-:Y:S02]  /*7a30*/  STL [R1+0x470], R244 ;  /* 0x000470f401007387 */ /* 0x0003e40000100800 */
[--C-:B-1----:R-:W-:Y:S01]  /*7a40*/  IMAD.X R243, R14, 0x1, R29.reuse, P5 ;  /* 0x000000010ef37824 */ /* 0x102fe200028e061d */
[----:B------:R-:W-:Y:S02]  /*7a50*/  IADD3 R245, P5, R5, R57, RZ ;  /* 0x0000003905f57210 */ /* 0x000fe40007fbe0ff */
[----:B------:R-:W2:Y:S01]  /*7a60*/  LDL.LU R57, [R1+0x1f0] ;  /* 0x0001f00001397983 */ /* 0x000ea20000300800 */
[----:B------:R-:W-:-:S03]  /*7a70*/  IMAD.X R244, R0, 0x1, R29, P4 ;  /* 0x0000000100f47824 */ /* 0x000fc600020e061d */
[----:B------:R1:W-:Y:S02]  /*7a80*/  STL [R1+0x46c], R245 ;  /* 0x00046cf501007387 */ /* 0x0003e40000100800 */
[--C-:B-1----:R-:W-:Y:S01]  /*7a90*/  IMAD.X R245, R14, 0x1, R25.reuse, P3 ;  /* 0x000000010ef57824 */ /* 0x102fe200018e0619 */
[-C--:B----4-:R-:W-:Y:S02]  /*7aa0*/  IADD3 R246, P4, R4, R58.reuse, RZ ;  /* 0x0000003a04f67210 */ /* 0x090fe40007f9e0ff */
[----:B------:R-:W-:Y:S02]  /*7ab0*/  SHF.R.S32.HI R31, RZ, 0x1f, R58 ;  /* 0x0000001fff1f7819 */ /* 0x000fe4000001143a */
[----:B------:R-:W-:Y:S01]  /*7ac0*/  IADD3 R247, P3, R5, R58, RZ ;  /* 0x0000003a05f77210 */ /* 0x000fe20007f7e0ff */
[----:B------:R1:W-:Y:S04]  /*7ad0*/  STL [R1+0x468], R246 ;  /* 0x000468f601007387 */ /* 0x0003e80000100800 */
[----:B------:R-:W4:Y:S04]  /*7ae0*/  LDL.LU R58, [R1+0x1f4] ;  /* 0x0001f400013a7983 */ /* 0x000f280000300800 */
[----:B------:R-:W4:Y:S01]  /*7af0*/  LDL.LU R52, [R1+0x1f8] ;  /* 0x0001f80001347983 */ /* 0x000f220000300800 */
[----:B-1----:R-:W-:-:S03]  /*7b00*/  IMAD.X R246, R0, 0x1, R25, P2 ;  /* 0x0000000100f67824 */ /* 0x002fc600010e0619 */
[----:B------:R1:W-:Y:S01]  /*7b10*/  STL [R1+0x464], R247 ;  /* 0x000464f701007387 */ /* 0x0003e20000100800 */
[----:B---3--:R-:W-:Y:S02]  /*7b20*/  IADD3 R248, P2, R4, R54, RZ ;  /* 0x0000003604f87210 */ /* 0x008fe40007f5e0ff */
[----:B-1----:R-:W-:-:S03]  /*7b30*/  IADD3.X R247, R14, R3, RZ, P6, !PT ;  /* 0x000000030ef77210 */ /* 0x002fc600037fe4ff */
[----:B------:R1:W-:Y:S01]  /*7b40*/  STL [R1+0x460], R248 ;  /* 0x000460f801007387 */ /* 0x0003e20000100800 */
[----:B------:R-:W-:-:S03]  /*7b50*/  IADD3 R249, P6, R5, R54, RZ ;  /* 0x0000003605f97210 */ /* 0x000fc60007fde0ff */
[----:B------:R-:W3:Y:S01]  /*7b60*/  LDL.LU R53, [R1+0x1fc] ;  /* 0x0001fc0001357983 */ /* 0x000ee20000300800 */
[----:B-1----:R-:W-:-:S03]  /*7b70*/  IMAD.X R248, R0, 0x1, R3, P5 ;  /* 0x0000000100f87824 */ /* 0x002fc600028e0603 */
[----:B------:R1:W-:Y:S01]  /*7b80*/  STL [R1+0x45c], R249 ;  /* 0x00045cf901007387 */ /* 0x0003e20000100800 */
[----:B------:R-:W-:Y:S02]  /*7b90*/  SHF.R.S32.HI R29, RZ, 0x1f, R54 ;  /* 0x0000001fff1d7819 */ /* 0x000fe40000011436 */
[----:B------:R-:W-:Y:S01]  /*7ba0*/  SHF.R.S32.HI R27, RZ, 0x1f, R2 ;  /* 0x0000001fff1b7819 */ /* 0x000fe20000011402 */
[----:B-1----:R-:W-:Y:S01]  /*7bb0*/  IMAD.X R249, R14, 0x1, R31, P4 ;  /* 0x000000010ef97824 */ /* 0x002fe200020e061f */
[----:B--2---:R-:W-:-:S05]  /*7bc0*/  IADD3 R250, P5, R4, R55, RZ ;  /* 0x0000003704fa7210 */ /* 0x004fca0007fbe0ff */
[----:B------:R1:W-:Y:S04]  /*7bd0*/  STL [R1+0x458], R250 ;  /* 0x000458fa01007387 */ /* 0x0003e80000100800 */
[----:B------:R-:W2:Y:S01]  /*7be0*/  LDL.LU R54, [R1+0x200] ;  /* 0x0002000001367983 */ /* 0x000ea20000300800 */
[----:B------:R-:W-:Y:S02]  /*7bf0*/  IADD3 R251, P4, R5, R55, RZ ;  /* 0x0000003705fb7210 */ /* 0x000fe40007f9e0ff */
[----:B------:R-:W-:Y:S02]  /*7c00*/  SHF.R.S32.HI R25, RZ, 0x1f, R55 ;  /* 0x0000001fff197819 */ /* 0x000fe40000011437 */
[----:B------:R-:W2:Y:S01]  /*7c10*/  LDL.LU R55, [R1+0x204] ;  /* 0x0002040001377983 */ /* 0x000ea20000300800 */
[----:B-1----:R-:W-:-:S03]  /*7c20*/  IMAD.X R250, R0, 0x1, R31, P3 ;  /* 0x0000000100fa7824 */ /* 0x002fc600018e061f */
[----:B------:R1:W-:Y:S01]  /*7c30*/  STL [R1+0x454], R251 ;  /* 0x000454fb01007387 */ /* 0x0003e20000100800 */
[-C--:B------:R-:W-:Y:S02]  /*7c40*/  IADD3 R252, P3, R4, R56.reuse, RZ ;  /* 0x0000003804fc7210 */ /* 0x080fe40007f7e0ff */
[----:B------:R-:W-:Y:S01]  /*7c50*/  SHF.R.S32.HI R3, RZ, 0x1f, R56 ;  /* 0x0000001fff037819 */ /* 0x000fe20000011438 */
[--C-:B-1----:R-:W-:Y:S01]  /*7c60*/  IMAD.X R251, R14, 0x1, R29.reuse, P2 ;  /* 0x000000010efb7824 */ /* 0x102fe200010e061d */
[C---:B------:R-:W-:Y:S01]  /*7c70*/  IADD3 R2, P2, R5.reuse, R56, RZ ;  /* 0x0000003805027210 */ /* 0x040fe20007f5e0ff */
[----:B------:R1:W-:Y:S04]  /*7c80*/  STL [R1+0x450], R252 ;  /* 0x000450fc01007387 */ /* 0x0003e80000100800 */
[----:B------:R-:W2:Y:S04]  /*7c90*/  LDL.LU R56, [R1+0x208] ;  /* 0x0002080001387983 */ /* 0x000ea80000300800 */
[----:B------:R1:W-:Y:S02]  /*7ca0*/  STL [R1+0x34c], R2 ;  /* 0x00034c0201007387 */ /* 0x0003e40000100800 */
[----:B-1----:R-:W-:Y:S01]  /*7cb0*/  IMAD.X R252, R0, 0x1, R29, P6 ;  /* 0x0000000100fc7824 */ /* 0x002fe200030e061d */
[-C--:B------:R-:W-:Y:S01]  /*7cc0*/  IADD3 R11, P6, R4, R57.reuse, RZ ;  /* 0x00000039040b7210 */ /* 0x080fe20007fde0ff */
[----:B------:R-:W-:Y:S01]  /*7cd0*/  IMAD.X R2, R14, 0x1, R25, P5 ;  /* 0x000000010e027824 */ /* 0x000fe200028e0619 */
[----:B------:R-:W-:-:S03]  /*7ce0*/  IADD3 R10, P5, R5, R57, RZ ;  /* 0x00000039050a7210 */ /* 0x000fc60007fbe0ff */
[----:B------:R-:W-:Y:S04]  /*7cf0*/  STL [R1+0x350], R11 ;  /* 0x0003500b01007387 */ /* 0x000fe80000100800 */
[----:B------:R1:W-:Y:S01]  /*7d00*/  STL [R1+0x394], R2 ;  /* 0x0003940201007387 */ /* 0x0003e20000100800 */
[----:B------:R-:W-:-:S03]  /*7d10*/  SHF.R.S32.HI R31, RZ, 0x1f, R57 ;  /* 0x0000001fff1f7819 */ /* 0x000fc60000011439 */
[----:B------:R-:W-:Y:S04]  /*7d20*/  STL [R1+0x35c], R10 ;  /* 0x00035c0a01007387 */ /* 0x000fe80000100800 */
[----:B------:R-:W2:Y:S01]  /*7d30*/  LDL.LU R57, [R1+0x20c] ;  /* 0x00020c0001397983 */ /* 0x000ea20000300800 */
[----:B-1----:R-:W-:-:S05]  /*7d40*/  IMAD.X R2, R0, 0x1, R25, P4 ;  /* 0x0000000100027824 */ /* 0x002fca00020e0619 */
[----:B------:R1:W-:Y:S02]  /*7d50*/  STL [R1+0x3a0], R2 ;  /* 0x0003a00201007387 */ /* 0x0003e40000100800 */
[----:B-1----:R-:W-:Y:S01]  /*7d60*/  IMAD.X R2, R14, 0x1, R3, P3 ;  /* 0x000000010e027824 */ /* 0x002fe200018e0603 */
[-C--:B----4-:R-:W-:Y:S02]  /*7d70*/  IADD3 R11, P4, R4, R58.reuse, RZ ;  /* 0x0000003a040b7210 */ /* 0x090fe40007f9e0ff */
[----:B------:R-:W-:-:S03]  /*7d80*/  IADD3 R10, P3, R5, R58, RZ ;  /* 0x0000003a050a7210 */ /* 0x000fc60007f7e0ff */
[----:B------:R-:W-:Y:S01]  /*7d90*/  STL [R1+0x360], R11 ;  /* 0x0003600b01007387 */ /* 0x000fe20000100800 */
[----:B------:R-:W-:-:S03]  /*7da0*/  SHF.R.S32.HI R29, RZ, 0x1f, R58 ;  /* 0x0000001fff1d7819 */ /* 0x000fc6000001143a */
[----:B------:R1:W-:Y:S04]  /*7db0*/  STL [R1+0x3a4], R2 ;  /* 0x0003a40201007387 */ /* 0x0003e80000100800 */
[----:B------:R4:W-:Y:S04]  /*7dc0*/  STL [R1+0x364], R10 ;  /* 0x0003640a01007387 */ /* 0x0009e80000100800 */
[----:B------:R-:W2:Y:S01]  /*7dd0*/  LDL.LU R58, [R1+0x210] ;  /* 0x00021000013a7983 */ /* 0x000ea20000300800 */
[----:B-1----:R-:W-:Y:S01]  /*7de0*/  IMAD.X R2, R0, 0x1, R3, P2 ;  /* 0x0000000100027824 */ /* 0x002fe200010e0603 */
[----:B------:R-:W-:Y:S01]  /*7df0*/  IADD3 R3, P2, R4, R52, RZ ;  /* 0x0000003404037210 */ /* 0x000fe20007f5e0ff */
[----:B----4-:R-:W-:-:S03]  /*7e00*/  IMAD.X R10, R14, 0x1, R31, P6 ;  /* 0x000000010e0a7824 */ /* 0x010fc600030e061f */
[----:B------:R1:W-:Y:S04]  /*7e10*/  STL [R1+0x3a8], R2 ;  /* 0x0003a80201007387 */ /* 0x0003e80000100800 */
[----:B------:R-:W-:Y:S04]  /*7e20*/  STL [R1+0x368], R3 ;  /* 0x0003680301007387 */ /* 0x000fe80000100800 */
[----:B------:R4:W-:Y:S01]  /*7e30*/  STL [R1+0x3ac], R10 ;  /* 0x0003ac0a01007387 */ /* 0x0009e20000100800 */
[----:B-1----:R-:W-:-:S05]  /*7e40*/  IADD3 R2, P6, R5, R52, RZ ;  /* 0x0000003405027210 */ /* 0x002fca0007fde0ff */
[----:B------:R1:W-:Y:S01]  /*7e50*/  STL [R1+0x36c], R2 ;  /* 0x00036c0201007387 */ /* 0x0003e20000100800 */
[----:B----4-:R-:W-:Y:S01]  /*7e60*/  IMAD.X R10, R0, 0x1, R31, P5 ;  /* 0x00000001000a7824 */ /* 0x010fe200028e061f */
[----:B---3--:R-:W-:Y:S02]  /*7e70*/  IADD3 R11, P5, R4, R53, RZ ;  /* 0x00000035040b7210 */ /* 0x008fe40007fbe0ff */
[----:B------:R-:W-:Y:S02]  /*7e80*/  SHF.R.S32.HI R25, RZ, 0x1f, R52 ;  /* 0x0000001fff197819 */ /* 0x000fe40000011434 */
[----:B------:R3:W-:Y:S01]  /*7e90*/  STL [R1+0x3b0], R10 ;  /* 0x0003b00a01007387 */ /* 0x0007e20000100800 */
[----:B-1----:R-:W-:-:S03]  /*7ea0*/  IMAD.X R2, R14, 0x1, R29, P4 ;  /* 0x000000010e027824 */ /* 0x002fc600020e061d */
[----:B------:R-:W-:Y:S01]  /*7eb0*/  STL [R1+0x370], R11 ;  /* 0x0003700b01007387 */ /* 0x000fe20000100800 */
[----:B---3--:R-:W-:-:S03]  /*7ec0*/  IADD3 R10, P4, R5, R53, RZ ;  /* 0x00000035050a7210 */ /* 0x008fc60007f9e0ff */
[----:B------:R1:W-:Y:S04]  /*7ed0*/  STL [R1+0x3b4], R2 ;  /* 0x0003b40201007387 */ /* 0x0003e80000100800 */
[----:B------:R3:W-:Y:S01]  /*7ee0*/  STL [R1+0x374], R10 ;  /* 0x0003740a01007387 */ /* 0x0007e20000100800 */
[----:B-1----:R-:W-:Y:S01]  /*7ef0*/  IADD3.X R2, R0, R29, RZ, P3, !PT ;  /* 0x0000001d00027210 */ /* 0x002fe20001ffe4ff */
[----:B---3--:R-:W-:-:S04]  /*7f00*/  IMAD.X R10, R14, 0x1, R25, P2 ;  /* 0x000000010e0a7824 */ /* 0x008fc800010e0619 */
[----:B------:R1:W-:Y:S01]  /*7f10*/  STL [R1+0x3b8], R2 ;  /* 0x0003b80201007387 */ /* 0x0003e20000100800 */
[----:B------:R-:W-:Y:S02]  /*7f20*/  SHF.R.S32.HI R3, RZ, 0x1f, R53 ;  /* 0x0000001fff037819 */ /* 0x000fe40000011435 */
[-C--:B--2---:R-:W-:Y:S02]  /*7f30*/  IADD3 R11, P3, R4, R54.reuse, RZ ;  /* 0x00000036040b7210 */ /* 0x084fe40007f7e0ff */
[----:B-1----:R-:W-:-:S03]  /*7f40*/  IADD3 R2, P2, R5, R54, RZ ;  /* 0x0000003605027210 */ /* 0x002fc60007f5e0ff */
[----:B------:R-:W-:Y:S04]  /*7f50*/  STL [R1+0x378], R11 ;  /* 0x0003780b01007387 */ /* 0x000fe80000100800 */
[----:B------:R1:W-:Y:S04]  /*7f60*/  STL [R1+0x3bc], R10 ;  /* 0x0003bc0a01007387 */ /* 0x0003e80000100800 */
[----:B------:R2:W-:Y:S01]  /*7f70*/  STL [R1+0x37c], R2 ;  /* 0x00037c0201007387 */ /* 0x0005e20000100800 */
[----:B-1----:R-:W-:Y:S01]  /*7f80*/  IMAD.X R10, R0, 0x1, R25, P6 ;  /* 0x00000001000a7824 */ /* 0x002fe200030e0619 */
[----:B------:R-:W-:Y:S01]  /*7f90*/  IADD3 R11, P6, R4, R55, RZ ;  /* 0x00000037040b7210 */ /* 0x000fe20007fde0ff */
[----:B------:R-:W1:Y:S01]  /*7fa0*/  LDC.64 R24, c[0x0][0x218] ;  /* 0x00008600ff187b82 */ /* 0x000e620000000a00 */
[----:B--2---:R-:W-:-:S02]  /*7fb0*/  IMAD.X R2, R14, 0x1, R3, P5 ;  /* 0x000000010e027824 */ /* 0x004fc400028e0603 */
[----:B------:R2:W-:Y:S01]  /*7fc0*/  STL [R1+0x3c0], R10 ;  /* 0x0003c00a01007387 */ /* 0x0005e20000100800 */
[----:B------:R-:W-:-:S03]  /*7fd0*/  SHF.R.S32.HI R31, RZ, 0x1f, R54 ;  /* 0x0000001fff1f7819 */ /* 0x000fc60000011436 */
[----:B------:R-:W-:Y:S01]  /*7fe0*/  STL [R1+0x380], R11 ;  /* 0x0003800b01007387 */ /* 0x000fe20000100800 */
[----:B--2---:R-:W-:-:S03]  /*7ff0*/  IADD3 R10, P5, R5, R55, RZ ;  /* 0x00000037050a7210 */ /* 0x004fc60007fbe0ff */
[----:B------:R2:W-:Y:S04]  /*8000*/  STL [R1+0x3c4], R2 ;  /* 0x0003c40201007387 */ /* 0x0005e80000100800 */
[----:B------:R3:W-:Y:S01]  /*8010*/  STL [R1+0x384], R10 ;  /* 0x0003840a01007387 */ /* 0x0007e20000100800 */
[----:B--2---:R-:W-:Y:S01]  /*8020*/  IMAD.X R2, R0, 0x1, R3, P4 ;  /* 0x0000000100027824 */ /* 0x004fe200020e0603 */
[----:B---3--:R-:W-:Y:S01]  /*8030*/  IADD3 R10, P4, R4, R56, RZ ;  /* 0x00000038040a7210 */ /* 0x008fe20007f9e0ff */
[----:B------:R-:W-:-:S03]  /*8040*/  IMAD.X R3, R14, 0x1, R31, P3 ;  /* 0x000000010e037824 */ /* 0x000fc600018e061f */
[----:B------:R2:W-:Y:S01]  /*8050*/  STL [R1+0x3c8], R2 ;  /* 0x0003c80201007387 */ /* 0x0005e20000100800 */
[----:B------:R-:W-:-:S03]  /*8060*/  SHF.R.S32.HI R29, RZ, 0x1f, R55 ;  /* 0x0000001fff1d7819 */ /* 0x000fc60000011437 */
[----:B------:R3:W-:Y:S01]  /*8070*/  STL [R1+0x388], R10 ;  /* 0x0003880a01007387 */ /* 0x0007e20000100800 */
[----:B--2---:R-:W-:-:S03]  /*8080*/  IADD3 R2, P3, R5, R56, RZ ;  /* 0x0000003805027210 */ /* 0x004fc60007f7e0ff */
[----:B------:R-:W-:Y:S01]  /*8090*/  STL [R1+0x3cc], R3 ;  /* 0x0003cc0301007387 */ /* 0x000fe20000100800 */
[----:B---3--:R-:W-:-:S03]  /*80a0*/  IMAD.X R10, R0, 0x1, R31, P2 ;  /* 0x00000001000a7824 */ /* 0x008fc600010e061f */
[----:B------:R2:W-:Y:S01]  /*80b0*/  STL [R1+0x38c], R2 ;  /* 0x00038c0201007387 */ /* 0x0005e20000100800 */
[----:B------:R-:W-:Y:S01]  /*80c0*/  IMAD.X R11, R14, 0x1, R29, P6 ;  /* 0x000000010e0b7824 */ /* 0x000fe200030e061d */
[----:B------:R-:W-:Y:S02]  /*80d0*/  SHF.R.S32.HI R35, RZ, 0x1f, R56 ;  /* 0x0000001fff237819 */ /* 0x000fe40000011438 */
[----:B------:R3:W-:Y:S01]  /*80e0*/  STL [R1+0x3d0], R10 ;  /* 0x0003d00a01007387 */ /* 0x0007e20000100800 */
[----:B------:R-:W-:Y:S02]  /*80f0*/  SHF.R.S32.HI R33, RZ, 0x1f, R57 ;  /* 0x0000001fff217819 */ /* 0x000fe40000011439 */
[-C--:B------:R-:W-:Y:S01]  /*8100*/  IADD3 R12, P2, R4, R57.reuse, RZ ;  /* 0x00000039040c7210 */ /* 0x080fe20007f5e0ff */
[----:B------:R4:W-:Y:S01]  /*8110*/  STL [R1+0x3d4], R11 ;  /* 0x0003d40b01007387 */ /* 0x0009e20000100800 */
[----:B------:R-:W-:Y:S01]  /*8120*/  SHF.L.U64.HI R8, R9, 0x2, R8 ;  /* 0x0000000209087819 */ /* 0x000fe20000010208 */
[----:B--2---:R-:W2:Y:S01]  /*8130*/  LDC.64 R2, c[0x0][0x210] ;  /* 0x00008400ff027b82 */ /* 0x004ea20000000a00 */
[----:B---3--:R-:W-:Y:S01]  /*8140*/  IADD3 R10, P6, R5, R57, RZ ;  /* 0x00000039050a7210 */ /* 0x008fe20007fde0ff */
[----:B----4-:R-:W-:-:S04]  /*8150*/  IMAD.X R11, R0, 0x1, R29, P5 ;  /* 0x00000001000b7824 */ /* 0x010fc800028e061d */
[----:B------:R3:W-:Y:S01]  /*8160*/  STL [R1+0x390], R10 ;  /* 0x0003900a01007387 */ /* 0x0007e20000100800 */
[----:B------:R-:W-:-:S03]  /*8170*/  IMAD.X R15, R14, 0x1, R33, P2 ;  /* 0x000000010e0f7824 */ /* 0x000fc600010e0621 */
[----:B------:R4:W-:Y:S01]  /*8180*/  STL [R1+0x3d8], R11 ;  /* 0x0003d80b01007387 */ /* 0x0009e20000100800 */
[----:B---3--:R-:W-:Y:S02]  /*8190*/  IMAD.X R10, R14, 0x1, R35, P4 ;  /* 0x000000010e0a7824 */ /* 0x008fe400020e0623 */
[----:B----4-:R-:W-:Y:S01]  /*81a0*/  IMAD.X R11, R0, 0x1, R33, P6 ;  /* 0x00000001000b7824 */ /* 0x010fe200030e0621 */
[----:B------:R-:W-:Y:S02]  /*81b0*/  IADD3 R16, P4, R5, R58, RZ ;  /* 0x0000003a05107210 */ /* 0x000fe40007f9e0ff */
[----:B------:R-:W-:-:S03]  /*81c0*/  SHF.R.S32.HI R31, RZ, 0x1f, R58 ;  /* 0x0000001fff1f7819 */ /* 0x000fc6000001143a */
[----:B------:R3:W-:Y:S01]  /*81d0*/  STL [R1+0x44c], R16 ;  /* 0x00044c1001007387 */ /* 0x0007e20000100800 */
[----:B------:R-:W-:-:S03]  /*81e0*/  IADD3 R19, P5, R4, R58, RZ ;  /* 0x0000003a04137210 */ /* 0x000fc60007fbe0ff */
[----:B------:R-:W-:Y:S01]  /*81f0*/  STL [R1+0x3dc], R10 ;  /* 0x0003dc0a01007387 */ /* 0x000fe20000100800 */
[----:B------:R-:W-:Y:S01]  /*8200*/  IMAD.X R18, R0, 0x1, R31, P4 ;  /* 0x0000000100127824 */ /* 0x000fe200020e061f */
[----:B------:R-:W-:Y:S01]  /*8210*/  SHF.L.U64.HI R4, R4, 0x2, R14 ;  /* 0x0000000204047819 */ /* 0x000fe2000001020e */
[----:B------:R-:W-:Y:S01]  /*8220*/  IMAD.SHL.U32 R9, R9, 0x4, RZ ;  /* 0x0000000409097824 */ /* 0x000fe200078e00ff */
[----:B------:R-:W-:Y:S01]  /*8230*/  STL [R1+0x3e4], R15 ;  /* 0x0003e40f01007387 */ /* 0x000fe20000100800 */
[----:B------:R-:W4:Y:S01]  /*8240*/  LDC R58, c[0x0][0x230] ;  /* 0x00008c00ff3a7b82 */ /* 0x000f220000000800 */
[C---:B---3--:R-:W-:Y:S02]  /*8250*/  IMAD.X R16, R0.reuse, 0x1, R35, P3 ;  /* 0x0000000100107824 */ /* 0x048fe400018e0623 */
[----:B------:R3:W-:Y:S04]  /*8260*/  STL [R1+0x3e8], R11 ;  /* 0x0003e80b01007387 */ /* 0x0007e80000100800 */
[----:B------:R-:W-:Y:S01]  /*8270*/  STL [R1+0x358], R4 ;  /* 0x0003580401007387 */ /* 0x000fe20000100800 */
[----:B---3--:R-:W-:Y:S01]  /*8280*/  IMAD.X R11, R0, 0x1, R27, P0 ;  /* 0x00000001000b7824 */ /* 0x008fe200000e061b */
[----:B------:R-:W-:-:S05]  /*8290*/  SHF.L.U64.HI R0, R5, 0x2, R0 ;  /* 0x0000000205007819 */ /* 0x000fca0000010200 */
[----:B------:R-:W-:Y:S04]  /*82a0*/  STL [R1+0x354], R0 ;  /* 0x0003540001007387 */ /* 0x000fe80000100800 */
[----:B------:R-:W-:Y:S04]  /*82b0*/  STL [R1], RZ ;  /* 0x000000ff01007387 */ /* 0x000fe80000100800 */
[----:B------:R-:W-:Y:S04]  /*82c0*/  STL [R1+0x4], RZ ;  /* 0x000004ff01007387 */ /* 0x000fe80000100800 */
        /* <DEDUP_REMOVED lines=62> */
[----:B------:R3:W-:Y:S04]  /*86b0*/  STL [R1+0x348], R8 ;  /* 0x0003480801007387 */ /* 0x0007e80000100800 */
[----:B---3--:R-:W3:Y:S04]  /*86c0*/  LDL.LU R8, [R1+0x554] ;  /* 0x0005540001087983 */ /* 0x008ee80000300800 */
[----:B------:R3:W-:Y:S02]  /*86d0*/  STL [R1+0x344], R9 ;  /* 0x0003440901007387 */ /* 0x0007e40000100800 */
[----:B---3--:R-:W-:-:S02]  /*86e0*/  SHF.L.U64.HI R9, R8, 0x2, R21 ;  /* 0x0000000208097819 */ /* 0x008fc40000010215 */
[----:B------:R-:W3:Y:S04]  /*86f0*/  LDL.LU R21, [R1+0x550] ;  /* 0x0005500001157983 */ /* 0x000ee80000300800 */
[----:B------:R1:W-:Y:S01]  /*8700*/  STL [R1+0x340], R9 ;  /* 0x0003400901007387 */ /* 0x0003e20000100800 */
[----:B------:R-:W-:Y:S01]  /*8710*/  IMAD.SHL.U32 R8, R8, 0x4, RZ ;  /* 0x0000000408087824 */ /* 0x000fe200078e00ff */
[C---:B-1----:R-:W-:Y:S02]  /*8720*/  SHF.L.U64.HI R9, R17.reuse, 0x2, R22 ;  /* 0x0000000211097819 */ /* 0x042fe40000010216 */
[----:B------:R-:W2:Y:S04]  /*8730*/  LDL.LU R22, [R1+0x54c] ;  /* 0x00054c0001167983 */ /* 0x000ea80000300800 */
[----:B------:R1:W-:Y:S04]  /*8740*/  STL [R1+0x33c], R8 ;  /* 0x00033c0801007387 */ /* 0x0003e80000100800 */
[----:B------:R-:W-:Y:S01]  /*8750*/  STL [R1+0x338], R9 ;  /* 0x0003380901007387 */ /* 0x000fe20000100800 */
[----:B-1----:R-:W-:Y:S01]  /*8760*/  IMAD.SHL.U32 R8, R17, 0x4, RZ ;  /* 0x0000000411087824 */ /* 0x002fe200078e00ff */
[----:B------:R-:W-:-:S02]  /*8770*/  SHF.L.U64.HI R17, R20, 0x2, R23 ;  /* 0x0000000214117819 */ /* 0x000fc40000010217 */
[----:B------:R-:W4:Y:S04]  /*8780*/  LDL.LU R23, [R1+0x548] ;  /* 0x0005480001177983 */ /* 0x000f280000300800 */
[----:B------:R1:W-:Y:S04]  /*8790*/  STL [R1+0x334], R8 ;  /* 0x0003340801007387 */ /* 0x0003e80000100800 */
[----:B------:R2:W-:Y:S01]  /*87a0*/  STL [R1+0x330], R17 ;  /* 0x0003301101007387 */ /* 0x0005e20000100800 */
[----:B-1----:R-:W-:Y:S02]  /*87b0*/  SHF.L.U32 R8, R20, 0x2, RZ ;  /* 0x0000000214087819 */ /* 0x002fe400000006ff */
[----:B---3--:R-:W-:-:S02]  /*87c0*/  SHF.L.U64.HI R9, R21, 0x2, R59 ;  /* 0x0000000215097819 */ /* 0x008fc4000001023b */
[----:B------:R-:W3:Y:S04]  /*87d0*/  LDL.LU R59, [R1+0x544] ;  /* 0x00054400013b7983 */ /* 0x000ee80000300800 */
[----:B------:R1:W-:Y:S04]  /*87e0*/  STL [R1+0x32c], R8 ;  /* 0x00032c0801007387 */ /* 0x0003e80000100800 */
[----:B------:R4:W-:Y:S01]  /*87f0*/  STL [R1+0x328], R9 ;  /* 0x0003280901007387 */ /* 0x0009e20000100800 */
[----:B--2---:R-:W-:-:S03]  /*8800*/  SHF.L.U64.HI R17, R22, 0x2, R60 ;  /* 0x0000000216117819 */ /* 0x004fc6000001023c */
[----:B------:R-:W2:Y:S01]  /*8810*/  LDL.LU R60, [R1+0x540] ;  /* 0x00054000013c7983 */ /* 0x000ea20000300800 */
[----:B-1----:R-:W-:-:S05]  /*8820*/  IMAD.SHL.U32 R8, R21, 0x4, RZ ;  /* 0x0000000415087824 */ /* 0x002fca00078e00ff */
[----:B------:R1:W-:Y:S04]  /*8830*/  STL [R1+0x324], R8 ;  /* 0x0003240801007387 */ /* 0x0003e80000100800 */
[----:B------:R-:W-:Y:S01]  /*8840*/  STL [R1+0x320], R17 ;  /* 0x0003201101007387 */ /* 0x000fe20000100800 */
[----:B----4-:R-:W-:-:S03]  /*8850*/  SHF.L.U64.HI R9, R23, 0x2, R61 ;  /* 0x0000000217097819 */ /* 0x010fc6000001023d */
[----:B------:R-:W4:Y:S01]  /*8860*/  LDL.LU R61, [R1+0x53c] ;  /* 0x00053c00013d7983 */ /* 0x000f220000300800 */
[----:B-1----:R-:W-:-:S05]  /*8870*/  IMAD.SHL.U32 R8, R22, 0x4, RZ ;  /* 0x0000000416087824 */ /* 0x002fca00078e00ff */
[----:B------:R1:W-:Y:S04]  /*8880*/  STL [R1+0x31c], R8 ;  /* 0x00031c0801007387 */ /* 0x0003e80000100800 */
[----:B------:R2:W-:Y:S01]  /*8890*/  STL [R1+0x318], R9 ;  /* 0x0003180901007387 */ /* 0x0005e20000100800 */
[----:B-1----:R-:W-:Y:S01]  /*88a0*/  IMAD.SHL.U32 R8, R23, 0x4, RZ ;  /* 0x0000000417087824 */ /* 0x002fe200078e00ff */
[----:B---3--:R-:W-:Y:S02]  /*88b0*/  SHF.L.U64.HI R17, R59, 0x2, R62 ;  /* 0x000000023b117819 */ /* 0x008fe4000001023e */
        /* <DEDUP_REMOVED lines=29> */
[C---:B---3--:R-:W-:Y:S02]  /*8a90*/  SHF.L.U64.HI R17, R65.reuse, 0x2, R69 ;  /* 0x0000000241117819 */ /* 0x048fe40000010245 */
[----:B------:R-:W3:Y:S04]  /*8aa0*/  LDL.LU R69, [R1+0x520] ;  /* 0x0005200001457983 */ /* 0x000ee80000300800 */
[----:B------:R1:W-:Y:S04]  /*8ab0*/  STL [R1+0x2e4], R8 ;  /* 0x0002e40801007387 */ /* 0x0003e80000100800 */
[----:B------:R-:W-:Y:S01]  /*8ac0*/  STL [R1+0x2e0], R17 ;  /* 0x0002e01101007387 */ /* 0x000fe20000100800 */
[----:B--2---:R-:W-:Y:S01]  /*8ad0*/  SHF.L.U64.HI R9, R66, 0x2, R68 ;  /* 0x0000000242097819 */ /* 0x004fe20000010244 */
[----:B-1----:R-:W-:-:S02]  /*8ae0*/  IMAD.SHL.U32 R8, R65, 0x4, RZ ;  /* 0x0000000441087824 */ /* 0x002fc400078e00ff */
[----:B------:R-:W2:Y:S04]  /*8af0*/  LDL.LU R68, [R1+0x51c] ;  /* 0x00051c0001447983 */ /* 0x000ea80000300800 */
[----:B------:R1:W-:Y:S04]  /*8b00*/  STL [R1+0x2dc], R8 ;  /* 0x0002dc0801007387 */ /* 0x0003e80000100800 */
[----:B------:R-:W2:Y:S01]  /*8b10*/  LDL.LU R20, [R1+0x170] ;  /* 0x0001700001147983 */ /* 0x000ea20000300800 */
[----:B-1----:R-:W-:-:S03]  /*8b20*/  IMAD.SHL.U32 R8, R66, 0x4, RZ ;  /* 0x0000000442087824 */ /* 0x002fc600078e00ff */
[----:B------:R4:W-:Y:S04]  /*8b30*/  STL [R1+0x2d8], R9 ;  /* 0x0002d80901007387 */ /* 0x0009e80000100800 */
[----:B------:R-:W2:Y:S04]  /*8b40*/  LDL.LU R17, [R1+0x174] ;  /* 0x0001740001117983 */ /* 0x000ea80000300800 */
[----:B------:R1:W-:Y:S01]  /*8b50*/  STL [R1+0x2d4], R8 ;  /* 0x0002d40801007387 */ /* 0x0003e20000100800 */
[----:B----4-:R-:W-:-:S03]  /*8b60*/  SHF.L.U64.HI R9, R67, 0x2, R70 ;  /* 0x0000000243097819 */ /* 0x010fc60000010246 */
[----:B------:R-:W4:Y:S01]  /*8b70*/  LDL.LU R70, [R1+0x518] ;  /* 0x0005180001467983 */ /* 0x000f220000300800 */
[----:B------:R-:W-:-:S03]  /*8b80*/  IMAD.SHL.U32 R21, R67, 0x4, RZ ;  /* 0x0000000443157824 */ /* 0x000fc600078e00ff */
[----:B-1----:R-:W4:Y:S04]  /*8b90*/  LDL.LU R8, [R1+0x178] ;  /* 0x0001780001087983 */ /* 0x002f280000300800 */
[----:B------:R1:W-:Y:S04]  /*8ba0*/  STL [R1+0x2d0], R9 ;  /* 0x0002d00901007387 */ /* 0x0003e80000100800 */
[----:B-1----:R-:W4:Y:S04]  /*8bb0*/  LDL.LU R9, [R1+0x17c] ;  /* 0x00017c0001097983 */ /* 0x002f280000300800 */
[----:B------:R1:W-:Y:S01]  /*8bc0*/  STL [R1+0x2cc], R21 ;  /* 0x0002cc1501007387 */ /* 0x0003e20000100800 */
[----:B---3--:R-:W-:-:S02]  /*8bd0*/  SHF.L.U64.HI R22, R69, 0x2, R72 ;  /* 0x0000000245167819 */ /* 0x008fc40000010248 */
[C---:B--2---:R-:W-:Y:S02]  /*8be0*/  SHF.L.U64.HI R23, R68.reuse, 0x2, R71 ;  /* 0x0000000244177819 */ /* 0x044fe40000010247 */
[----:B------:R-:W2:Y:S01]  /*8bf0*/  LDL.LU R71, [R1+0x514] ;  /* 0x0005140001477983 */ /* 0x000ea20000300800 */
[----:B-1----:R-:W-:-:S03]  /*8c00*/  SHF.L.U32 R21, R68, 0x2, RZ ;  /* 0x0000000244157819 */ /* 0x002fc600000006ff */
[----:B------:R4:W-:Y:S04]  /*8c10*/  STL [R1+0x2c8], R23 ;  /* 0x0002c81701007387 */ /* 0x0009e80000100800 */
[----:B------:R-:W3:Y:S04]  /*8c20*/  LDL.LU R72, [R1+0x510] ;  /* 0x0005100001487983 */ /* 0x000ee80000300800 */
        /* <DEDUP_REMOVED lines=8> */
[----:B--2---:R-:W-:Y:S02]  /*8cb0*/  SHF.L.U64.HI R22, R71, 0x2, R74 ;  /* 0x0000000247167819 */ /* 0x004fe4000001024a */
[----:B------:R-:W2:Y:S04]  /*8cc0*/  LDL.LU R74, [R1+0x508] ;  /* 0x00050800014a7983 */ /* 0x000ea80000300800 */
[----:B------:R1:W-:Y:S01]  /*8cd0*/  STL [R1+0x2b4], R21 ;  /* 0x0002b41501007387 */ /* 0x0003e20000100800 */
[----:B---3--:R-:W-:-:S03]  /*8ce0*/  SHF.L.U64.HI R23, R72, 0x2, R75 ;  /* 0x0000000248177819 */ /* 0x008fc6000001024b */
[----:B------:R4:W-:Y:S04]  /*8cf0*/  STL [R1+0x2b0], R22 ;  /* 0x0002b01601007387 */ /* 0x0009e80000100800 */
[----:B------:R-:W3:Y:S01]  /*8d00*/  LDL.LU R75, [R1+0x504] ;  /* 0x00050400014b7983 */ /* 0x000ee20000300800 */
        /* <DEDUP_REMOVED lines=11> */
[----:B------:R1:W-:Y:S04]  /*8dc0*/  STL [R1+0x29c], R21 ;  /* 0x00029c1501007387 */ /* 0x0003e80000100800 */
[----:B------:R4:W-:Y:S01]  /*8dd0*/  STL [R1+0x298], R23 ;  /* 0x0002981701007387 */ /* 0x0009e20000100800 */
[----:B---3--:R-:W-:-:S03]  /*8de0*/  SHF.L.U64.HI R22, R75, 0x2, R78 ;  /* 0x000000024b167819 */ /* 0x008fc6000001024e */
        /* <DEDUP_REMOVED lines=13> */
[----:B------:R-:W-:Y:S01]  /*8ec0*/  STL [R1+0x280], R22 ;  /* 0x0002801601007387 */ /* 0x000fe20000100800 */
[----:B---3--:R-:W-:-:S03]  /*8ed0*/  SHF.L.U64.HI R23, R78, 0x2, R81 ;  /* 0x000000024e177819 */ /* 0x008fc60000010251 */
[----:B------:R-:W3:Y:S01]  /*8ee0*/  LDL.LU R81, [R1+0x4ec] ;  /* 0x0004ec0001517983 */ /* 0x000ee20000300800 */
[----:B-1----:R-:W-:-:S05]  /*8ef0*/  IMAD.SHL.U32 R21, R77, 0x4, RZ ;  /* 0x000000044d157824 */ /* 0x002fca00078e00ff */
[----:B------:R4:W-:Y:S04]  /*8f00*/  STL [R1+0x27c], R21 ;  /* 0x00027c1501007387 */ /* 0x0009e80000100800 */
[----:B------:R1:W-:Y:S01]  /*8f10*/  STL [R1+0x278], R23 ;  /* 0x0002781701007387 */ /* 0x0003e20000100800 */
[----:B----4-:R-:W-:-:S03]  /*8f20*/  SHF.L.U64.HI R21, R79, 0x2, R83 ;  /* 0x000000024f157819 */ /* 0x010fc60000010253 */
[----:B------:R-:W4:Y:S01]  /*8f30*/  LDL.LU R83, [R1+0x4e8] ;  /* 0x0004e80001537983 */ /* 0x000f220000300800 */
[----:B------:R-:W-:Y:S02]  /*8f40*/  IMAD.SHL.U32 R22, R78, 0x4, RZ ;  /* 0x000000044e167824 */ /* 0x000fe400078e00ff */
[----:B-1----:R-:W-:-:S03]  /*8f50*/  IMAD.SHL.U32 R23, R79, 0x4, RZ ;  /* 0x000000044f177824 */ /* 0x002fc600078e00ff */
[----:B------:R2:W-:Y:S04]  /*8f60*/  STL [R1+0x274], R22 ;  /* 0x0002741601007387 */ /* 0x0005e80000100800 */
[----:B------:R1:W-:Y:S01]  /*8f70*/  STL [R1+0x270], R21 ;  /* 0x0002701501007387 */ /* 0x0003e20000100800 */
[----:B------:R-:W-:-:S03]  /*8f80*/  SHF.L.U64.HI R8, R82, 0x2, R8 ;  /* 0x0000000252087819 */ /* 0x000fc60000010208 */
[----:B------:R-:W-:Y:S01]  /*8f90*/  STL [R1+0x26c], R23 ;  /* 0x00026c1701007387 */ /* 0x000fe20000100800 */
[C---:B--2---:R-:W-:Y:S01]  /*8fa0*/  SHF.L.U64.HI R22, R80.reuse, 0x2, R20 ;  /* 0x0000000250167819 */ /* 0x044fe20000010214 */
[----:B-1----:R-:W-:-:S04]  /*8fb0*/  IMAD.SHL.U32 R21, R80, 0x4, RZ ;  /* 0x0000000450157824 */ /* 0x002fc800078e00ff */
[----:B------:R-:W-:Y:S01]  /*8fc0*/  STL [R1+0x268], R22 ;  /* 0x0002681601007387 */ /* 0x000fe20000100800 */
[C---:B---3--:R-:W-:Y:S02]  /*8fd0*/  SHF.L.U64.HI R20, R81.reuse, 0x2, R17 ;  /* 0x0000000251147819 */ /* 0x048fe40000010211 */
[----:B------:R-:W-:Y:S01]  /*8fe0*/  SHF.L.U32 R17, R81, 0x2, RZ ;  /* 0x0000000251117819 */ /* 0x000fe200000006ff */
[----:B------:R-:W-:Y:S04]  /*8ff0*/  STL [R1+0x264], R21 ;  /* 0x0002641501007387 */ /* 0x000fe80000100800 */
[----:B------:R1:W-:Y:S04]  /*9000*/  STL [R1+0x260], R20 ;  /* 0x0002601401007387 */ /* 0x0003e80000100800 */
[----:B------:R4:W-:Y:S01]  /*9010*/  STL [R1+0x25c], R17 ;  /* 0x00025c1101007387 */ /* 0x0009e20000100800 */
[----:B-1----:R-:W-:-:S03]  /*9020*/  IMAD.SHL.U32 R20, R82, 0x4, RZ ;  /* 0x0000000452147824 */ /* 0x002fc600078e00ff */
[----:B------:R1:W-:Y:S01]  /*9030*/  STL [R1+0x258], R8 ;  /* 0x0002580801007387 */ /* 0x0003e20000100800 */
[----:B----4-:R-:W-:-:S03]  /*9040*/  SHF.L.U64.HI R17, R83, 0x2, R9 ;  /* 0x0000000253117819 */ /* 0x010fc60000010209 */
[----:B------:R-:W-:Y:S01]  /*9050*/  STL [R1+0x254], R20 ;  /* 0x0002541401007387 */ /* 0x000fe20000100800 */
[----:B------:R-:W-:-:S03]  /*9060*/  SHF.L.U64.HI R9, R84, 0x2, R87 ;  /* 0x0000000254097819 */ /* 0x000fc60000010257 */
[----:B------:R2:W-:Y:S01]  /*9070*/  STL [R1+0x250], R17 ;  /* 0x0002501101007387 */ /* 0x0005e20000100800 */
[----:B-1----:R-:W-:-:S03]  /*9080*/  IMAD.SHL.U32 R8, R83, 0x4, RZ ;  /* 0x0000000453087824 */ /* 0x002fc600078e00ff */
[----:B------:R-:W3:Y:S04]  /*9090*/  LDL.LU R87, [R1+0x4e4] ;  /* 0x0004e40001577983 */ /* 0x000ee80000300800 */
[----:B------:R1:W-:Y:S01]  /*90a0*/  STL [R1+0x24c], R8 ;  /* 0x00024c0801007387 */ /* 0x0003e20000100800 */
[----:B--2---:R-:W-:-:S03]  /*90b0*/  SHF.L.U64.HI R17, R85, 0x2, R216 ;  /* 0x0000000255117819 */ /* 0x004fc600000102d8 */
[----:B------:R2:W-:Y:S04]  /*90c0*/  STL [R1+0x248], R9 ;  /* 0x0002480901007387 */ /* 0x0005e80000100800 */
[----:B------:R-:W4:Y:S01]  /*90d0*/  LDL.LU R216, [R1+0x4e0] ;  /* 0x0004e00001d87983 */ /* 0x000f220000300800 */
[----:B-1----:R-:W-:Y:S01]  /*90e0*/  IMAD.SHL.U32 R8, R84, 0x4, RZ ;  /* 0x0000000454087824 */ /* 0x002fe200078e00ff */
[----:B--2---:R-:W-:-:S04]  /*90f0*/  SHF.L.U64.HI R9, R86, 0x2, R217 ;  /* 0x0000000256097819 */ /* 0x004fc800000102d9 */
[----:B------:R1:W-:Y:S04]  /*9100*/  STL [R1+0x244], R8 ;  /* 0x0002440801007387 */ /* 0x0003e80000100800 */
[----:B------:R-:W-:Y:S04]  /*9110*/  STL [R1+0x240], R17 ;  /* 0x0002401101007387 */ /* 0x000fe80000100800 */
[----:B------:R-:W2:Y:S01]  /*9120*/  LDL.LU R217, [R1+0x4dc] ;  /* 0x0004dc0001d97983 */ /* 0x000ea20000300800 */
        /* <DEDUP_REMOVED lines=8> */
[----:B----4-:R-:W-:-:S03]  /*91b0*/  SHF.L.U64.HI R9, R216, 0x2, R219 ;  /* 0x00000002d8097819 */ /* 0x010fc600000102db */
[----:B------:R-:W4:Y:S01]  /*91c0*/  LDL.LU R219, [R1+0x4d4] ;  /* 0x0004d40001db7983 */ /* 0x000f220000300800 */
[----:B-1----:R-:W-:-:S05]  /*91d0*/  IMAD.SHL.U32 R8, R87, 0x4, RZ ;  /* 0x0000000457087824 */ /* 0x002fca00078e00ff */
[----:B------:R1:W-:Y:S04]  /*91e0*/  STL [R1+0x22c], R8 ;  /* 0x00022c0801007387 */ /* 0x0003e80000100800 */
[----:B------:R-:W-:Y:S01]  /*91f0*/  STL [R1+0x228], R9 ;  /* 0x0002280901007387 */ /* 0x000fe20000100800 */
[----:B--2---:R-:W-:-:S03]  /*9200*/  SHF.L.U64.HI R17, R217, 0x2, R220 ;  /* 0x00000002d9117819 */ /* 0x004fc600000102dc */
        /* <DEDUP_REMOVED lines=31> */
[----:B-1----:R-:W-:-:S05]  /*9400*/  SHF.L.U32 R8, R222, 0x2, RZ ;  /* 0x00000002de087819 */ /* 0x002fca00000006ff */
        /* <DEDUP_REMOVED lines=56> */
[----:B------:R1:W-:Y:S01]  /*9790*/  STL [R1+0x198], R9 ;  /* 0x0001980901007387 */ /* 0x0003e20000100800 */
[----:B--2---:R-:W-:-:S03]  /*97a0*/  SHF.L.U64.HI R17, R235, 0x2, R238 ;  /* 0x00000002eb117819 */ /* 0x004fc600000102ee */
[----:B------:R-:W2:Y:S01]  /*97b0*/  LDL.LU R238, [R1+0x488] ;  /* 0x0004880001ee7983 */ /* 0x000ea20000300800 */
[----:B-1----:R-:W-:-:S05]  /*97c0*/  IMAD.SHL.U32 R8, R234, 0x4, RZ ;  /* 0x00000004ea087824 */ /* 0x002fca00078e00ff */
[----:B------:R1:W-:Y:S04]  /*97d0*/  STL [R1+0x194], R8 ;  /* 0x0001940801007387 */ /* 0x0003e80000100800 */
[----:B------:R-:W2:Y:S01]  /*97e0*/  LDL.LU R9, [R1+0x394] ;  /* 0x0003940001097983 */ /* 0x000ea20000300800 */
[----:B-1----:R-:W-:-:S03]  /*97f0*/  SHF.L.U32 R8, R235, 0x2, RZ ;  /* 0x00000002eb087819 */ /* 0x002fc600000006ff */
[----:B------:R4:W-:Y:S04]  /*9800*/  STL [R1+0x190], R17 ;  /* 0x0001901101007387 */ /* 0x0009e80000100800 */
[----:B------:R1:W-:Y:S01]  /*9810*/  STL [R1+0x18c], R8 ;  /* 0x00018c0801007387 */ /* 0x0003e20000100800 */
[----:B---3--:R-:W-:-:S03]  /*9820*/  SHF.L.U64.HI R20, R236, 0x2, R239 ;  /* 0x00000002ec147819 */ /* 0x008fc600000102ef */
[----:B------:R-:W3:Y:S04]  /*9830*/  LDL.LU R239, [R1+0x484] ;  /* 0x0004840001ef7983 */ /* 0x000ee80000300800 */
[----:B------:R1:W-:Y:S01]  /*9840*/  STL [R1+0x188], R20 ;  /* 0x0001881401007387 */ /* 0x0003e20000100800 */
[----:B----4-:R-:W-:-:S03]  /*9850*/  SHF.L.U64.HI R17, R237, 0x2, R240 ;  /* 0x00000002ed117819 */ /* 0x010fc600000102f0 */
[----:B------:R-:W4:Y:S01]  /*9860*/  LDL.LU R240, [R1+0x480] ;  /* 0x0004800001f07983 */ /* 0x000f220000300800 */
[----:B-1----:R-:W-:-:S05]  /*9870*/  IMAD.SHL.U32 R8, R236, 0x4, RZ ;  /* 0x00000004ec087824 */ /* 0x002fca00078e00ff */
[----:B------:R1:W-:Y:S04]  /*9880*/  STL [R1+0x184], R8 ;  /* 0x0001840801007387 */ /* 0x0003e80000100800 */
[----:B------:R-:W4:Y:S01]  /*9890*/  LDL.LU R20, [R1+0x3a0] ;  /* 0x0003a00001147983 */ /* 0x000f220000300800 */
[----:B-1----:R-:W-:-:S03]  /*98a0*/  IMAD.SHL.U32 R8, R237, 0x4, RZ ;  /* 0x00000004ed087824 */ /* 0x002fc600078e00ff */
[----:B------:R1:W-:Y:S01]  /*98b0*/  STL [R1+0x180], R17 ;  /* 0x0001801101007387 */ /* 0x0003e20000100800 */
[----:B--2---:R-:W-:-:S03]  /*98c0*/  SHF.L.U64.HI R22, R238, 0x2, R241 ;  /* 0x00000002ee167819 */ /* 0x004fc600000102f1 */
[----:B-1----:R-:W2:Y:S04]  /*98d0*/  LDL.LU R17, [R1+0x3a4] ;  /* 0x0003a40001117983 */ /* 0x002ea80000300800 */
[----:B------:R1:W-:Y:S04]  /*98e0*/  STL [R1+0x17c], R8 ;  /* 0x00017c0801007387 */ /* 0x0003e80000100800 */
[----:B------:R-:W2:Y:S04]  /*98f0*/  LDL.LU R241, [R1+0x47c] ;  /* 0x00047c0001f17983 */ /* 0x000ea80000300800 */
[----:B------:R4:W-:Y:S01]  /*9900*/  STL [R1+0x178], R22 ;  /* 0x0001781601007387 */ /* 0x0009e20000100800 */
[----:B-1----:R-:W-:Y:S01]  /*9910*/  IMAD.SHL.U32 R8, R238, 0x4, RZ ;  /* 0x00000004ee087824 */ /* 0x002fe200078e00ff */
[----:B---3--:R-:W-:-:S02]  /*9920*/  SHF.L.U64.HI R21, R239, 0x2, R242 ;  /* 0x00000002ef157819 */ /* 0x008fc400000102f2 */
        /* <DEDUP_REMOVED lines=47> */
[----:B------:R-:W-:Y:S01]  /*9c20*/  STL [R1+0x128], R22 ;  /* 0x0001281601007387 */ /* 0x000fe20000100800 */
[----:B----4-:R-:W-:-:S03]  /*9c30*/  SHF.L.U64.HI R21, R249, 0x2, R252 ;  /* 0x00000002f9157819 */ /* 0x010fc600000102fc */
[----:B------:R-:W4:Y:S01]  /*9c40*/  LDL.LU R252, [R1+0x450] ;  /* 0x0004500001fc7983 */ /* 0x000f220000300800 */
[----:B-1----:R-:W-:-:S05]  /*9c50*/  SHF.L.U32 R8, R248, 0x2, RZ ;  /* 0x00000002f8087819 */ /* 0x002fca00000006ff */
[----:B------:R1:W-:Y:S04]  /*9c60*/  STL [R1+0x124], R8 ;  /* 0x0001240801007387 */ /* 0x0003e80000100800 */
[----:B------:R-:W-:Y:S01]  /*9c70*/  STL [R1+0x120], R21 ;  /* 0x0001201501007387 */ /* 0x000fe20000100800 */
[----:B-1----:R-:W-:-:S05]  /*9c80*/  IMAD.SHL.U32 R8, R249, 0x4, RZ ;  /* 0x00000004f9087824 */ /* 0x002fca00078e00ff */
[----:B------:R1:W-:Y:S04]  /*9c90*/  STL [R1+0x11c], R8 ;  /* 0x00011c0801007387 */ /* 0x0003e80000100800 */
[----:B-1----:R-:W4:Y:S01]  /*9ca0*/  LDL.LU R8, [R1+0x3a8] ;  /* 0x0003a80001087983 */ /* 0x002f220000300800 */
[----:B--2---:R-:W-:-:S05]  /*9cb0*/  SHF.L.U64.HI R9, R250, 0x2, R9 ;  /* 0x00000002fa097819 */ /* 0x004fca0000010209 */
[----:B------:R1:W-:Y:S04]  /*9cc0*/  STL [R1+0x118], R9 ;  /* 0x0001180901007387 */ /* 0x0003e80000100800 */
[----:B-1----:R-:W2:Y:S01]  /*9cd0*/  LDL R9, [R1+0x34c] ;  /* 0x00034c0001097983 */ /* 0x002ea20000100800 */
[----:B------:R-:W-:-:S05]  /*9ce0*/  IMAD.SHL.U32 R21, R250, 0x4, RZ ;  /* 0x00000004fa157824 */ /* 0x000fca00078e00ff */
[----:B------:R1:W-:Y:S01]  /*9cf0*/  STL [R1+0x114], R21 ;  /* 0x0001141501007387 */ /* 0x0003e20000100800 */
[C---:B---3--:R-:W-:Y:S01]  /*9d00*/  SHF.L.U64.HI R22, R251.reuse, 0x2, R20 ;  /* 0x00000002fb167819 */ /* 0x048fe20000010214 */
[----:B-1----:R-:W-:-:S04]  /*9d10*/  IMAD.SHL.U32 R21, R251, 0x4, RZ ;  /* 0x00000004fb157824 */ /* 0x002fc800078e00ff */
[----:B------:R1:W-:Y:S04]  /*9d20*/  STL [R1+0x110], R22 ;  /* 0x0001101601007387 */ /* 0x0003e80000100800 */
[----:B------:R3:W-:Y:S01]  /*9d30*/  STL [R1+0x10c], R21 ;  /* 0x00010c1501007387 */ /* 0x0007e20000100800 */
[C---:B----4-:R-:W-:Y:S01]  /*9d40*/  SHF.L.U64.HI R20, R252.reuse, 0x2, R17 ;  /* 0x00000002fc147819 */ /* 0x050fe20000010211 */
[----:B------:R-:W-:Y:S02]  /*9d50*/  IMAD.SHL.U32 R17, R252, 0x4, RZ ;  /* 0x00000004fc117824 */ /* 0x000fe400078e00ff */
[----:B------:R-:W4:Y:S04]  /*9d60*/  LDL.LU R81, [R1+0x3ac] ;  /* 0x0003ac0001517983 */ /* 0x000f280000300800 */
[----:B------:R3:W-:Y:S04]  /*9d70*/  STL [R1+0x108], R20 ;  /* 0x0001081401007387 */ /* 0x0007e80000100800 */
[----:B------:R-:W4:Y:S04]  /*9d80*/  LDL R80, [R1+0x350] ;  /* 0x0003500001507983 */ /* 0x000f280000100800 */
[----:B------:R3:W-:Y:S04]  /*9d90*/  STL [R1+0x104], R17 ;  /* 0x0001041101007387 */ /* 0x0007e80000100800 */
[----:B------:R-:W4:Y:S04]  /*9da0*/  LDL.LU R79, [R1+0x3b0] ;  /* 0x0003b000014f7983 */ /* 0x000f280000300800 */
[----:B------:R-:W4:Y:S04]  /*9db0*/  LDL R78, [R1+0x35c] ;  /* 0x00035c00014e7983 */ /* 0x000f280000100800 */
[----:B------:R-:W4:Y:S04]  /*9dc0*/  LDL.LU R77, [R1+0x3b4] ;  /* 0x0003b400014d7983 */ /* 0x000f280000300800 */
        /* <DEDUP_REMOVED lines=13> */
[----:B------:R-:W4:Y:S01]  /*9ea0*/  LDL.LU R63, [R1+0x3d0] ;  /* 0x0003d000013f7983 */ /* 0x000f220000300800 */
[----:B--2---:R-:W-:-:S03]  /*9eb0*/  SHF.L.U64.HI R8, R9, 0x2, R8 ;  /* 0x0000000209087819 */ /* 0x004fc60000010208 */
[----:B------:R-:W2:Y:S04]  /*9ec0*/  LDL.LU R62, [R1+0x37c] ;  /* 0x00037c00013e7983 */ /* 0x000ea80000300800 */
[----:B------:R-:W2:Y:S04]  /*9ed0*/  LDL.LU R61, [R1+0x3d4] ;  /* 0x0003d400013d7983 */ /* 0x000ea80000300800 */
[----:B------:R-:W2:Y:S04]  /*9ee0*/  LDL.LU R60, [R1+0x380] ;  /* 0x00038000013c7983 */ /* 0x000ea80000300800 */
[----:B------:R-:W4:Y:S04]  /*9ef0*/  LDL.LU R59, [R1+0x3d8] ;  /* 0x0003d800013b7983 */ /* 0x000f280000300800 */
[----:B------:R-:W4:Y:S04]  /*9f00*/  LDL.LU R23, [R1+0x384] ;  /* 0x0003840001177983 */ /* 0x000f280000300800 */
[----:B-1----:R-:W2:Y:S04]  /*9f10*/  LDL.LU R22, [R1+0x3dc] ;  /* 0x0003dc0001167983 */ /* 0x002ea80000300800 */
[----:B---3--:R-:W2:Y:S04]  /*9f20*/  LDL.LU R21, [R1+0x388] ;  /* 0x0003880001157983 */ /* 0x008ea80000300800 */
[----:B------:R-:W3:Y:S04]  /*9f30*/  LDL.LU R20, [R1+0x38c] ;  /* 0x00038c0001147983 */ /* 0x000ee80000300800 */
[----:B------:R1:W-:Y:S04]  /*9f40*/  STL [R1+0x100], R8 ;  /* 0x0001000801007387 */ /* 0x0003e80000100800 */
[----:B------:R-:W4:Y:S01]  /*9f50*/  LDL.LU R17, [R1+0x3e4] ;  /* 0x0003e40001117983 */ /* 0x000f220000300800 */
[----:B------:R-:W-:Y:S01]  /*9f60*/  IADD3.X R10, R14, R31, RZ, P5, !PT ;  /* 0x0000001f0e0a7210 */ /* 0x000fe20002ffe4ff */
[----:B------:R-:W-:-:S02]  /*9f70*/  IMAD.SHL.U32 R252, R9, 0x4, RZ ;  /* 0x0000000409fc7824 */ /* 0x000fc400078e00ff */
[----:B-1----:R-:W2:Y:S01]  /*9f80*/  LDL.LU R8, [R1+0x3e8] ;  /* 0x0003e80001087983 */ /* 0x002ea20000300800 */
[----:B------:R-:W-:-:S03]  /*9f90*/  IMAD.SHL.U32 R222, R12, 0x4, RZ ;  /* 0x000000040cde7824 */ /* 0x000fc600078e00ff */
[----:B------:R-:W2:Y:S01]  /*9fa0*/  LDL.LU R9, [R1+0x390] ;  /* 0x0003900001097983 */ /* 0x000ea20000300800 */
[----:B------:R-:W-:Y:S02]  /*9fb0*/  SHF.L.U64.HI R219, R19, 0x2, R10 ;  /* 0x0000000213db7819 */ /* 0x000fe4000001020a */
[----:B---3--:R-:W-:Y:S02]  /*9fc0*/  SHF.L.U64.HI R225, R20, 0x2, R16 ;  /* 0x0000000214e17819 */ /* 0x008fe40000010210 */
[----:B------:R-:W3:Y:S01]  /*9fd0*/  LDL.LU R16, [R1+0x44c] ;  /* 0x00044c0001107983 */ /* 0x000ee20000300800 */
[----:B----4-:R-:W-:-:S03]  /*9fe0*/  SHF.L.U64.HI R223, R12, 0x2, R17 ;  /* 0x000000020cdf7819 */ /* 0x010fc60000010211 */
[----:B------:R-:W4:Y:S04]  /*9ff0*/  LDL.LU R12, [R1+0x448] ;  /* 0x00044800010c7983 */ /* 0x000f280000300800 */
[----:B------:R-:W4:Y:S01]  /*a000*/  LDL.LU R10, [R1+0x444] ;  /* 0x00044400010a7983 */ /* 0x000f220000300800 */
[----:B------:R-:W-:Y:S02]  /*a010*/  IMAD.X R15, R14, 0x1, R27, P1 ;  /* 0x000000010e0f7824 */ /* 0x000fe400008e061b */
[----:B------:R-:W-:Y:S01]  /*a020*/  IMAD.SHL.U32 R218, R19, 0x4, RZ ;  /* 0x0000000413da7824 */ /* 0x000fe200078e00ff */
[C---:B------:R-:W-:Y:S01]  /*a030*/  SHF.L.U64.HI R229, R23.reuse, 0x2, R59 ;  /* 0x0000000217e57819 */ /* 0x040fe2000001023b */
[----:B------:R1:W5:Y:S01]  /*a040*/  LDL.LU R19, [R1+0x440] ;  /* 0x0004400001137983 */ /* 0x0003620000300800 */
[----:B------:R-:W-:Y:S01]  /*a050*/  IMAD.SHL.U32 R228, R23, 0x4, RZ ;  /* 0x0000000417e47824 */ /* 0x000fe200078e00ff */
[C---:B--2---:R-:W-:Y:S01]  /*a060*/  SHF.L.U64.HI R227, R21.reuse, 0x2, R22 ;  /* 0x0000000215e37819 */ /* 0x044fe20000010216 */
[----:B------:R-:W-:-:S02]  /*a070*/  IMAD.SHL.U32 R226, R21, 0x4, RZ ;  /* 0x0000000415e27824 */ /* 0x000fc400078e00ff */
[----:B------:R-:W-:Y:S01]  /*a080*/  IMAD.SHL.U32 R224, R20, 0x4, RZ ;  /* 0x0000000414e07824 */ /* 0x000fe200078e00ff */
[C---:B---3--:R-:W-:Y:S01]  /*a090*/  SHF.L.U64.HI R217, R16.reuse, 0x2, R18 ;  /* 0x0000000210d97819 */ /* 0x048fe20000010212 */
[----:B------:R-:W-:Y:S01]  /*a0a0*/  IMAD.SHL.U32 R216, R16, 0x4, RZ ;  /* 0x0000000410d87824 */ /* 0x000fe200078e00ff */
[----:B------:R1:W5:Y:S04]  /*a0b0*/  LDL.LU R18, [R1+0x43c] ;  /* 0x00043c0001127983 */ /* 0x0003680000300800 */
[----:B------:R1:W5:Y:S01]  /*a0c0*/  LDL.LU R16, [R1+0x438] ;  /* 0x0004380001107983 */ /* 0x0003620000300800 */
[C---:B----4-:R-:W-:Y:S01]  /*a0d0*/  SHF.L.U64.HI R23, R12.reuse, 0x2, R15 ;  /* 0x000000020c177819 */ /* 0x050fe2000001020f */
[----:B------:R-:W-:Y:S02]  /*a0e0*/  IMAD.SHL.U32 R22, R12, 0x4, RZ ;  /* 0x000000040c167824 */ /* 0x000fe400078e00ff */
[----:B------:R1:W5:Y:S01]  /*a0f0*/  LDL.LU R15, [R1+0x434] ;  /* 0x00043400010f7983 */ /* 0x0003620000300800 */
[C---:B------:R-:W-:Y:S01]  /*a100*/  SHF.L.U64.HI R21, R10.reuse, 0x2, R11 ;  /* 0x000000020a157819 */ /* 0x040fe2000001020b */
[----:B------:R-:W-:-:S02]  /*a110*/  IMAD.SHL.U32 R20, R10, 0x4, RZ ;  /* 0x000000040a147824 */ /* 0x000fc400078e00ff */
[----:B------:R1:W5:Y:S04]  /*a120*/  LDL.LU R12, [R1+0x430] ;  /* 0x00043000010c7983 */ /* 0x0003680000300800 */
[----:B------:R1:W5:Y:S04]  /*a130*/  LDL.LU R11, [R1+0x42c] ;  /* 0x00042c00010b7983 */ /* 0x0003680000300800 */
[----:B------:R1:W5:Y:S01]  /*a140*/  LDL.LU R10, [R1+0x428] ;  /* 0x00042800010a7983 */ /* 0x0003620000300800 */
[----:B------:R-:W-:Y:S02]  /*a150*/  SHF.R.S32.HI R29, RZ, 0x1f, R6 ;  /* 0x0000001fff1d7819 */ /* 0x000fe40000011406 */
[----:B------:R-:W-:-:S02]  /*a160*/  SHF.R.S32.HI R26, RZ, 0x1f, R7 ;  /* 0x0000001fff1a7819 */ /* 0x000fc40000011407 */
[----:B------:R-:W-:Y:S02]  /*a170*/  SHF.R.S32.HI R28, RZ, 0x1f, R13 ;  /* 0x0000001fff1c7819 */ /* 0x000fe4000001140d */
[----:B------:R-:W-:Y:S01]  /*a180*/  LEA.HI R6, R29, R6, RZ, 0x5 ;  /* 0x000000061d067211 */ /* 0x000fe200078f28ff */
[----:B------:R-:W-:Y:S01]  /*a190*/  IMAD R31, R26, 0xc, RZ ;  /* 0x0000000c1a1f7824 */ /* 0x000fe200078e02ff */
[----:B------:R-:W-:Y:S01]  /*a1a0*/  SHF.L.U64.HI R221, R9, 0x2, R8 ;  /* 0x0000000209dd7819 */ /* 0x000fe20000010208 */
[----:B------:R-:W-:Y:S01]  /*a1b0*/  IMAD.WIDE.U32 R2, R7, 0xc, R2 ;  /* 0x0000000c07027825 */ /* 0x000fe200078e0002 */
[----:B------:R-:W-:Y:S02]  /*a1c0*/  SHF.R.S32.HI R8, RZ, 0x1f, R13 ;  /* 0x0000001fff087819 */ /* 0x000fe4000001140d */
[----:B------:R-:W-:Y:S01]  /*a1d0*/  SHF.R.S32.HI R17, RZ, 0x5, R6 ;  /* 0x00000005ff117819 */ /* 0x000fe20000011406 */
[----:B------:R-:W-:Y:S02]  /*a1e0*/  IMAD R27, R28, 0xc, RZ ;  /* 0x0000000c1c1b7824 */ /* 0x000fe400078e02ff */
[----:B------:R-:W-:-:S04]  /*a1f0*/  IMAD.WIDE.U32 R24, R13, 0xc, R24 ;  /* 0x0000000c0d187825 */ /* 0x000fc800078e0018 */
[----:B------:R-:W-:Y:S02]  /*a200*/  VIADD R58, R58, 0xffffffa0 ;  /* 0xffffffa03a3a7836 */ /* 0x000fe40000000000 */
[----:B------:R-:W-:Y:S01]  /*a210*/  IMAD.SHL.U32 R220, R9, 0x4, RZ ;  /* 0x0000000409dc7824 */ /* 0x000fe200078e00ff */
[----:B------:R-:W-:Y:S01]  /*a220*/  SHF.R.S32.HI R9, RZ, 0x1f, R7 ;  /* 0x0000001fff097819 */ /* 0x000fe20000011407 */
[----:B------:R-:W-:Y:S01]  /*a230*/  IMAD.IADD R0, R3, 0x1, R31 ;  /* 0x0000000103007824 */ /* 0x000fe200078e021f */
[----:B------:R-:W-:Y:S01]  /*a240*/  SHF.L.U64.HI R251, R80, 0x2, R81 ;  /* 0x0000000250fb7819 */ /* 0x000fe20000010251 */
[----:B------:R-:W-:Y:S01]  /*a250*/  IMAD.IADD R4, R25, 0x1, R27 ;  /* 0x0000000119047824 */ /* 0x000fe200078e021b */
[----:B------:R-:W-:Y:S01]  /*a260*/  SHF.L.U64.HI R249, R78, 0x2, R79 ;  /* 0x000000024ef97819 */ /* 0x000fe2000001024f */
[----:B------:R-:W-:Y:S01]  /*a270*/  IMAD.MOV.U32 R5, RZ, RZ, R24 ;  /* 0x000000ffff057224 */ /* 0x000fe200078e0018 */
[----:B------:R-:W-:Y:S01]  /*a280*/  SHF.L.U64.HI R247, R76, 0x2, R77 ;  /* 0x000000024cf77819 */ /* 0x000fe2000001024d */
[----:B------:R-:W-:Y:S01]  /*a290*/  IMAD.MOV.U32 R3, RZ, RZ, R58 ;  /* 0x000000ffff037224 */ /* 0x000fe200078e003a */
[----:B------:R-:W-:Y:S01]  /*a2a0*/  SHF.L.U64.HI R245, R74, 0x2, R75 ;  /* 0x000000024af57819 */ /* 0x000fe2000001024b */
[----:B------:R-:W-:Y:S01]  /*a2b0*/  IMAD.SHL.U32 R250, R80, 0x4, RZ ;  /* 0x0000000450fa7824 */ /* 0x000fe200078e00ff */
        /* <DEDUP_REMOVED lines=8> */
[----:B------:R-:W-:Y:S01]  /*a340*/  SHF.L.U32 R236, R66, 0x2, RZ ;  /* 0x0000000242ec7819 */ /* 0x000fe200000006ff */
        /* <DEDUP_REMOVED lines=9> */
[----:B------:R-:W-:Y:S01]  /*a3e0*/  CS2R R152, SRZ ;  /* 0x0000000000987805 */ /* 0x000fe2000001ff00 */
[----:B------:R-:W-:Y:S01]  /*a3f0*/  IMAD.MOV.U32 R14, RZ, RZ, RZ ;  /* 0x000000ffff0e7224 */ /* 0x000fe200078e00ff */
[----:B------:R-:W-:-:S02]  /*a400*/  CS2R R154, SRZ ;  /* 0x00000000009a7805 */ /* 0x000fc4000001ff00 */
[----:B------:R-:W-:Y:S02]  /*a410*/  CS2R R156, SRZ ;  /* 0x00000000009c7805 */ /* 0x000fe4000001ff00 */
[----:B------:R-:W-:Y:S02]  /*a420*/  CS2R R158, SRZ ;  /* 0x00000000009e7805 */ /* 0x000fe4000001ff00 */
[----:B------:R-:W-:Y:S02]  /*a430*/  CS2R R160, SRZ ;  /* 0x0000000000a07805 */ /* 0x000fe4000001ff00 */
[----:B------:R-:W-:Y:S02]  /*a440*/  CS2R R162, SRZ ;  /* 0x0000000000a27805 */ /* 0x000fe4000001ff00 */
[----:B------:R-:W-:Y:S02]  /*a450*/  CS2R R164, SRZ ;  /* 0x0000000000a47805 */ /* 0x000fe4000001ff00 */
        /* <DEDUP_REMOVED lines=74> */
[----:B------:R-:W-:Y:S02]  /*a900*/  SHF.L.U64.HI R8, R7, 0x2, R9 ;  /* 0x0000000207087819 */ /* 0x000fe40000010209 */
        /* <DEDUP_REMOVED lines=15> */
[----:B------:R-:W-:Y:S01]  /*aa00*/  IADD3 R6, R17, -0x3, RZ ;  /* 0xfffffffd11067810 */ /* 0x000fe20007ffe0ff */
[----:B------:R-:W-:Y:S01]  /*aa10*/  UMOV UR14, 0x2 ;  /* 0x00000002000e7882 */ /* 0x000fe20000000000 */
[----:B-1----:R-:W-:-:S05]  /*aa20*/  UMOV UR13, 0xffffffff ;  /* 0xffffffff000d7882 */ /* 0x002fca0000000000 */
.L_x_1:
[----:B------:R-:W-:Y:S01]  /*aa30*/  STL.64 [R1+0x520], R86 ;  /* 0x0005205601007387 */ /* 0x000fe20000100a00 */
[----:B------:R-:W-:Y:S01]  /*aa40*/  UIADD3 UR13, UR13, 0x1, URZ ;  /* 0x000000010d0d7890 */ /* 0x000fe2000fffe03f */
[----:B------:R-:W-:-:S04]  /*aa50*/  DEPBAR.LE SB0, 0x4 ;  /* 0x000081000000791a */ /* 0x000fc80000000000 */
[----:B------:R-:W-:Y:S04]  /*aa60*/  STL.64 [R1+0x518], R84 ;  /* 0x0005185401007387 */ /* 0x000fe80000100a00 */
        /* <DEDUP_REMOVED lines=29> */
[----:B------:R1:W-:Y:S04]  /*ac40*/  STL.64 [R1+0x428], R24 ;  /* 0x0004281801007387 */ /* 0x0003e80000100a00 */
[----:B-1----:R-:W2:Y:S04]  /*ac50*/  LDL.LU.64 R24, [R1] ;  /* 0x0000000001187983 */ /* 0x002ea80000300a00 */
[----:B------:R-:W2:Y:S04]  /*ac60*/  LDL.LU.64 R26, [R1+0x8] ;  /* 0x00000800011a7983 */ /* 0x000ea80000300a00 */
        /* <DEDUP_REMOVED lines=29> */
[----:B------:R-:W2:Y:S01]  /*ae40*/  LDL.LU.64 R86, [R1+0xf8] ;  /* 0x0000f80001567983 */ /* 0x000ea20000300a00 */
[----:B------:R-:W-:Y:S01]  /*ae50*/  UISETP.GT.AND UP0, UPT, UR13, 0x3, UPT ;  /* 0x000000030d00788c */ /* 0x000fe2000bf04270 */
[----:B------:R-:W-:Y:S01]  /*ae60*/  UMOV UR7, 0x40000040 ;  /* 0x4000004000077882 */ /* 0x000fe20000000000 */
[----:B------:R-:W-:Y:S02]  /*ae70*/  BAR.SYNC.DEFER_BLOCKING 0x0 ;  /* 0x0000000000007b1d */ /* 0x000fe40000010000 */
[----:B------:R-:W-:-:S04]  /*ae80*/  USEL UR13, UR13, URZ, !UP0 ;  /* 0x0000003f0d0d7287 */ /* 0x000fc8000c000000 */
[----:B------:R-:W-:Y:S02]  /*ae90*/  ULEA UR5, UR13, UR12, 0xe ;  /* 0x0000000c0d057291 */ /* 0x000fe4000f8e703f */
[----:B------:R-:W-:Y:S02]  /*aea0*/  ULEA UR4, UR13, UR12, 0xf ;  /* 0x0000000c0d047291 */ /* 0x000fe4000f8e783f */
[----:B------:R-:W-:Y:S02]  /*aeb0*/  UIADD3 UR5, UR5, 0x20000, URZ ;  /* 0x0002000005057890 */ /* 0x000fe4000fffe03f */
[----:B------:R-:W-:Y:S02]  /*aec0*/  USHF.R.U32.HI UR4, URZ, 0x4, UR4 ;  /* 0x000000043f047899 */ /* 0x000fe40008011604 */
[----:B------:R-:W-:Y:S02]  /*aed0*/  USHF.R.U32.HI UR5, URZ, 0x4, UR5 ;  /* 0x000000043f057899 */ /* 0x000fe40008011605 */
[----:B------:R-:W-:-:S02]  /*aee0*/  USGXT.U32 UR4, UR4, 0xe ;  /* 0x0000000e0404789a */ /* 0x000fc40008000000 */
[----:B------:R-:W-:Y:S02]  /*aef0*/  USGXT.U32 UR6, UR5, 0xe ;  /* 0x0000000e0506789a */ /* 0x000fe40008000000 */
[----:B------:R-:W-:Y:S01]  /*af00*/  UIADD3 UR8, UP0, UR4, 0x2, URZ ;  /* 0x0000000204087890 */ /* 0x000fe2000ff1e03f */
[----:B------:R-:W-:Y:S01]  /*af10*/  UMOV UR5, 0x40000040 ;  /* 0x4000004000057882 */ /* 0x000fe20000000000 */
[----:B------:R-:W-:Y:S01]  /*af20*/  UIADD3 UR10, UP1, UR6, 0x2, URZ ;  /* 0x00000002060a7890 */ /* 0x000fe2000ff3e03f */
[----:B--2---:R-:W-:-:S06]  /*af30*/  WARPGROUP.ARRIVE ;  /* 0x00000000000079c5 */ /* 0x004fcc0000000000 */
[----:B------:R-:W-:Y:S01]  /*af40*/  HGMMA.64x128x8.F32.TF32 R24, gdesc[UR4], R24, gsb0 ;  /* 0x05e00000041879f0 */ /* 0x000fe20008002818 */
[----:B------:R-:W-:Y:S01]  /*af50*/  UMOV UR4, URZ ;  /* 0x0000003f00047c82 */ /* 0x000fe20008000000 */
[----:B------:R-:W-:Y:S01]  /*af60*/  UMOV UR5, URZ ;  /* 0x0000003f00057c82 */ /* 0x000fe20008000000 */
[----:B------:R-:W-:Y:S02]  /*af70*/  UIADD3.X UR9, UR4, 0x40000040, URZ, UP0, !UPT ;  /* 0x4000004004097890 */ /* 0x000fe400087fe43f */
[----:B------:R-:W-:Y:S02]  /*af80*/  UIADD3.X UR11, UR5, 0x40000040, URZ, UP1, !UPT ;  /* 0x40000040050b7890 */ /* 0x000fe40008ffe43f */
[----:B------:R-:W-:Y:S02]  /*af90*/  UIADD3.64 UR24, UR8, 0x2, URZ ;  /* 0x0000000208187897 */ /* 0x000fe4000fffe03f */
[----:B------:R-:W-:Y:S02]  /*afa0*/  UIADD3.64 UR26, UR10, 0x2, URZ ;  /* 0x000000020a1a7897 */ /* 0x000fe4000fffe03f */
[----:B------:R-:W-:-:S02]  /*afb0*/  UIADD3.64 UR20, UR8, 0x4, URZ ;  /* 0x0000000408147897 */ /* 0x000fc4000fffe03f */
[----:B------:R-:W-:Y:S01]  /*afc0*/  UIADD3.64 UR22, UR10, 0x4, URZ ;  /* 0x000000040a167897 */ /* 0x000fe2000fffe03f */
[----:B------:R-:W-:Y:S02]  /*afd0*/  WARPGROUP.DEPBAR.LE gsb0, 0x0 ;  /* 0x00008000000079c5 */ /* 0x000fe40000010000 */
[----:B------:R-:W-:-:S06]  /*afe0*/  WARPGROUP.ARRIVE ;  /* 0x00000000000079c5 */ /* 0x000fcc0000000000 */
[----:B------:R-:W-:Y:S03]  /*aff0*/  HGMMA.64x128x8.F32.TF32 R24, gdesc[UR8], R24, gsb0 ;  /* 0x05e00000081879f0 */ /* 0x000fe60008002818 */
[----:B------:R-:W-:Y:S02]  /*b000*/  WARPGROUP.DEPBAR.LE gsb0, 0x0 ;  /* 0x00008000000079c5 */ /* 0x000fe40000010000 */
[----:B------:R-:W-:-:S07]  /*b010*/  WARPGROUP.ARRIVE ;  /* 0x00000000000079c5 */ /* 0x000fce0000000000 */
[----:B------:R-:W-:Y:S01]  /*b020*/  HGMMA.64x128x8.F32.TF32 R24, gdesc[UR24], R24, gsb0 ;  /* 0x05e00000181879f0 */ /* 0x000fe20008002818 */
[----:B------:R-:W-:Y:S02]  /*b030*/  UIADD3.64 UR4, UR8, 0x1fe, URZ ;  /* 0x000001fe08047897 */ /* 0x000fe4000fffe03f */
[----:B------:R-:W-:Y:S02]  /*b040*/  WARPGROUP.DEPBAR.LE gsb0, 0x0 ;  /* 0x00008000000079c5 */ /* 0x000fe40000010000 */
[----:B------:R-:W-:-:S07]  /*b050*/  WARPGROUP.ARRIVE ;  /* 0x00000000000079c5 */ /* 0x000fce0000000000 */
[----:B------:R-:W-:Y:S01]  /*b060*/  HGMMA.64x128x8.F32.TF32 R24, gdesc[UR20], R24, gsb0 ;  /* 0x05e00000141879f0 */ /* 0x000fe20008002818 */
[----:B------:R-:W-:Y:S01]  /*b070*/  UIADD3.64 UR28, UR8, 0x200, URZ ;  /* 0x00000200081c7897 */ /* 0x000fe2000fffe03f */
[----:B------:R-:W-:Y:S01]  /*b080*/  UMOV UR30, UR10 ;  /* 0x0000000a001e7c82 */ /* 0x000fe20008000000 */
[----:B------:R-:W-:Y:S01]  /*b090*/  UMOV UR31, UR11 ;  /* 0x0000000b001f7c82 */ /* 0x000fe20008000000 */
[----:B------:R-:W-:Y:S02]  /*b0a0*/  WARPGROUP.DEPBAR.LE gsb0, 0x0 ;  /* 0x00008000000079c5 */ /* 0x000fe40000010000 */
[----:B------:R-:W-:Y:S01]  /*b0b0*/  WARPGROUP.ARRIVE ;  /* 0x00000000000079c5 */ /* 0x000fe20000000000 */
[----:B------:R-:W-:Y:S01]  /*b0c0*/  UIADD3.64 UR24, UR8, 0x202, URZ ;  /* 0x0000020208187897 */ /* 0x000fe2000fffe03f */
[----:B------:R-:W-:Y:S04]  /*b0d0*/  STL.64 [R1], R24 ;  /* 0x0000001801007387 */ /* 0x000fe80000100a00 */
[----:B------:R-:W-:Y:S01]  /*b0e0*/  HGMMA.64x128x8.F32.TF32 R152, gdesc[UR4], R152, gsb0 ;  /* 0x05e00000049879f0 */ /* 0x000fe20008002898 */
[----:B------:R-:W-:Y:S01]  /*b0f0*/  UIADD3.64 UR20, UR8, 0x204, URZ ;  /* 0x0000020408147897 */ /* 0x000fe2000fffe03f */
[----:B------:R-:W-:Y:S01]  /*b100*/  STL.64 [R1+0x8], R26 ;  /* 0x0000081a01007387 */ /* 0x000fe20000100a00 */
[----:B------:R-:W-:-:S03]  /*b110*/  UIADD3.64 UR4, UR8, 0x3fe, URZ ;  /* 0x000003fe08047897 */ /* 0x000fc6000fffe03f */
        /* <DEDUP_REMOVED lines=29> */
[----:B------:R1:W-:Y:S01]  /*b2f0*/  STL.64 [R1+0xf8], R86 ;  /* 0x0000f85601007387 */ /* 0x0003e20000100a00 */
[----:B------:R-:W-:-:S02]  /*b300*/  WARPGROUP.DEPBAR.LE gsb0, 0x0 ;  /* 0x00008000000079c5 */ /* 0x000fc40000010000 */
[----:B------:R-:W-:Y:S01]  /*b310*/  WARPGROUP.ARRIVE ;  /* 0x00000000000079c5 */ /* 0x000fe20000000000 */
[----:B-1----:R-:W2:Y:S04]  /*b320*/  LDL.LU.64 R86, [R1+0x520] ;  /* 0x0005200001567983 */ /* 0x002ea80000300a00 */
[----:B------:R-:W2:Y:S01]  /*b330*/  LDL.LU.64 R84, [R1+0x518] ;  /* 0x0005180001547983 */ /* 0x000ea20000300a00 */
[----:B------:R-:W-:Y:S03]  /*b340*/  HGMMA.64x128x8.F32.TF32 R152, gdesc[UR28], R152, gsb0 ;  /* 0x05e000001c9879f0 */ /* 0x000fe60008002898 */
[----:B------:R-:W2:Y:S01]  /*b350*/  LDL.LU.64 R82, [R1+0x510] ;  /* 0x0005100001527983 */ /* 0x000ea20000300a00 */
[----:B------:R-:W-:Y:S01]  /*b360*/  UIADD3.64 UR28, UR8, 0x400, URZ ;  /* 0x00000400081c7897 */ /* 0x000fe2000fffe03f */
[----:B------:R-:W-:Y:S01]  /*b370*/  UMOV UR30, UR10 ;  /* 0x0000000a001e7c82 */ /* 0x000fe20008000000 */
[----:B------:R-:W-:Y:S01]  /*b380*/  UMOV UR31, UR11 ;  /* 0x0000000b001f7c82 */ /* 0x000fe20008000000 */
        /* <DEDUP_REMOVED lines=29> */
[----:B------:R-:W-:Y:S01]  /*b560*/  VIADD R6, R17, 0xfffffffd ;  /* 0xfffffffd11067836 */ /* 0x000fe20000000000 */
[----:B------:R-:W-:Y:S01]  /*b570*/  ISETP.GT.AND P1, PT, R3, RZ, PT ;  /* 0x000000ff0300720c */ /* 0x000fe20003f24270 */
[----:B------:R-:W-:-:S03]  /*b580*/  UIADD3 UR14, UR14, 0x1, URZ ;  /* 0x000000010e0e7890 */ /* 0x000fc6000fffe03f */
[----:B------:R-:W-:Y:S01]  /*b590*/  ISETP.GE.AND P0, PT, R14, R6, PT ;  /* 0x000000060e00720c */ /* 0x000fe20003f06270 */
[----:B------:R-:W-:Y:S01]  /*b5a0*/  UISETP.GT.AND UP0, UPT, UR14, 0x3, UPT ;  /* 0x000000030e00788c */ /* 0x000fe2000bf04270 */
[----:B------:R-:W-:-:S03]  /*b5b0*/  SEL R6, RZ, 0x4, !P1 ;  /* 0x00000004ff067807 */ /* 0x000fc60004800000 */
[----:B------:R-:W-:Y:S01]  /*b5c0*/  USEL UR14, UR14, URZ, !UP0 ;  /* 0x0000003f0e0e7287 */ /* 0x000fe2000c000000 */
[----:B------:R-:W-:Y:S01]  /*b5d0*/  SEL R6, R6, RZ, !P0 ;  /* 0x000000ff06067207 */ /* 0x000fe20004000000 */
[----:B------:R-:W-:Y:S02]  /*b5e0*/  WARPGROUP.DEPBAR.LE gsb0, 0x0 ;  /* 0x00008000000079c5 */ /* 0x000fe40000010000 */
[----:B------:R-:W-:Y:S01]  /*b5f0*/  WARPGROUP.ARRIVE ;  /* 0x00000000000079c5 */ /* 0x000fe20000000000 */
[----:B------:R-:W-:Y:S02]  /*b600*/  ISETP.NE.U32.AND P1, PT, R6, RZ, PT ;  /* 0x000000ff0600720c */ /* 0x000fe40003f25070 */
[----:B------:R-:W3:Y:S03]  /*b610*/  LDL R6, [R1+0x354] ;  /* 0x0003540001067983 */ /* 0x000ee60000100800 */
[----:B------:R-:W-:Y:S01]  /*b620*/  HGMMA.64x128x8.F32.TF32 R152, gdesc[UR24], R152, gsb0 ;  /* 0x05e00000189879f0 */ /* 0x000fe20008002898 */
[----:B------:R-:W-:-:S02]  /*b630*/  UIADD3.64 UR24, UR8, 0x402, URZ ;  /* 0x0000040208187897 */ /* 0x000fc4000fffe03f */
[----:B------:R-:W-:Y:S02]  /*b640*/  WARPGROUP.DEPBAR.LE gsb0, 0x0 ;  /* 0x00008000000079c5 */ /* 0x000fe40000010000 */
[----:B------:R-:W-:-:S07]  /*b650*/  WARPGROUP.ARRIVE ;  /* 0x00000000000079c5 */ /* 0x000fce0000000000 */
[----:B------:R-:W-:Y:S01]  /*b660*/  HGMMA.64x128x8.F32.TF32 R152, gdesc[UR20], R152, gsb0 ;  /* 0x05e00000149879f0 */ /* 0x000fe20008002898 */
[----:B------:R-:W-:Y:S02]  /*b670*/  UIADD3.64 UR20, UR8, 0x404, URZ ;  /* 0x0000040408147897 */ /* 0x000fe4000fffe03f */
[----:B------:R-:W-:Y:S02]  /*b680*/  WARPGROUP.DEPBAR.LE gsb0, 0x0 ;  /* 0x00008000000079c5 */ /* 0x000fe40000010000 */
[----:B------:R-:W-:-:S07]  /*b690*/  WARPGROUP.ARRIVE ;  /* 0x00000000000079c5 */ /* 0x000fce0000000000 */
[----:B------:R-:W-:Y:S01]  /*b6a0*/  HGMMA.64x128x8.F32.TF32 R88, gdesc[UR4], R88, gsb0 ;  /* 0x05e00000045879f0 */ /* 0x000fe20008002858 */
[----:B------:R-:W-:Y:S02]  /*b6b0*/  UIADD3.64 UR4, UR8, 0x5fe, URZ ;  /* 0x000005fe08047897 */ /* 0x000fe4000fffe03f */
[----:B------:R-:W-:Y:S02]  /*b6c0*/  WARPGROUP.DEPBAR.LE gsb0, 0x0 ;  /* 0x00008000000079c5 */ /* 0x000fe40000010000 */
[----:B------:R-:W-:-:S07]  /*b6d0*/  WARPGROUP.ARRIVE ;  /* 0x00000000000079c5 */ /* 0x000fce0000000000 */
[----:B------:R-:W-:Y:S03]  /*b6e0*/  HGMMA.64x128x8.F32.TF32 R88, gdesc[UR28], R88, gsb0 ;  /* 0x05e000001c5879f0 */ /* 0x000fe60008002858 */
        /* <DEDUP_REMOVED lines=8> */
[----:B--2---:R-:W-:-:S07]  /*b770*/  WARPGROUP.ARRIVE ;  /* 0x00000000000079c5 */ /* 0x004fce0000000000 */
[----:B------:R-:W-:Y:S01]  /*b780*/  HGMMA.64x128x8.F32.TF32 R24, gdesc[UR4], R24, gsb0 ;  /* 0x05e00000041879f0 */ /* 0x000fe20008002818 */
[----:B------:R-:W-:Y:S01]  /*b790*/  UIADD3.64 UR4, UR8, 0x600, URZ ;  /* 0x0000060008047897 */ /* 0x000fe2000fffe03f */
[----:B------:R-:W-:Y:S01]  /*b7a0*/  UMOV UR6, UR10 ;  /* 0x0000000a00067c82 */ /* 0x000fe20008000000 */
[----:B------:R-:W-:Y:S01]  /*b7b0*/  UMOV UR7, UR11 ;  /* 0x0000000b00077c82 */ /* 0x000fe20008000000 */
[----:B------:R-:W-:Y:S02]  /*b7c0*/  WARPGROUP.DEPBAR.LE gsb0, 0x0 ;  /* 0x00008000000079c5 */ /* 0x000fe40000010000 */
[----:B------:R-:W-:-:S06]  /*b7d0*/  WARPGROUP.ARRIVE ;  /* 0x00000000000079c5 */ /* 0x000fcc0000000000 */
[----:B------:R-:W-:Y:S01]  /*b7e0*/  HGMMA.64x128x8.F32.TF32 R24, gdesc[UR4], R24, gsb0 ;  /* 0x05e00000041879f0 */ /* 0x000fe20008002818 */
[----:B------:R-:W-:Y:S01]  /*b7f0*/  UIADD3.64 UR8, UR8, 0x604, URZ ;  /* 0x0000060408087897 */ /* 0x000fe2000fffe03f */
[----:B------:R-:W-:Y:S01]  /*b800*/  UMOV UR10, UR22 ;  /* 0x00000016000a7c82 */ /* 0x000fe20008000000 */
[----:B------:R-:W-:Y:S01]  /*b810*/  UMOV UR11, UR23 ;  /* 0x00000017000b7c82 */ /* 0x000fe20008000000 */
[----:B------:R-:W-:Y:S02]  /*b820*/  WARPGROUP.DEPBAR.LE gsb0, 0x0 ;  /* 0x00008000000079c5 */ /* 0x000fe40000010000 */
[----:B------:R-:W-:-:S06]  /*b830*/  WARPGROUP.ARRIVE ;  /* 0x00000000000079c5 */ /* 0x000fcc0000000000 */
[----:B------:R-:W-:Y:S01]  /*b840*/  HGMMA.64x128x8.F32.TF32 R24, gdesc[UR24], R24, gsb0 ;  /* 0x05e00000181879f0 */ /* 0x000fe20008002818 */
[----:B------:R-:W-:Y:S01]  /*b850*/  ULEA UR4, UR14, UR12, 0xf ;  /* 0x0000000c0e047291 */ /* 0x000fe2000f8e783f */
[----:B-----5:R-:W-:Y:S01]  /*b860*/  IADD3 R8, P2, R2, R19, RZ ;  /* 0x0000001302087210 */ /* 0x020fe20007f5e0ff */
[----:B------:R-:W-:Y:S02]  /*b870*/  WARPGROUP.DEPBAR.LE gsb0, 0x0 ;  /* 0x00008000000079c5 */ /* 0x000fe40000010000 */
[----:B------:R-:W-:-:S07]  /*b880*/  WARPGROUP.ARRIVE ;  /* 0x00000000000079c5 */ /* 0x000fce0000000000 */
[----:B------:R-:W-:Y:S01]  /*b890*/  HGMMA.64x128x8.F32.TF32 R24, gdesc[UR8], R24, gsb0 ;  /* 0x05e00000081879f0 */ /* 0x000fe20008002818 */
[----:B---3--:R-:W-:Y:S02]  /*b8a0*/  IMAD.X R9, R0, 0x1, R6, P2 ;  /* 0x0000000100097824 */ /* 0x008fe400010e0606 */
[----:B------:R-:W-:Y:S01]  /*b8b0*/  VIADD R6, R15, UR4 ;  /* 0x000000040f067c36 */ /* 0x000fe20008000000 */
[----:B------:R-:W-:Y:S02]  /*b8c0*/  WARPGROUP.DEPBAR.LE gsb0, 0x0 ;  /* 0x00008000000079c5 */ /* 0x000fe40000010000 */
[----:B------:R-:W-:Y:S06]  /*b8d0*/  BAR.SYNC.DEFER_BLOCKING 0x0 ;  /* 0x0000000000007b1d */ /* 0x000fec0000010000 */
[----:B------:R-:W-:Y:S01]  /*b8e0*/  @!PT LDS RZ, [RZ] ;  /* 0x00000000fffff984 */ /* 0x000fe20000000800 */
[----:B------:R-:W-:Y:S01]  /*b8f0*/  @!PT LDS RZ, [RZ] ;  /* 0x00000000fffff984 */ /* 0x000fe20000000800 */
[----:B------:R-:W-:Y:S01]  /*b900*/  @!PT LDS RZ, [RZ] ;  /* 0x00000000fffff984 */ /* 0x000fe20000000800 */
[----:B------:R1:W-:Y:S04]  /*b910*/  LDGSTS.E [R6], desc[UR16][R8.64], P1 ;  /* 0x0000000008067fae */ /* 0x0003e80008921850 */
[----:B------:R-:W2:Y:S01]  /*b920*/  LDL R9, [R1+0x358] ;  /* 0x0003580001097983 */ /* 0x000ea20000100800 */
[----:B-1----:R-:W-:-:S05]  /*b930*/  IADD3 R8, P2, R2, R18, RZ ;  /* 0x0000001202087210 */ /* 0x002fca0007f5e0ff */
[----:B--2---:R-:W-:-:S05]  /*b940*/  IMAD.X R9, R0, 0x1, R9, P2 ;  /* 0x0000000100097824 */ /* 0x004fca00010e0609 */
[----:B------:R1:W-:Y:S01]  /*b950*/  LDGSTS.E [R6+0x4000], desc[UR16][R8.64], P1 ;  /* 0x0400000008067fae */ /* 0x0003e20008921850 */
[----:B------:R-:W-:-:S04]  /*b960*/  ISETP.GT.AND P1, PT, R3, 0x1, PT ;  /* 0x000000010300780c */ /* 0x000fc80003f24270 */
[----:B-1----:R-:W-:-:S04]  /*b970*/  SEL R8, RZ, 0x4, !P1 ;  /* 0x00000004ff087807 */ /* 0x002fc80004800000 */
[----:B------:R-:W-:-:S04]  /*b980*/  SEL R8, R8, RZ, !P0 ;  /* 0x000000ff08087207 */ /* 0x000fc80004000000 */
[----:B------:R-:W-:Y:S02]  /*b990*/  ISETP.NE.U32.AND P1, PT, R8, RZ, PT ;  /* 0x000000ff0800720c */ /* 0x000fe40003f25070 */
[----:B------:R-:W-:-:S05]  /*b9a0*/  IADD3 R8, P2, R2, R20, RZ ;  /* 0x0000001402087210 */ /* 0x000fca0007f5e0ff */
[----:B------:R-:W-:-:S06]  /*b9b0*/  IMAD.X R9, R0, 0x1, R21, P2 ;  /* 0x0000000100097824 */ /* 0x000fcc00010e0615 */
[----:B------:R1:W-:Y:S02]  /*b9c0*/  LDGSTS.E [R6+0x4], desc[UR16][R8.64], P1 ;  /* 0x0000400008067fae */ /* 0x0003e40008921850 */
[----:B-1----:R-:W-:-:S05]  /*b9d0*/  IADD3 R8, P2, R2, R22, RZ ;  /* 0x0000001602087210 */ /* 0x002fca0007f5e0ff */
[----:B------:R-:W-:-:S05]  /*b9e0*/  IMAD.X R9, R0, 0x1, R23, P2 ;  /* 0x0000000100097824 */ /* 0x000fca00010e0617 */
        /* <DEDUP_REMOVED lines=25> */
[----:B------:R-:W-:Y:S02]  /*bb80*/  LOP3.LUT R6, R15, 0x10, RZ, 0x3c, !PT ;  /* 0x000000100f067812 */ /* 0x000fe400078e3cff */
[----:B------:R-:W-:-:S03]  /*bb90*/  IADD3 R8, P2, R2, R224, RZ ;  /* 0x000000e002087210 */ /* 0x000fc60007f5e0ff */
[----:B------:R-:W-:Y:S02]  /*bba0*/  VIADD R6, R6, UR4 ;  /* 0x0000000406067c36 */ /* 0x000fe40008000000 */
[----:B------:R-:W-:-:S05]  /*bbb0*/  IMAD.X R9, R0, 0x1, R225, P2 ;  /* 0x0000000100097824 */ /* 0x000fca00010e06e1 */
[----:B------:R1:W-:Y:S02]  /*bbc0*/  LDGSTS.E [R6], desc[UR16][R8.64], P1 ;  /* 0x0000000008067fae */ /* 0x0003e40008921850 */
[----:B-1----:R-:W-:-:S04]  /*bbd0*/  IADD3 R8, P2, R2, R226, RZ ;  /* 0x000000e202087210 */ /* 0x002fc80007f5e0ff */
[----:B------:R-:W-:-:S05]  /*bbe0*/  IADD3.X R9, R0, R227, RZ, P2, !PT ;  /* 0x000000e300097210 */ /* 0x000fca00017fe4ff */
        /* <DEDUP_REMOVED lines=60> */
[----:B-1----:R-:W-:-:S04]  /*bfb0*/  IADD3 R8, P2, R2, R250, RZ ;  /* 0x000000fa02087210 */ /* 0x002fc80007f5e0ff */
[----:B------:R-:W-:-:S05]  /*bfc0*/  IADD3.X R9, R0, R251, RZ, P2, !PT ;  /* 0x000000fb00097210 */ /* 0x000fca00017fe4ff */
[----:B------:R1:W-:Y:S04]  /*bfd0*/  LDGSTS.E [R6+0x4008], desc[UR16][R8.64], P1 ;  /* 0x0400800008067fae */ /* 0x0003e80008921850 */
[----:B------:R-:W2:Y:S01]  /*bfe0*/  LDL R9, [R1+0x100] ;  /* 0x0001000001097983 */ /* 0x000ea20000100800 */
[----:B------:R-:W-:-:S04]  /*bff0*/  ISETP.GT.AND P1, PT, R3, 0xb, PT ;  /* 0x0000000b0300780c */ /* 0x000fc80003f24270 */
[----:B-1----:R-:W-:-:S04]  /*c000*/  SEL R8, RZ, 0x4, !P1 ;  /* 0x00000004ff087807 */ /* 0x002fc80004800000 */
[----:B------:R-:W-:-:S04]  /*c010*/  SEL R8, R8, RZ, !P0 ;  /* 0x000000ff08087207 */ /* 0x000fc80004000000 */
[----:B------:R-:W-:Y:S02]  /*c020*/  ISETP.NE.U32.AND P1, PT, R8, RZ, PT ;  /* 0x000000ff0800720c */ /* 0x000fe40003f25070 */
[----:B------:R-:W-:-:S05]  /*c030*/  IADD3 R8, P2, R2, R252, RZ ;  /* 0x000000fc02087210 */ /* 0x000fca0007f5e0ff */
[----:B--2---:R-:W-:-:S06]  /*c040*/  IMAD.X R9, R0, 0x1, R9, P2 ;  /* 0x0000000100097824 */ /* 0x004fcc00010e0609 */
[----:B------:R1:W-:Y:S04]  /*c050*/  LDGSTS.E [R6+0xc], desc[UR16][R8.64], P1 ;  /* 0x0000c00008067fae */ /* 0x0003e80008921850 */
[----:B------:R-:W1:Y:S02]  /*c060*/  LDL R9, [R1+0x104] ;  /* 0x0001040001097983 */ /* 0x000e640000100800 */
[----:B-1----:R-:W-:Y:S02]  /*c070*/  IADD3 R8, P2, R2, R9, RZ ;  /* 0x0000000902087210 */ /* 0x002fe40007f5e0ff */
[----:B------:R-:W2:Y:S03]  /*c080*/  LDL R9, [R1+0x108] ;  /* 0x0001080001097983 */ /* 0x000ea60000100800 */
[----:B--2---:R-:W-:-:S05]  /*c090*/  IMAD.X R9, R0, 0x1, R9, P2 ;  /* 0x0000000100097824 */ /* 0x004fca00010e0609 */
[----:B------:R1:W-:Y:S04]  /*c0a0*/  LDGSTS.E [R6+0x400c], desc[UR16][R8.64], P1 ;  /* 0x0400c00008067fae */ /* 0x0003e80008921850 */
[----:B------:R-:W2:Y:S01]  /*c0b0*/  LDL R9, [R1+0x10c] ;  /* 0x00010c0001097983 */ /* 0x000ea20000100800 */
[----:B------:R-:W-:-:S04]  /*c0c0*/  ISETP.GT.AND P1, PT, R3, 0xc, PT ;  /* 0x0000000c0300780c */ /* 0x000fc80003f24270 */
[----:B-1----:R-:W-:-:S04]  /*c0d0*/  SEL R6, RZ, 0x4, !P1 ;  /* 0x00000004ff067807 */ /* 0x002fc80004800000 */
[----:B------:R-:W-:Y:S02]  /*c0e0*/  SEL R6, R6, RZ, !P0 ;  /* 0x000000ff06067207 */ /* 0x000fe40004000000 */
[----:B--2---:R-:W-:Y:S02]  /*c0f0*/  IADD3 R8, P2, R2, R9, RZ ;  /* 0x0000000902087210 */ /* 0x004fe40007f5e0ff */
[----:B------:R-:W2:Y:S01]  /*c100*/  LDL R9, [R1+0x110] ;  /* 0x0001100001097983 */ /* 0x000ea20000100800 */
[----:B------:R-:W-:Y:S02]  /*c110*/  ISETP.NE.U32.AND P1, PT, R6, RZ, PT ;  /* 0x000000ff0600720c */ /* 0x000fe40003f25070 */
[----:B------:R-:W-:-:S05]  /*c120*/  LOP3.LUT R6, R15, 0x30, RZ, 0x3c, !PT ;  /* 0x000000300f067812 */ /* 0x000fca00078e3cff */
[----:B------:R-:W-:Y:S02]  /*c130*/  VIADD R6, R6, UR4 ;  /* 0x0000000406067c36 */ /* 0x000fe40008000000 */
[----:B--2---:R-:W-:-:S05]  /*c140*/  IMAD.X R9, R0, 0x1, R9, P2 ;  /* 0x0000000100097824 */ /* 0x004fca00010e0609 */
[----:B------:R1:W-:Y:S04]  /*c150*/  LDGSTS.E [R6], desc[UR16][R8.64], P1 ;  /* 0x0000000008067fae */ /* 0x0003e80008921850 */
        /* <DEDUP_REMOVED lines=8> */
[----:B------:R-:W-:-:S04]  /*c1e0*/  SEL R8, R8, RZ, !P0 ;  /* 0x000000ff08087207 */ /* 0x000fc80004000000 */
[----:B------:R-:W-:Y:S02]  /*c1f0*/  ISETP.NE.U32.AND P1, PT, R8, RZ, PT ;  /* 0x000000ff0800720c */ /* 0x000fe40003f25070 */
[----:B--2---:R-:W-:Y:S02]  /*c200*/  IADD3 R8, P2, R2, R9, RZ ;  /* 0x0000000902087210 */ /* 0x004fe40007f5e0ff */
[----:B------:R-:W2:Y:S03]  /*c210*/  LDL R9, [R1+0x120] ;  /* 0x0001200001097983 */ /* 0x000ea60000100800 */
        /* <DEDUP_REMOVED lines=42> */
[----:B------:R-:W-:-:S04]  /*c4c0*/  LOP3.LUT R6, R15, 0x40, RZ, 0x3c, !PT ;  /* 0x000000400f067812 */ /* 0x000fc800078e3cff */
[----:B------:R-:W-:Y:S01]  /*c4d0*/  IADD3 R6, R6, UR4, RZ ;  /* 0x0000000406067c10 */ /* 0x000fe2000fffe0ff */
[----:B--2---:R-:W-:-:S06]  /*c4e0*/  IMAD.X R9, R0, 0x1, R9, P2 ;  /* 0x0000000100097824 */ /* 0x004fcc00010e0609 */
        /* <DEDUP_REMOVED lines=84> */
[----:B------:R-:W2:Y:S02]  /*ca30*/  LDL R9, [R1+0x1b0] ;  /* 0x0001b00001097983 */ /* 0x000ea40000100800 */
[----:B--2---:R-:W-:-:S07]  /*ca40*/  IADD3.X R9, R0, R9, RZ, P2, !PT ;  /* 0x0000000900097210 */ /* 0x004fce00017fe4ff */
        /* <DEDUP_REMOVED lines=86> */
[----:B------:R-:W-:Y:S01]  /*cfb0*/  VIADD R6, R6, UR4 ;  /* 0x0000000406067c36 */ /* 0x000fe20008000000 */
[----:B--2---:R-:W-:-:S05]  /*cfc0*/  IADD3.X R9, R0, R9, RZ, P2, !PT ;  /* 0x0000000900097210 */ /* 0x004fca00017fe4ff */
        /* <DEDUP_REMOVED lines=47> */
[----:B------:R1:W-:Y:S01]  /*d2c0*/  LDGSTS.E [R6+0x400c], desc[UR16][R8.64], P1 ;  /* 0x0400c00008067fae */ /* 0x0003e20008921850 */
[----:B------:R-:W-:-:S03]  /*d2d0*/  ULEA UR4, UR14, UR12, 0xe ;  /* 0x0000000c0e047291 */ /* 0x000fc6000f8e703f */
[----:B------:R-:W0:Y:S01]  /*d2e0*/  LDGDEPBAR ;  /* 0x00000000000079af */ /* 0x000e220000000000 */
[----:B-1----:R-:W1:Y:S02]  /*d2f0*/  S2R R9, SR_TID.X ;  /* 0x0000000000097919 */ /* 0x002e640000002100 */
[----:B-1----:R-:W-:Y:S02]  /*d300*/  LOP3.LUT R8, R9, 0x1f, RZ, 0xc0, !PT ;  /* 0x0000001f09087812 */ /* 0x002fe400078ec0ff */
[----:B------:R-:W2:Y:S02]  /*d310*/  LDL R9, [R1+0x24c] ;  /* 0x00024c0001097983 */ /* 0x000ea40000100800 */
[----:B------:R-:W-:-:S04]  /*d320*/  ISETP.GE.AND P1, PT, R8, R3, PT ;  /* 0x000000030800720c */ /* 0x000fc80003f26270 */
[----:B------:R-:W-:-:S04]  /*d330*/  SEL R6, RZ, 0x4, P1 ;  /* 0x00000004ff067807 */ /* 0x000fc80000800000 */
[----:B------:R-:W-:-:S04]  /*d340*/  SEL R6, R6, RZ, !P0 ;  /* 0x000000ff06067207 */ /* 0x000fc80004000000 */
[----:B------:R-:W-:Y:S02]  /*d350*/  ISETP.NE.U32.AND P0, PT, R6, RZ, PT ;  /* 0x000000ff0600720c */ /* 0x000fe40003f05070 */
[----:B------:R-:W3:Y:S01]  /*d360*/  LDL R6, [R1+0x250] ;  /* 0x0002500001067983 */ /* 0x000ee20000100800 */
[----:B--2---:R-:W-:-:S05]  /*d370*/  IADD3 R8, P1, R5, R9, RZ ;  /* 0x0000000905087210 */ /* 0x004fca0007f3e0ff */
[----:B---3--:R-:W-:Y:S02]  /*d380*/  IMAD.X R9, R4, 0x1, R6, P1 ;  /* 0x0000000104097824 */ /* 0x008fe400008e0606 */
[----:B------:R-:W-:-:S05]  /*d390*/  VIADD R6, R16, UR4 ;  /* 0x0000000410067c36 */ /* 0x000fca0008000000 */
[----:B------:R1:W-:Y:S04]  /*d3a0*/  LDGSTS.E [R6+0x20000], desc[UR16][R8.64], P0 ;  /* 0x2000000008067fae */ /* 0x0003e80008121850 */
[----:B------:R-:W1:Y:S02]  /*d3b0*/  LDL R9, [R1+0x25c] ;  /* 0x00025c0001097983 */ /* 0x000e640000100800 */
[----:B-1----:R-:W-:Y:S02]  /*d3c0*/  IADD3 R8, P1, R5, R9, RZ ;  /* 0x0000000905087210 */ /* 0x002fe40007f3e0ff */
[----:B------:R-:W2:Y:S03]  /*d3d0*/  LDL R9, [R1+0x260] ;  /* 0x0002600001097983 */ /* 0x000ea60000100800 */
[----:B--2---:R-:W-:-:S05]  /*d3e0*/  IMAD.X R9, R4, 0x1, R9, P1 ;  /* 0x0000000104097824 */ /* 0x004fca00008e0609 */
        /* <DEDUP_REMOVED lines=8> */
[----:B------:R-:W2:Y:S02]  /*d470*/  LDL R9, [R1+0x280] ;  /* 0x0002800001097983 */ /* 0x000ea40000100800 */
[----:B--2---:R-:W-:-:S05]  /*d480*/  IADD3.X R9, R4, R9, RZ, P1, !PT ;  /* 0x0000000904097210 */ /* 0x004fca0000ffe4ff */
        /* <DEDUP_REMOVED lines=61> */
[----:B------:R-:W2:Y:S01]  /*d860*/  LDL R9, [R1+0x254] ;  /* 0x0002540001097983 */ /* 0x000ea20000100800 */
[----:B-1----:R-:W-:Y:S02]  /*d870*/  LOP3.LUT R6, R16, 0x40, RZ, 0x3c, !PT ;  /* 0x0000004010067812 */ /* 0x002fe400078e3cff */
[----:B--2---:R-:W-:Y:S02]  /*d880*/  IADD3 R8, P1, R5, R9, RZ ;  /* 0x0000000905087210 */ /* 0x004fe40007f3e0ff */
[----:B------:R-:W2:Y:S01]  /*d890*/  LDL R9, [R1+0x258] ;  /* 0x0002580001097983 */ /* 0x000ea20000100800 */
[----:B------:R-:W-:Y:S01]  /*d8a0*/  VIADD R6, R6, UR4 ;  /* 0x0000000406067c36 */ /* 0x000fe20008000000 */
        /* <DEDUP_REMOVED lines=74> */
[----:B------:R-:W2:Y:S01]  /*dd50*/  LDL R9, [R1+0x348] ;  /* 0x0003480001097983 */ /* 0x000ea20000100800 */
[----:B------:R-:W-:Y:S01]  /*dd60*/  VIADD R14, R14, 0x1 ;  /* 0x000000010e0e7836 */ /* 0x000fe20000000000 */
[----:B------:R-:W-:Y:S01]  /*dd70*/  LEA R2, P2, R7, R2, 0x2 ;  /* 0x0000000207027211 */ /* 0x000fe200078410ff */
[----:B------:R-:W-:-:S02]  /*dd80*/  VIADD R3, R3, 0xffffffe0 ;  /* 0xffffffe003037836 */ /* 0x000fc40000000000 */
[----:B--2---:R-:W-:-:S05]  /*dd90*/  IMAD.X R9, R4, 0x1, R9, P1 ;  /* 0x0000000104097824 */ /* 0x004fca00008e0609 */
[----:B------:R1:W-:Y:S01]  /*dda0*/  LDGSTS.E [R6+0x23e00], desc[UR16][R8.64], P0 ;  /* 0x23e0000008067fae */ /* 0x0003e20008121850 */
[----:B------:R-:W-:Y:S02]  /*ddb0*/  ISETP.NE.U32.AND P0, PT, R17, R14, PT ;  /* 0x0000000e1100720c */ /* 0x000fe40003f05070 */
[----:B------:R-:W-:Y:S01]  /*ddc0*/  LEA R5, P1, R13, R5, 0x2 ;  /* 0x000000050d057211 */ /* 0x000fe200078210ff */
[----:B------:R-:W0:Y:S01]  /*ddd0*/  LDGDEPBAR ;  /* 0x00000000000079af */ /* 0x000e220000000000 */
[----:B-1----:R-:W-:Y:S02]  /*dde0*/  SHF.R.S32.HI R9, RZ, 0x1f, R7 ;  /* 0x0000001fff097819 */ /* 0x002fe40000011407 */
[----:B------:R-:W-:Y:S02]  /*ddf0*/  SHF.R.S32.HI R8, RZ, 0x1f, R13 ;  /* 0x0000001fff087819 */ /* 0x000fe4000001140d */
[----:B------:R-:W-:Y:S02]  /*de00*/  SHF.L.U64.HI R9, R7, 0x2, R9 ;  /* 0x0000000207097819 */ /* 0x000fe40000010209 */
[----:B------:R-:W-:-:S03]  /*de10*/  SHF.L.U64.HI R8, R13, 0x2, R8 ;  /* 0x000000020d087819 */ /* 0x000fc60000010208 */
[----:B------:R-:W-:Y:S02]  /*de20*/  IMAD.X R0, R0, 0x1, R9, P2 ;  /* 0x0000000100007824 */ /* 0x000fe400010e0609 */
[----:B------:R-:W-:Y:S01]  /*de30*/  IMAD.X R4, R4, 0x1, R8, P1 ;  /* 0x0000000104047824 */ /* 0x000fe200008e0608 */
[----:B------:R-:W-:Y:S06]  /*de40*/  @P0 BRA `(.L_x_1) ;  /* 0xffffffc800f80947 */ /* 0x000fec000383ffff */
.L_x_0:
[----:B------:R-:W1:Y:S01]  /*de50*/  S2R R6, SR_TID.X ;  /* 0x0000000000067919 */ /* 0x000e620000002100 */
[----:B------:R-:W-:-:S04]  /*de60*/  DEPBAR.LE SB0, 0x0 ;  /* 0x000080000000791a */ /* 0x000fc80000000000 */
[----:B------:R-:W2:Y:S01]  /*de70*/  S2R R252, SR_TID.X ;  /* 0x0000000000fc7919 */ /* 0x000ea20000002100 */
[----:B------:R-:W-:Y:S01]  /*de80*/  IMAD.MOV.U32 R7, RZ, RZ, R154 ;  /* 0x000000ffff077224 */ /* 0x000fe200078e009a */
[----:B------:R-:W-:Y:S01]  /*de90*/  ULDC UR4, c[0x0][0x22c] ;  /* 0x00008b0000047ab9 */ /* 0x000fe20000000800 */
[----:B------:R-:W-:Y:S01]  /*dea0*/  IMAD.MOV.U32 R16, RZ, RZ, R88 ;  /* 0x000000ffff107224 */ /* 0x000fe200078e0058 */
[----:B------:R-:W-:Y:S01]  /*deb0*/  ULDC.64 UR28, c[0x0][0x228] ;  /* 0x00008a00001c7ab9 */ /* 0x000fe20000000a00 */
[----:B------:R-:W-:Y:S01]  /*dec0*/  IMAD.MOV.U32 R17, RZ, RZ, R90 ;  /* 0x000000ffff117224 */ /* 0x000fe200078e005a */
[----:B------:R-:W-:Y:S01]  /*ded0*/  ULDC UR5, c[0x0][0x22c] ;  /* 0x00008b0000057ab9 */ /* 0x000fe20000000800 */
[----:B------:R-:W-:Y:S02]  /*dee0*/  IMAD.MOV.U32 R18, RZ, RZ, R24 ;  /* 0x000000ffff127224 */ /* 0x000fe400078e0018 */
[----:B------:R-:W-:Y:S02]  /*def0*/  IMAD.MOV.U32 R19, RZ, RZ, R26 ;  /* 0x000000ffff137224 */ /* 0x000fe400078e001a */
[----:B------:R-:W-:-:S02]  /*df00*/  IMAD.MOV.U32 R218, RZ, RZ, R193 ;  /* 0x000000ffffda7224 */ /* 0x000fc400078e00c1 */
[----:B------:R-:W-:Y:S02]  /*df10*/  IMAD.MOV.U32 R219, RZ, RZ, R195 ;  /* 0x000000ffffdb7224 */ /* 0x000fe400078e00c3 */
[----:B------:R-:W-:Y:S02]  /*df20*/  IMAD.MOV.U32 R222, RZ, RZ, R197 ;  /* 0x000000ffffde7224 */ /* 0x000fe400078e00c5 */
[----:B------:R-:W-:Y:S02]  /*df30*/  IMAD.MOV.U32 R223, RZ, RZ, R199 ;  /* 0x000000ffffdf7224 */ /* 0x000fe400078e00c7 */
[----:B------:R-:W-:Y:S02]  /*df40*/  IMAD.MOV.U32 R226, RZ, RZ, R201 ;  /* 0x000000ffffe27224 */ /* 0x000fe400078e00c9 */
[----:B------:R-:W-:Y:S02]  /*df50*/  IMAD.MOV.U32 R227, RZ, RZ, R203 ;  /* 0x000000ffffe37224 */ /* 0x000fe400078e00cb */
[----:B------:R-:W-:-:S02]  /*df60*/  IMAD.MOV.U32 R230, RZ, RZ, R205 ;  /* 0x000000ffffe67224 */ /* 0x000fc400078e00cd */
[----:B------:R-:W-:Y:S02]  /*df70*/  IMAD.MOV.U32 R231, RZ, RZ, R207 ;  /* 0x000000ffffe77224 */ /* 0x000fe400078e00cf */
[----:B------:R-:W-:Y:S02]  /*df80*/  IMAD.MOV.U32 R234, RZ, RZ, R209 ;  /* 0x000000ffffea7224 */ /* 0x000fe400078e00d1 */
[----:B------:R-:W-:Y:S02]  /*df90*/  IMAD.MOV.U32 R235, RZ, RZ, R211 ;  /* 0x000000ffffeb7224 */ /* 0x000fe400078e00d3 */
[----:B------:R-:W-:Y:S01]  /*dfa0*/  IMAD.MOV.U32 R244, RZ, RZ, R145 ;  /* 0x000000fffff47224 */ /* 0x000fe200078e0091 */
[----:B--2---:R-:W-:Y:S01]  /*dfb0*/  LOP3.LUT R4, R252, 0x60, RZ, 0xc0, !PT ;  /* 0x00000060fc047812 */ /* 0x004fe200078ec0ff */
[----:B-1----:R-:W-:Y:S01]  /*dfc0*/  IMAD.SHL.U32 R3, R6, 0x10, RZ ;  /* 0x0000001006037824 */ /* 0x002fe200078e00ff */
[----:B------:R-:W-:Y:S01]  /*dfd0*/  LOP3.LUT R252, R252, 0x7f, RZ, 0xc0, !PT ;  /* 0x0000007ffcfc7812 */ /* 0x000fe200078ec0ff */
[----:B------:R-:W-:-:S02]  /*dfe0*/  IMAD.SHL.U32 R0, R6, 0x40, RZ ;  /* 0x0000004006007824 */ /* 0x000fc400078e00ff */
[----:B------:R-:W-:Y:S01]  /*dff0*/  IMAD.MOV.U32 R245, RZ, RZ, R147 ;  /* 0x000000fffff57224 */ /* 0x000fe200078e0093 */
[----:B------:R-:W-:Y:S01]  /*e000*/  LOP3.LUT R3, R3, 0xf0, RZ, 0xc0, !PT ;  /* 0x000000f003037812 */ /* 0x000fe200078ec0ff */
[----:B------:R-:W-:Y:S01]  /*e010*/  IMAD.MOV.U32 R246, RZ, RZ, R81 ;  /* 0x000000fffff67224 */ /* 0x000fe200078e0051 */
[----:B------:R-:W-:Y:S01]  /*e020*/  LOP3.LUT R0, R0, 0x400, RZ, 0xc0, !PT ;  /* 0x0000040000007812 */ /* 0x000fe200078ec0ff */
[----:B------:R-:W-:Y:S01]  /*e030*/  IMAD.MOV.U32 R247, RZ, RZ, R83 ;  /* 0x000000fffff77224 */ /* 0x000fe200078e0053 */
[----:B------:R-:W-:Y:S01]  /*e040*/  MOV R238, R212 ;  /* 0x000000d400ee7202 */ /* 0x000fe20000000f00 */
[----:B------:R-:W-:Y:S01]  /*e050*/  IMAD.MOV.U32 R239, RZ, RZ, R214 ;  /* 0x000000ffffef7224 */ /* 0x000fe200078e00d6 */
[----:B------:R-:W-:Y:S01]  /*e060*/  IADD3 R0, R0, UR12, R3 ;  /* 0x0000000c00007c10 */ /* 0x000fe2000fffe003 */
[----:B------:R-:W-:Y:S01]  /*e070*/  IMAD.MOV.U32 R6, RZ, RZ, R152 ;  /* 0x000000ffff067224 */ /* 0x000fe200078e0098 */
[----:B------:R-:W1:Y:S01]  /*e080*/  LDC R9, c[0x0][0x244] ;  /* 0x00009100ff097b82 */ /* 0x000e620000000800 */
[----:B------:R-:W-:Y:S01]  /*e090*/  VIADD R2, R10, 0x7f ;  /* 0x0000007f0a027836 */ /* 0x000fe20000000000 */
[----:B------:R-:W-:Y:S01]  /*e0a0*/  ULDC.64 UR6, c[0x0][0x228] ;  /* 0x00008a0000067ab9 */ /* 0x000fe20000000a00 */
[----:B------:R-:W-:-:S05]  /*e0b0*/  IMAD R0, R4, 0x8, R0 ;  /* 0x0000000804007824 */ /* 0x000fca00078e0200 */
[----:B------:R-:W-:Y:S01]  /*e0c0*/  BAR.SYNC.DEFER_BLOCKING 0x0 ;  /* 0x0000000000007b1d */ /* 0x000fe20000010000 */
[----:B------:R-:W-:Y:S01]  /*e0d0*/  LEA R252, R252, UR12, 0x4 ;  /* 0x0000000cfcfc7c11 */ /* 0x000fe2000f8e20ff */
[----:B------:R-:W-:Y:S01]  /*e0e0*/  IMAD.MOV.U32 R154, RZ, RZ, R173 ;  /* 0x000000ffff9a7224 */ /* 0x000fe200078e00ad */
[----:B------:R-:W-:Y:S01]  /*e0f0*/  ISETP.GE.AND P0, PT, R2, UR29, PT ;  /* 0x0000001d02007c0c */ /* 0x000fe2000bf06270 */
[C---:B------:R-:W-:Y:S01]  /*e100*/  VIADD R3, R10.reuse, 0x1 ;  /* 0x000000010a037836 */ /* 0x040fe20000000000 */
[C---:B------:R-:W-:Y:S01]  /*e110*/  IADD3 R2, R10.reuse, 0x2, RZ ;  /* 0x000000020a027810 */ /* 0x040fe20007ffe0ff */
[----:B------:R-:W-:Y:S01]  /*e120*/  ULDC.64 UR30, c[0x0][0x228] ;  /* 0x00008a00001e7ab9 */ /* 0x000fe20000000a00 */
[----:B------:R-:W-:Y:S01]  /*e130*/  ISETP.GE.AND P6, PT, R11, UR6, PT ;  /* 0x000000060b007c0c */ /* 0x000fe2000bfc6270 */
[----:B------:R-:W2:Y:S01]  /*e140*/  LDL.LU R4, [R1] ;  /* 0x0000000001047983 */ /* 0x000ea20000300800 */
[----:B------:R-:W-:Y:S01]  /*e150*/  ISETP.GE.AND P3, PT, R3, UR4, PT ;  /* 0x0000000403007c0c */ /* 0x000fe2000bf66270 */
[----:B------:R-:W-:Y:S01]  /*e160*/  VIADD R3, R10, 0x3 ;  /* 0x000000030a037836 */ /* 0x000fe20000000000 */
[----:B------:R-:W-:Y:S01]  /*e170*/  ULDC UR4, c[0x0][0x22c] ;  /* 0x00008b0000047ab9 */ /* 0x000fe20000000800 */
[----:B------:R-:W2:Y:S01]  /*e180*/  LDL.LU R5, [R1+0x8] ;  /* 0x0000080001057983 */ /* 0x000ea20000300800 */
[----:B------:R-:W-:Y:S01]  /*e190*/  ISETP.GE.AND P2, PT, R2, UR4, PT ;  /* 0x0000000402007c0c */ /* 0x000fe2000bf46270 */
[----:B------:R-:W-:Y:S01]  /*e1a0*/  ULDC UR26, c[0x0][0x248] ;  /* 0x00009200001a7ab9 */ /* 0x000fe20000000800 */
[----:B------:R-:W-:Y:S01]  /*e1b0*/  ISETP.GE.AND P1, PT, R3, UR5, PT ;  /* 0x0000000503007c0c */ /* 0x000fe2000bf26270 */
[----:B------:R-:W-:Y:S01]  /*e1c0*/  ULDC.64 UR4, c[0x0][0x220] ;  /* 0x0000880000047ab9 */ /* 0x000fe20000000a00 */
        /* <DEDUP_REMOVED lines=8> */
[----:B--2---:R2:W-:Y:S01]  /*e250*/  STSM.16.M88.4 [R0], R4 ;  /* 0x0000000400007844 */ /* 0x0045e20000000200 */
[----:B------:R-:W-:Y:S06]  /*e260*/  BAR.SYNC.DEFER_BLOCKING 0x0 ;  /* 0x0000000000007b1d */ /* 0x000fec0000010000 */
[----:B--2---:R-:W2:Y:S04]  /*e270*/  LDL.LU R4, [R1+0x4] ;  /* 0x0000040001047983 */ /* 0x004ea80000300800 */
[----:B------:R-:W2:Y:S04]  /*e280*/  LDL.LU R5, [R1+0xc] ;  /* 0x00000c0001057983 */ /* 0x000ea80000300800 */
[----:B------:R-:W3:Y:S01]  /*e290*/  LDS.128 R20, [R252] ;  /* 0x00000000fc147984 */ /* 0x000ee20000000c00 */
[----:B------:R-:W-:Y:S06]  /*e2a0*/  BAR.SYNC.DEFER_BLOCKING 0x0 ;  /* 0x0000000000007b1d */ /* 0x000fec0000010000 */
[----:B------:R-:W-:Y:S02]  /*e2b0*/  STSM.16.M88.4 [R0], R16 ;  /* 0x0000001000007844 */ /* 0x000fe40000000200 */
[----:B------:R-:W-:Y:S06]  /*e2c0*/  BAR.SYNC.DEFER_BLOCKING 0x0 ;  /* 0x0000000000007b1d */ /* 0x000fec0000010000 */
[----:B------:R-:W4:Y:S01]  /*e2d0*/  LDS.128 R16, [R252] ;  /* 0x00000000fc107984 */ /* 0x000f220000000c00 */
[----:B------:R-:W-:-:S02]  /*e2e0*/  IMAD.MOV.U32 R6, RZ, RZ, R153 ;  /* 0x000000ffff067224 */ /* 0x000fc400078e0099 */
[----:B------:R-:W-:Y:S01]  /*e2f0*/  IMAD.MOV.U32 R7, RZ, RZ, R155 ;  /* 0x000000ffff077224 */ /* 0x000fe200078e009b */
[----:B------:R-:W-:Y:S06]  /*e300*/  BAR.SYNC.DEFER_BLOCKING 0x0 ;  /* 0x0000000000007b1d */ /* 0x000fec0000010000 */
[----:B---3--:R-:W-:Y:S04]  /*e310*/  STL.64 [R1+0x130], R20 ;  /* 0x0001301401007387 */ /* 0x008fe80000100a00 */
[----:B------:R-:W-:Y:S04]  /*e320*/  STL.64 [R1+0x138], R22 ;  /* 0x0001381601007387 */ /* 0x000fe80000100a00 */
[----:B----4-:R-:W-:Y:S04]  /*e330*/  STL.64 [R1+0x120], R16 ;  /* 0x0001201001007387 */ /* 0x010fe80000100a00 */
[----:B------:R-:W-:Y:S04]  /*e340*/  STL.64 [R1+0x128], R18 ;  /* 0x0001281201007387 */ /* 0x000fe80000100a00 */
[----:B--2---:R2:W-:Y:S01]  /*e350*/  STSM.16.M88.4 [R0], R4 ;  /* 0x0000000400007844 */ /* 0x0045e20000000200 */
[----:B------:R-:W-:Y:S06]  /*e360*/  BAR.SYNC.DEFER_BLOCKING 0x0 ;  /* 0x0000000000007b1d */ /* 0x000fec0000010000 */
[----:B--2---:R-:W2:Y:S04]  /*e370*/  LDL.LU R4, [R1+0x10] ;  /* 0x0000100001047983 */ /* 0x004ea80000300800 */
[----:B------:R-:W2:Y:S04]  /*e380*/  LDL.LU R5, [R1+0x18] ;  /* 0x0000180001057983 */ /* 0x000ea80000300800 */
[----:B------:R-:W3:Y:S01]  /*e390*/  LDS.128 R20, [R252] ;  /* 0x00000000fc147984 */ /* 0x000ee20000000c00 */
[----:B------:R-:W-:Y:S01]  /*e3a0*/  IMAD.MOV.U32 R16, RZ, RZ, R89 ;  /* 0x000000ffff107224 */ /* 0x000fe200078e0059 */
[----:B------:R-:W-:Y:S01]  /*e3b0*/  MOV R19, R27 ;  /* 0x0000001b00137202 */ /* 0x000fe20000000f00 */
[----:B------:R-:W-:Y:S01]  /*e3c0*/  IMAD.MOV.U32 R17, RZ, RZ, R91 ;  /* 0x000000ffff117224 */ /* 0x000fe200078e005b */
[----:B------:R-:W-:Y:S01]  /*e3d0*/  BAR.SYNC.DEFER_BLOCKING 0x0 ;  /* 0x0000000000007b1d */ /* 0x000fe20000010000 */
[----:B------:R-:W-:-:S05]  /*e3e0*/  IMAD.MOV.U32 R18, RZ, RZ, R25 ;  /* 0x000000ffff127224 */ /* 0x000fca00078e0019 */
[----:B------:R-:W-:Y:S02]  /*e3f0*/  STSM.16.M88.4 [R0], R16 ;  /* 0x0000001000007844 */ /* 0x000fe40000000200 */
[----:B------:R-:W-:Y:S01]  /*e400*/  BAR.SYNC.DEFER_BLOCKING 0x0 ;  /* 0x0000000000007b1d */ /* 0x000fe20000010000 */
[----:B------:R-:W-:Y:S02]  /*e410*/  IMAD.MOV.U32 R6, RZ, RZ, R156 ;  /* 0x000000ffff067224 */ /* 0x000fe400078e009c */
[----:B------:R-:W-:-:S03]  /*e420*/  IMAD.MOV.U32 R7, RZ, RZ, R158 ;  /* 0x000000ffff077224 */ /* 0x000fc600078e009e */
[----:B------:R-:W4:Y:S02]  /*e430*/  LDS.128 R16, [R252] ;  /* 0x00000000fc107984 */ /* 0x000f240000000c00 */
[----:B------:R-:W-:Y:S06]  /*e440*/  BAR.SYNC.DEFER_BLOCKING 0x0 ;  /* 0x0000000000007b1d */ /* 0x000fec0000010000 */
[----:B---3--:R-:W-:Y:S04]  /*e450*/  STL.64 [R1+0x110], R20 ;  /* 0x0001101401007387 */ /* 0x008fe80000100a00 */
[----:B------:R-:W-:Y:S04]  /*e460*/  STL.64 [R1+0x118], R22 ;  /* 0x0001181601007387 */ /* 0x000fe80000100a00 */
[----:B----4-:R3:W-:Y:S04]  /*e470*/  STL.64 [R1+0x100], R16 ;  /* 0x0001001001007387 */ /* 0x0107e80000100a00 */
[----:B------:R4:W-:Y:S01]  /*e480*/  STL.64 [R1+0x108], R18 ;  /* 0x0001081201007387 */ /* 0x0009e20000100a00 */
[----:B---3--:R-:W-:-:S02]  /*e490*/  IMAD.MOV.U32 R16, RZ, RZ, R92 ;  /* 0x000000ffff107224 */ /* 0x008fc400078e005c */
[----:B------:R-:W-:Y:S02]  /*e4a0*/  IMAD.MOV.U32 R17, RZ, RZ, R94 ;  /* 0x000000ffff117224 */ /* 0x000fe400078e005e */
[----:B----4-:R-:W-:Y:S02]  /*e4b0*/  IMAD.MOV.U32 R18, RZ, RZ, R28 ;  /* 0x000000ffff127224 */ /* 0x010fe400078e001c */
[----:B------:R-:W-:Y:S01]  /*e4c0*/  IMAD.MOV.U32 R19, RZ, RZ, R30 ;  /* 0x000000ffff137224 */ /* 0x000fe200078e001e */
        /* <DEDUP_REMOVED lines=8> */
[----:B------:R-:W4:Y:S04]  /*e550*/  LDS.128 R16, [R252] ;  /* 0x00000000fc107984 */ /* 0x000f280000000c00 */
[----:B---3--:R-:W-:Y:S04]  /*e560*/  STL.64 [R1+0x10], R20 ;  /* 0x0000101401007387 */ /* 0x008fe80000100a00 */
[----:B------:R-:W-:Y:S01]  /*e570*/  STL.64 [R1+0x18], R22 ;  /* 0x0000181601007387 */ /* 0x000fe20000100a00 */
[----:B------:R-:W-:Y:S06]  /*e580*/  BAR.SYNC.DEFER_BLOCKING 0x0 ;  /* 0x0000000000007b1d */ /* 0x000fec0000010000 */
[----:B----4-:R3:W-:Y:S04]  /*e590*/  STL.64 [R1], R16 ;  /* 0x0000001001007387 */ /* 0x0107e80000100a00 */
[----:B------:R4:W-:Y:S04]  /*e5a0*/  STL.64 [R1+0x8], R18 ;  /* 0x0000081201007387 */ /* 0x0009e80000100a00 */
[----:B---3--:R-:W3:Y:S04]  /*e5b0*/  LDL.LU R16, [R1+0x20] ;  /* 0x0000200001107983 */ /* 0x008ee80000300800 */
[----:B------:R-:W3:Y:S01]  /*e5c0*/  LDL.LU R17, [R1+0x28] ;  /* 0x0000280001117983 */ /* 0x000ee20000300800 */
[----:B------:R-:W-:-:S02]  /*e5d0*/  IMAD.MOV.U32 R6, RZ, RZ, R157 ;  /* 0x000000ffff067224 */ /* 0x000fc400078e009d */
[----:B------:R-:W-:Y:S01]  /*e5e0*/  IMAD.MOV.U32 R7, RZ, RZ, R159 ;  /* 0x000000ffff077224 */ /* 0x000fe200078e009f */
[----:B----4-:R-:W-:Y:S01]  /*e5f0*/  MOV R18, R160 ;  /* 0x000000a000127202 */ /* 0x010fe20000000f00 */
[----:B------:R-:W-:-:S03]  /*e600*/  IMAD.MOV.U32 R19, RZ, RZ, R162 ;  /* 0x000000ffff137224 */ /* 0x000fc600078e00a2 */
[----:B--2---:R2:W-:Y:S01]  /*e610*/  STSM.16.M88.4 [R0], R4 ;  /* 0x0000000400007844 */ /* 0x0045e20000000200 */
[----:B------:R-:W-:Y:S06]  /*e620*/  BAR.SYNC.DEFER_BLOCKING 0x0 ;  /* 0x0000000000007b1d */ /* 0x000fec0000010000 */
[----:B------:R-:W4:Y:S01]  /*e630*/  LDS.128 R248, [R252] ;  /* 0x00000000fcf87984 */ /* 0x000f220000000c00 */
[----:B--2---:R-:W-:Y:S02]  /*e640*/  IMAD.MOV.U32 R4, RZ, RZ, R93 ;  /* 0x000000ffff047224 */ /* 0x004fe400078e005d */
[----:B------:R-:W-:-:S02]  /*e650*/  IMAD.MOV.U32 R5, RZ, RZ, R95 ;  /* 0x000000ffff057224 */ /* 0x000fc400078e005f */
[----:B------:R-:W-:Y:S02]  /*e660*/  IMAD.MOV.U32 R6, RZ, RZ, R29 ;  /* 0x000000ffff067224 */ /* 0x000fe400078e001d */
[----:B------:R-:W-:Y:S01]  /*e670*/  IMAD.MOV.U32 R7, RZ, RZ, R31 ;  /* 0x000000ffff077224 */ /* 0x000fe200078e001f */
[----:B------:R-:W-:Y:S06]  /*e680*/  BAR.SYNC.DEFER_BLOCKING 0x0 ;  /* 0x0000000000007b1d */ /* 0x000fec0000010000 */
[----:B------:R-:W-:Y:S02]  /*e690*/  STSM.16.M88.4 [R0], R4 ;  /* 0x0000000400007844 */ /* 0x000fe40000000200 */
[----:B------:R-:W-:Y:S06]  /*e6a0*/  BAR.SYNC.DEFER_BLOCKING 0x0 ;  /* 0x0000000000007b1d */ /* 0x000fec0000010000 */
[----:B------:R-:W2:Y:S02]  /*e6b0*/  LDS.128 R240, [R252] ;  /* 0x00000000fcf07984 */ /* 0x000ea40000000c00 */
[----:B------:R-:W-:Y:S06]  /*e6c0*/  BAR.SYNC.DEFER_BLOCKING 0x0 ;  /* 0x0000000000007b1d */ /* 0x000fec0000010000 */
[----:B----4-:R-:W-:Y:S04]  /*e6d0*/  STL [R1+0x428], R251 ;  /* 0x000428fb01007387 */ /* 0x010fe80000100800 */
[----:B---3--:R3:W-:Y:S01]  /*e6e0*/  STSM.16.M88.4 [R0], R16 ;  /* 0x0000001000007844 */ /* 0x0087e20000000200 */
[----:B------:R-:W-:Y:S06]  /*e6f0*/  BAR.SYNC.DEFER_BLOCKING 0x0 ;  /* 0x0000000000007b1d */ /* 0x000fec0000010000 */
[----:B---3--:R-:W3:Y:S04]  /*e700*/  LDL.LU R16, [R1+0x24] ;  /* 0x0000240001107983 */ /* 0x008ee80000300800 */
[----:B------:R-:W3:Y:S04]  /*e710*/  LDL.LU R17, [R1+0x2c] ;  /* 0x00002c0001117983 */ /* 0x000ee80000300800 */
[----:B------:R-:W4:Y:S04]  /*e720*/  LDL.LU R28, [R1+0x30] ;  /* 0x00003000011c7983 */ /* 0x000f280000300800 */
[----:B------:R-:W4:Y:S04]  /*e730*/  LDL.LU R29, [R1+0x38] ;  /* 0x00003800011d7983 */ /* 0x000f280000300800 */
[----:B------:R-:W5:Y:S01]  /*e740*/  LDS.128 R20, [R252] ;  /* 0x00000000fc147984 */ /* 0x000f620000000c00 */
[----:B------:R-:W-:-:S02]  /*e750*/  IMAD.MOV.U32 R4, RZ, RZ, R96 ;  /* 0x000000ffff047224 */ /* 0x000fc400078e0060 */
[----:B------:R-:W-:Y:S02]  /*e760*/  IMAD.MOV.U32 R5, RZ, RZ, R98 ;  /* 0x000000ffff057224 */ /* 0x000fe400078e0062 */
[----:B------:R-:W-:Y:S02]  /*e770*/  IMAD.MOV.U32 R6, RZ, RZ, R32 ;  /* 0x000000ffff067224 */ /* 0x000fe400078e0020 */
[----:B------:R-:W-:Y:S01]  /*e780*/  IMAD.MOV.U32 R7, RZ, RZ, R34 ;  /* 0x000000ffff077224 */ /* 0x000fe200078e0022 */
[----:B------:R-:W-:Y:S01]  /*e790*/  BAR.SYNC.DEFER_BLOCKING 0x0 ;  /* 0x0000000000007b1d */ /* 0x000fe20000010000 */
[----:B------:R-:W-:Y:S02]  /*e7a0*/  IMAD.MOV.U32 R18, RZ, RZ, R161 ;  /* 0x000000ffff127224 */ /* 0x000fe400078e00a1 */
[----:B------:R-:W-:-:S03]  /*e7b0*/  IMAD.MOV.U32 R19, RZ, RZ, R163 ;  /* 0x000000ffff137224 */ /* 0x000fc600078e00a3 */
[----:B------:R-:W2:Y:S04]  /*e7c0*/  LDL.LU R32, [R1+0x34] ;  /* 0x0000340001207983 */ /* 0x000ea80000300800 */
[----:B------:R-:W-:Y:S01]  /*e7d0*/  STSM.16.M88.4 [R0], R4 ;  /* 0x0000000400007844 */ /* 0x000fe20000000200 */
[----:B------:R-:W-:Y:S06]  /*e7e0*/  BAR.SYNC.DEFER_BLOCKING 0x0 ;  /* 0x0000000000007b1d */ /* 0x000fec0000010000 */
[----:B------:R-:W5:Y:S02]  /*e7f0*/  LDS.128 R4, [R252] ;  /* 0x00000000fc047984 */ /* 0x000f640000000c00 */
[----:B------:R-:W-:Y:S01]  /*e800*/  BAR.SYNC.DEFER_BLOCKING 0x0 ;  /* 0x0000000000007b1d */ /* 0x000fe20000010000 */
[----:B------:R-:W-:Y:S01]  /*e810*/  MOV R30, R164 ;  /* 0x000000a4001e7202 */ /* 0x000fe20000000f00 */
[----:B------:R-:W-:-:S04]  /*e820*/  IMAD.MOV.U32 R31, RZ, RZ, R166 ;  /* 0x000000ffff1f7224 */ /* 0x000fc800078e00a6 */
[----:B---3--:R3:W-:Y:S02]  /*e830*/  STSM.16.M88.4 [R0], R16 ;  /* 0x0000001000007844 */ /* 0x0087e40000000200 */
[----:B------:R-:W-:Y:S01]  /*e840*/  BAR.SYNC.DEFER_BLOCKING 0x0 ;  /* 0x0000000000007b1d */ /* 0x000fe20000010000 */
[----:B---3--:R-:W-:-:S05]  /*e850*/  IMAD.MOV.U32 R18, RZ, RZ, R33 ;  /* 0x000000ffff127224 */ /* 0x008fca00078e0021 */
[----:B------:R-:W2:Y:S04]  /*e860*/  LDL.LU R33, [R1+0x3c] ;  /* 0x00003c0001217983 */ /* 0x000ea80000300800 */
[----:B------:R-:W3:Y:S04]  /*e870*/  LDL.LU R92, [R1+0x40] ;  /* 0x00004000015c7983 */ /* 0x000ee80000300800 */
[----:B------:R-:W3:Y:S04]  /*e880*/  LDL.LU R93, [R1+0x48] ;  /* 0x00004800015d7983 */ /* 0x000ee80000300800 */
[----:B------:R-:W5:Y:S01]  /*e890*/  LDS.128 R24, [R252] ;  /* 0x00000000fc187984 */ /* 0x000f620000000c00 */
[----:B------:R-:W-:-:S02]  /*e8a0*/  IMAD.MOV.U32 R16, RZ, RZ, R97 ;  /* 0x000000ffff107224 */ /* 0x000fc400078e0061 */
[----:B------:R-:W-:Y:S01]  /*e8b0*/  IMAD.MOV.U32 R17, RZ, RZ, R99 ;  /* 0x000000ffff117224 */ /* 0x000fe200078e0063 */
[----:B------:R-:W5:Y:S01]  /*e8c0*/  LDL.LU R96, [R1+0x44] ;  /* 0x0000440001607983 */ /* 0x000f620000300800 */
[----:B------:R-:W-:Y:S01]  /*e8d0*/  IMAD.MOV.U32 R19, RZ, RZ, R35 ;  /* 0x000000ffff137224 */ /* 0x000fe200078e0023 */
[----:B------:R-:W-:Y:S06]  /*e8e0*/  BAR.SYNC.DEFER_BLOCKING 0x0 ;  /* 0x0000000000007b1d */ /* 0x000fec0000010000 */
[----:B------:R-:W5:Y:S04]  /*e8f0*/  LDL.LU R97, [R1+0x4c] ;  /* 0x00004c0001617983 */ /* 0x000f680000300800 */
[----:B------:R-:W-:Y:S01]  /*e900*/  STSM.16.M88.4 [R0], R16 ;  /* 0x0000001000007844 */ /* 0x000fe20000000200 */
[----:B------:R-:W-:Y:S06]  /*e910*/  BAR.SYNC.DEFER_BLOCKING 0x0 ;  /* 0x0000000000007b1d */ /* 0x000fec0000010000 */
[----:B------:R-:W1:Y:S02]  /*e920*/  LDS.128 R16, [R252] ;  /* 0x00000000fc107984 */ /* 0x000e640000000c00 */
[----:B------:R-:W-:Y:S06]  /*e930*/  BAR.SYNC.DEFER_BLOCKING 0x0 ;  /* 0x0000000000007b1d */ /* 0x000fec0000010000 */
[----:B----4-:R4:W-:Y:S02]  /*e940*/  STSM.16.M88.4 [R0], R28 ;  /* 0x0000001c00007844 */ /* 0x0109e40000000200 */
[----:B------:R-:W-:Y:S06]  /*e950*/  BAR.SYNC.DEFER_BLOCKING 0x0 ;  /* 0x0000000000007b1d */ /* 0x000fec0000010000 */
[----:B------:R-:W1:Y:S01]  /*e960*/  LDS.128 R88, [R252] ;  /* 0x00000000fc587984 */ /* 0x000e620000000c00 */
[----:B----4-:R-:W-:-:S02]  /*e970*/  IMAD.MOV.U32 R28, RZ, RZ, R100 ;  /* 0x000000ffff1c7224 */ /* 0x010fc400078e0064 */
[----:B------:R-:W-:Y:S02]  /*e980*/  IMAD.MOV.U32 R29, RZ, RZ, R102 ;  /* 0x000000ffff1d7224 */ /* 0x000fe400078e0066 */
[----:B------:R-:W-:Y:S02]  /*e990*/  IMAD.MOV.U32 R30, RZ, RZ, R36 ;  /* 0x000000ffff1e7224 */ /* 0x000fe400078e0024 */
[----:B------:R-:W-:Y:S01]  /*e9a0*/  IMAD.MOV.U32 R31, RZ, RZ, R38 ;  /* 0x000000ffff1f7224 */ /* 0x000fe200078e0026 */
[----:B------:R-:W-:Y:S06]  /*e9b0*/  BAR.SYNC.DEFER_BLOCKING 0x0 ;  /* 0x0000000000007b1d */ /* 0x000fec0000010000 */
[----:B------:R-:W-:Y:S02]  /*e9c0*/  STSM.16.M88.4 [R0], R28 ;  /* 0x0000001c00007844 */ /* 0x000fe40000000200 */
[----:B------:R-:W-:Y:S01]  /*e9d0*/  BAR.SYNC.DEFER_BLOCKING 0x0 ;  /* 0x0000000000007b1d */ /* 0x000fe20000010000 */
[----:B------:R-:W-:-:S02]  /*e9e0*/  IMAD.MOV.U32 R34, RZ, RZ, R165 ;  /* 0x000000ffff227224 */ /* 0x000fc400078e00a5 */
[----:B------:R-:W-:-:S03]  /*e9f0*/  IMAD.MOV.U32 R35, RZ, RZ, R167 ;  /* 0x000000ffff237224 */ /* 0x000fc600078e00a7 */
[----:B------:R-:W4:Y:S02]  /*ea00*/  LDS.128 R28, [R252] ;  /* 0x00000000fc1c7984 */ /* 0x000f240000000c00 */
[----:B------:R-:W-:Y:S01]  /*ea10*/  BAR.SYNC.DEFER_BLOCKING 0x0 ;  /* 0x0000000000007b1d */ /* 0x000fe20000010000 */
[----:B------:R-:W-:Y:S01]  /*ea20*/  MOV R94, R168 ;  /* 0x000000a8005e7202 */ /* 0x000fe20000000f00 */
[----:B------:R-:W-:-:S04]  /*ea30*/  IMAD.MOV.U32 R95, RZ, RZ, R170 ;  /* 0x000000ffff5f7224 */ /* 0x000fc800078e00aa */
[----:B--2---:R2:W-:Y:S02]  /*ea40*/  STSM.16.M88.4 [R0], R32 ;  /* 0x0000002000007844 */ /* 0x0045e40000000200 */
[----:B--2---:R-:W-:Y:S02]  /*ea50*/  IMAD.MOV.U32 R34, RZ, RZ, R37 ;  /* 0x000000ffff227224 */ /* 0x004fe400078e0025 */
[----:B------:R-:W-:Y:S01]  /*ea60*/  IMAD.MOV.U32 R35, RZ, RZ, R39 ;  /* 0x000000ffff237224 */ /* 0x000fe200078e0027 */
[----:B------:R-:W-:Y:S01]  /*ea70*/  BAR.SYNC.DEFER_BLOCKING 0x0 ;  /* 0x0000000000007b1d */ /* 0x000fe20000010000 */
[----:B------:R-:W-:Y:S02]  /*ea80*/  IMAD.MOV.U32 R32, RZ, RZ, R101 ;  /* 0x000000ffff207224 */ /* 0x000fe400078e0065 */
[----:B------:R-:W-:-:S03]  /*ea90*/  IMAD.MOV.U32 R33, RZ, RZ, R103 ;  /* 0x000000ffff217224 */ /* 0x000fc600078e0067 */
[----:B------:R-:W2:Y:S02]  /*eaa0*/  LDS.128 R36, [R252] ;  /* 0x00000000fc247984 */ /* 0x000ea40000000c00 */
[----:B------:R-:W-:Y:S06]  /*eab0*/  BAR.SYNC.DEFER_BLOCKING 0x0 ;  /* 0x0000000000007b1d */ /* 0x000fec0000010000 */
[----:B------:R-:W-:Y:S02]  /*eac0*/  STSM.16.M88.4 [R0], R32 ;  /* 0x0000002000007844 */ /* 0x000fe40000000200 */
[----:B------:R-:W-:Y:S06]  /*ead0*/  BAR.SYNC.DEFER_BLOCKING 0x0 ;  /* 0x0000000000007b1d */ /* 0x000fec0000010000 */
[----:B------:R-:W2:Y:S02]  /*eae0*/  LDS.128 R32, [R252] ;  /* 0x00000000fc207984 */ /* 0x000ea40000000c00 */
[----:B------:R-:W-:Y:S06]  /*eaf0*/  BAR.SYNC.DEFER_BLOCKING 0x0 ;  /* 0x0000000000007b1d */ /* 0x000fec0000010000 */
[----:B---3--:R3:W-:Y:S02]  /*eb00*/  STSM.16.M88.4 [R0], R92 ;  /* 0x0000005c00007844 */ /* 0x0087e40000000200 */
[----:B------:R-:W-:Y:S06]  /*eb10*/  BAR.SYNC.DEFER_BLOCKING 0x0 ;  /* 0x0000000000007b1d */ /* 0x000fec0000010000 */
[----:B------:R-:W2:Y:S01]  /*eb20*/  LDS.128 R100, [R252] ;  /* 0x00000000fc647984 */ /* 0x000ea20000000c00 */
[----:B---3--:R-:W-:-:S02]  /*eb30*/  IMAD.MOV.U32 R92, RZ, RZ, R104 ;  /* 0x000000ffff5c7224 */ /* 0x008fc400078e0068 */
[----:B------:R-:W-:Y:S01]  /*eb40*/  IMAD.MOV.U32 R93, RZ, RZ, R106 ;  /* 0x000000ffff5d7224 */ /* 0x000fe200078e006a */
[----:B------:R-:W3:Y:S01]  /*eb50*/  LDL.LU R104, [R1+0x50] ;  /* 0x0000500001687983 */ /* 0x000ee20000300800 */
[----:B------:R-:W-:Y:S02]  /*eb60*/  IMAD.MOV.U32 R94, RZ, RZ, R40 ;  /* 0x000000ffff5e7224 */ /* 0x000fe400078e0028 */
[----:B------:R-:W-:Y:S01]  /*eb70*/  IMAD.MOV.U32 R95, RZ, RZ, R42 ;  /* 0x000000ffff5f7224 */ /* 0x000fe200078e002a */
[----:B------:R-:W-:Y:S06]  /*eb80*/  BAR.SYNC.DEFER_BLOCKING 0x0 ;  /* 0x0000000000007b1d */ /* 0x000fec0000010000 */
[----:B------:R-:W-:Y:S02]  /*eb90*/  STSM.16.M88.4 [R0], R92 ;  /* 0x0000005c00007844 */ /* 0x000fe40000000200 */
[----:B------:R-:W-:Y:S01]  /*eba0*/  BAR.SYNC.DEFER_BLOCKING 0x0 ;  /* 0x0000000000007b1d */ /* 0x000fe20000010000 */
[----:B------:R-:W-:-:S02]  /*ebb0*/  IMAD.MOV.U32 R98, RZ, RZ, R169 ;  /* 0x000000ffff627224 */ /* 0x000fc400078e00a9 */
[----:B------:R-:W-:-:S03]  /*ebc0*/  IMAD.MOV.U32 R99, RZ, RZ, R171 ;  /* 0x000000ffff637224 */ /* 0x000fc600078e00ab */
[----:B------:R-:W2:Y:S02]  /*ebd0*/  LDS.128 R92, [R252] ;  /* 0x00000000fc5c7984 */ /* 0x000ea40000000c00 */
[----:B------:R-:W-:Y:S06]  /*ebe0*/  BAR.SYNC.DEFER_BLOCKING 0x0 ;  /* 0x0000000000007b1d */ /* 0x000fec0000010000 */
[----:B-----5:R5:W-:Y:S02]  /*ebf0*/  STSM.16.M88.4 [R0], R96 ;  /* 0x0000006000007844 */ /* 0x020be40000000200 */
[----:B-----5:R-:W-:-:S02]  /*ec00*/  IMAD.MOV.U32 R96, RZ, RZ, R105 ;  /* 0x000000ffff607224 */ /* 0x020fc400078e0069 */
[----:B------:R-:W3:Y:S04]  /*ec10*/  LDL.LU R105, [R1+0x58] ;  /* 0x0000580001697983 */ /* 0x000ee80000300800 */
[----:B------:R-:W5:Y:S04]  /*ec20*/  LDL.LU R152, [R1+0x54] ;  /* 0x0000540001987983 */ /* 0x000f680000300800 */
[----:B------:R-:W5:Y:S01]  /*ec30*/  LDL.LU R153, [R1+0x5c] ;  /* 0x00005c0001997983 */ /* 0x000f620000300800 */
[----:B------:R-:W-:Y:S02]  /*ec40*/  IMAD.MOV.U32 R98, RZ, RZ, R41 ;  /* 0x000000ffff627224 */ /* 0x000fe400078e0029 */
[----:B------:R-:W-:Y:S01]  /*ec50*/  IMAD.MOV.U32 R99, RZ, RZ, R43 ;  /* 0x000000ffff637224 */ /* 0x000fe200078e002b */
[----:B------:R-:W-:Y:S01]  /*ec60*/  BAR.SYNC.DEFER_BLOCKING 0x0 ;  /* 0x0000000000007b1d */ /* 0x000fe20000010000 */
[----:B------:R-:W-:-:S05]  /*ec70*/  IMAD.MOV.U32 R97, RZ, RZ, R107 ;  /* 0x000000ffff617224 */ /* 0x000fca00078e006b */
[----:B------:R-:W2:Y:S02]  /*ec80*/  LDS.128 R40, [R252] ;  /* 0x00000000fc287984 */ /* 0x000ea40000000c00 */
[----:B------:R-:W-:Y:S06]  /*ec90*/  BAR.SYNC.DEFER_BLOCKING 0x0 ;  /* 0x0000000000007b1d */ /* 0x000fec0000010000 */
[----:B------:R-:W-:Y:S02]  /*eca0*/  STSM.16.M88.4 [R0], R96 ;  /* 0x0000006000007844 */ /* 0x000fe40000000200 */
[----:B------:R-:W-:Y:S01]  /*ecb0*/  BAR.SYNC.DEFER_BLOCKING 0x0 ;  /* 0x0000000000007b1d */ /* 0x000fe20000010000 */
[----:B------:R-:W-:Y:S01]  /*ecc0*/  MOV R106, R172 ;  /* 0x000000ac006a7202 */ /* 0x000fe20000000f00 */
[----:B------:R-:W-:-:S04]  /*ecd0*/  IMAD.MOV.U32 R107, RZ, RZ, R174 ;  /* 0x000000ffff6b7224 */ /* 0x000fc800078e00ae */
[----:B------:R-:W2:Y:S02]  /*ece0*/  LDS.128 R96, [R252] ;  /* 0x00000000fc607984 */ /* 0x000ea40000000c00 */
[----:B------:R-:W-:Y:S01]  /*ecf0*/  BAR.SYNC.DEFER_BLOCKING 0x0 ;  /* 0x0000000000007b1d */ /* 0x000fe20000010000 */
[----:B------:R-:W-:-:S05]  /*ed00*/  IMAD.MOV.U32 R155, RZ, RZ, R175 ;  /* 0x000000ffff9b7224 */ /* 0x000fca00078e00af */
[----:B---3--:R3:W-:Y:S02]  /*ed10*/  STSM.16.M88.4 [R0], R104 ;  /* 0x0000006800007844 */ /* 0x0087e40000000200 */
[----:B------:R-:W-:Y:S06]  /*ed20*/  BAR.SYNC.DEFER_BLOCKING 0x0 ;  /* 0x0000000000007b1d */ /* 0x000fec0000010000 */
[----:B------:R-:W2:Y:S01]  /*ed30*/  LDS.128 R156, [R252] ;  /* 0x00000000fc9c7984 */ /* 0x000ea20000000c00 */
[----:B---3--:R-:W-:Y:S02]  /*ed40*/  IMAD.MOV.U32 R104, RZ, RZ, R108 ;  /* 0x000000ffff687224 */ /* 0x008fe400078e006c */
[----:B------:R-:W-:-:S02]  /*ed50*/  IMAD.MOV.U32 R105, RZ, RZ, R110 ;  /* 0x000000ffff697224 */ /* 0x000fc400078e006e */
[----:B------:R-:W-:Y:S02]  /*ed60*/  IMAD.MOV.U32 R106, RZ, RZ, R44 ;  /* 0x000000ffff6a7224 */ /* 0x000fe400078e002c */
[----:B------:R-:W-:Y:S01]  /*ed70*/  IMAD.MOV.U32 R107, RZ, RZ, R46 ;  /* 0x000000ffff6b7224 */ /* 0x000fe200078e002e */
[----:B------:R-:W-:Y:S06]  /*ed80*/  BAR.SYNC.DEFER_BLOCKING 0x0 ;  /* 0x0000000000007b1d */ /* 0x000fec0000010000 */
[----:B------:R-:W-:Y:S02]  /*ed90*/  STSM.16.M88.4 [R0], R104 ;  /* 0x0000006800007844 */ /* 0x000fe40000000200 */
[----:B------:R-:W-:Y:S06]  /*eda0*/  BAR.SYNC.DEFER_BLOCKING 0x0 ;  /* 0x0000000000007b1d */ /* 0x000fec0000010000 */
[----:B------:R-:W3:Y:S02]  /*edb0*/  LDS.128 R104, [R252] ;  /* 0x00000000fc687984 */ /* 0x000ee40000000c00 */
[----:B------:R-:W-:Y:S06]  /*edc0*/  BAR.SYNC.DEFER_BLOCKING 0x0 ;  /* 0x0000000000007b1d */ /* 0x000fec0000010000 */
[----:B-----5:R5:W-:Y:S04]  /*edd0*/  STSM.16.M88.4 [R0], R152 ;  /* 0x0000009800007844 */ /* 0x020be80000000200 */
[----:B-----5:R-:W5:Y:S04]  /*ede0*/  LDL.LU R152, [R1+0x60] ;  /* 0x0000600001987983 */ /* 0x020f680000300800 */
[----:B------:R-:W5:Y:S04]  /*edf0*/  LDL.LU R153, [R1+0x68] ;  /* 0x0000680001997983 */ /* 0x000f680000300800 */
[----:B------:R-:W4:Y:S04]  /*ee00*/  LDL.LU R160, [R1+0x64] ;  /* 0x0000640001a07983 */ /* 0x000f280000300800 */
[----:B------:R-:W4:Y:S01]  /*ee10*/  LDL.LU R161, [R1+0x6c] ;  /* 0x00006c0001a17983 */ /* 0x000f220000300800 */
[----:B------:R-:W-:-:S02]  /*ee20*/  IMAD.MOV.U32 R108, RZ, RZ, R109 ;  /* 0x000000ffff6c7224 */ /* 0x000fc400078e006d */
[----:B------:R-:W-:Y:S02]  /*ee30*/  IMAD.MOV.U32 R109, RZ, RZ, R111 ;  /* 0x000000ffff6d7224 */ /* 0x000fe400078e006f */
[----:B------:R-:W-:Y:S02]  /*ee40*/  IMAD.MOV.U32 R110, RZ, RZ, R45 ;  /* 0x000000ffff6e7224 */ /* 0x000fe400078e002d */
[----:B------:R-:W-:Y:S01]  /*ee50*/  IMAD.MOV.U32 R111, RZ, RZ, R47 ;  /* 0x000000ffff6f7224 */ /* 0x000fe200078e002f */
[----:B------:R-:W-:Y:S06]  /*ee60*/  BAR.SYNC.DEFER_BLOCKING 0x0 ;  /* 0x0000000000007b1d */ /* 0x000fec0000010000 */
[----:B------:R-:W3:Y:S02]  /*ee70*/  LDS.128 R44, [R252] ;  /* 0x00000000fc2c7984 */ /* 0x000ee40000000c00 */
[----:B------:R-:W-:Y:S06]  /*ee80*/  BAR.SYNC.DEFER_BLOCKING 0x0 ;  /* 0x0000000000007b1d */ /* 0x000fec0000010000 */
[----:B------:R-:W-:Y:S02]  /*ee90*/  STSM.16.M88.4 [R0], R108 ;  /* 0x0000006c00007844 */ /* 0x000fe40000000200 */
[----:B------:R-:W-:Y:S01]  /*eea0*/  BAR.SYNC.DEFER_BLOCKING 0x0 ;  /* 0x0000000000007b1d */ /* 0x000fe20000010000 */
[----:B------:R-:W-:Y:S01]  /*eeb0*/  MOV R154, R176 ;  /* 0x000000b0009a7202 */ /* 0x000fe20000000f00 */
[----:B------:R-:W-:-:S04]  /*eec0*/  IMAD.MOV.U32 R155, RZ, RZ, R178 ;  /* 0x000000ffff9b7224 */ /* 0x000fc800078e00b2 */
[----:B------:R-:W3:Y:S02]  /*eed0*/  LDS.128 R108, [R252] ;  /* 0x00000000fc6c7984 */ /* 0x000ee40000000c00 */
[----:B------:R-:W-:Y:S01]  /*eee0*/  BAR.SYNC.DEFER_BLOCKING 0x0 ;  /* 0x0000000000007b1d */ /* 0x000fe20000010000 */
[----:B------:R-:W-:Y:S02]  /*eef0*/  IMAD.MOV.U32 R162, RZ, RZ, R177 ;  /* 0x000000ffffa27224 */ /* 0x000fe400078e00b1 */
[----:B------:R-:W-:-:S03]  /*ef00*/  IMAD.MOV.U32 R163, RZ, RZ, R179 ;  /* 0x000000ffffa37224 */ /* 0x000fc600078e00b3 */
[----:B-----5:R5:W-:Y:S02]  /*ef10*/  STSM.16.M88.4 [R0], R152 ;  /* 0x0000009800007844 */ /* 0x020be40000000200 */
[----:B------:R-:W-:Y:S06]  /*ef20*/  BAR.SYNC.DEFER_BLOCKING 0x0 ;  /* 0x0000000000007b1d */ /* 0x000fec0000010000 */
[----:B------:R-:W3:Y:S01]  /*ef30*/  LDS.128 R164, [R252] ;  /* 0x00000000fca47984 */ /* 0x000ee20000000c00 */
[----:B-----5:R-:W-:Y:S02]  /*ef40*/  IMAD.MOV.U32 R152, RZ, RZ, R112 ;  /* 0x000000ffff987224 */ /* 0x020fe400078e0070 */
[----:B------:R-:W-:-:S02]  /*ef50*/  IMAD.MOV.U32 R153, RZ, RZ, R114 ;  /* 0x000000ffff997224 */ /* 0x000fc400078e0072 */
[----:B------:R-:W-:Y:S02]  /*ef60*/  IMAD.MOV.U32 R154, RZ, RZ, R48 ;  /* 0x000000ffff9a7224 */ /* 0x000fe400078e0030 */
[----:B------:R-:W-:Y:S01]  /*ef70*/  IMAD.MOV.U32 R155, RZ, RZ, R50 ;  /* 0x000000ffff9b7224 */ /* 0x000fe200078e0032 */
[----:B------:R-:W-:Y:S06]  /*ef80*/  BAR.SYNC.DEFER_BLOCKING 0x0 ;  /* 0x0000000000007b1d */ /* 0x000fec0000010000 */
[----:B------:R-:W-:Y:S02]  /*ef90*/  STSM.16.M88.4 [R0], R152 ;  /* 0x0000009800007844 */ /* 0x000fe40000000200 */
[----:B------:R-:W-:Y:S06]  /*efa0*/  BAR.SYNC.DEFER_BLOCKING 0x0 ;  /* 0x0000000000007b1d */ /* 0x000fec0000010000 */
[----:B------:R-:W5:Y:S02]  /*efb0*/  LDS.128 R152, [R252] ;  /* 0x00000000fc987984 */ /* 0x000f640000000c00 */
[----:B------:R-:W-:Y:S06]  /*efc0*/  BAR.SYNC.DEFER_BLOCKING 0x0 ;  /* 0x0000000000007b1d */ /* 0x000fec0000010000 */
[----:B----4-:R4:W-:Y:S04]  /*efd0*/  STSM.16.M88.4 [R0], R160 ;  /* 0x000000a000007844 */ /* 0x0109e80000000200 */
[----:B----4-:R-:W4:Y:S04]  /*efe0*/  LDL.LU R160, [R1+0x70] ;  /* 0x0000700001a07983 */ /* 0x010f280000300800 */
[----:B------:R-:W4:Y:S04]  /*eff0*/  LDL.LU R161, [R1+0x78] ;  /* 0x0000780001a17983 */ /* 0x000f280000300800 */
[----:B------:R-:W2:Y:S04]  /*f000*/  LDL.LU R168, [R1+0x74] ;  /* 0x0000740001a87983 */ /* 0x000ea80000300800 */
[----:B------:R-:W2:Y:S01]  /*f010*/  LDL.LU R169, [R1+0x7c] ;  /* 0x00007c0001a97983 */ /* 0x000ea20000300800 */
[----:B------:R-:W-:-:S02]  /*f020*/  IMAD.MOV.U32 R112, RZ, RZ, R113 ;  /* 0x000000ffff707224 */ /* 0x000fc400078e0071 */
[----:B------:R-:W-:Y:S02]  /*f030*/  IMAD.MOV.U32 R113, RZ, RZ, R115 ;  /* 0x000000ffff717224 */ /* 0x000fe400078e0073 */
[----:B------:R-:W-:Y:S02]  /*f040*/  IMAD.MOV.U32 R114, RZ, RZ, R49 ;  /* 0x000000ffff727224 */ /* 0x000fe400078e0031 */
[----:B------:R-:W-:Y:S01]  /*f050*/  IMAD.MOV.U32 R115, RZ, RZ, R51 ;  /* 0x000000ffff737224 */ /* 0x000fe200078e0033 */
[----:B------:R-:W-:Y:S06]  /*f060*/  BAR.SYNC.DEFER_BLOCKING 0x0 ;  /* 0x0000000000007b1d */ /* 0x000fec0000010000 */
[----:B------:R-:W5:Y:S02]  /*f070*/  LDS.128 R48, [R252] ;  /* 0x00000000fc307984 */ /* 0x000f640000000c00 */
[----:B------:R-:W-:Y:S06]  /*f080*/  BAR.SYNC.DEFER_BLOCKING 0x0 ;  /* 0x0000000000007b1d */ /* 0x000fec0000010000 */
[----:B------:R-:W-:Y:S02]  /*f090*/  STSM.16.M88.4 [R0], R112 ;  /* 0x0000007000007844 */ /* 0x000fe40000000200 */
[----:B------:R-:W-:Y:S01]  /*f0a0*/  BAR.SYNC.DEFER_BLOCKING 0x0 ;  /* 0x0000000000007b1d */ /* 0x000fe20000010000 */
[----:B------:R-:W-:Y:S01]  /*f0b0*/  MOV R162, R180 ;  /* 0x000000b400a27202 */ /* 0x000fe20000000f00 */
[----:B------:R-:W-:-:S04]  /*f0c0*/  IMAD.MOV.U32 R163, RZ, RZ, R182 ;  /* 0x000000ffffa37224 */ /* 0x000fc800078e00b6 */
[----:B------:R-:W5:Y:S02]  /*f0d0*/  LDS.128 R112, [R252] ;  /* 0x00000000fc707984 */ /* 0x000f640000000c00 */
[----:B------:R-:W-:Y:S01]  /*f0e0*/  BAR.SYNC.DEFER_BLOCKING 0x0 ;  /* 0x0000000000007b1d */ /* 0x000fe20000010000 */
[----:B------:R-:W-:Y:S02]  /*f0f0*/  IMAD.MOV.U32 R170, RZ, RZ, R181 ;  /* 0x000000ffffaa7224 */ /* 0x000fe400078e00b5 */
[----:B------:R-:W-:-:S03]  /*f100*/  IMAD.MOV.U32 R171, RZ, RZ, R183 ;  /* 0x000000ffffab7224 */ /* 0x000fc600078e00b7 */
[----:B----4-:R4:W-:Y:S02]  /*f110*/  STSM.16.M88.4 [R0], R160 ;  /* 0x000000a000007844 */ /* 0x0109e40000000200 */
[----:B------:R-:W-:Y:S06]  /*f120*/  BAR.SYNC.DEFER_BLOCKING 0x0 ;  /* 0x0000000000007b1d */ /* 0x000fec0000010000 */
[----:B------:R-:W5:Y:S01]  /*f130*/  LDS.128 R172, [R252] ;  /* 0x00000000fcac7984 */ /* 0x000f620000000c00 */
[----:B----4-:R-:W-:Y:S02]  /*f140*/  IMAD.MOV.U32 R160, RZ, RZ, R116 ;  /* 0x000000ffffa07224 */ /* 0x010fe400078e0074 */
[----:B------:R-:W-:-:S02]  /*f150*/  IMAD.MOV.U32 R161, RZ, RZ, R118 ;  /* 0x000000ffffa17224 */ /* 0x000fc400078e0076 */
[----:B------:R-:W-:Y:S02]  /*f160*/  IMAD.MOV.U32 R162, RZ, RZ, R52 ;  /* 0x000000ffffa27224 */ /* 0x000fe400078e0034 */
[----:B------:R-:W-:Y:S01]  /*f170*/  IMAD.MOV.U32 R163, RZ, RZ, R54 ;  /* 0x000000ffffa37224 */ /* 0x000fe200078e0036 */
[----:B------:R-:W-:Y:S06]  /*f180*/  BAR.SYNC.DEFER_BLOCKING 0x0 ;  /* 0x0000000000007b1d */ /* 0x000fec0000010000 */
[----:B------:R-:W-:Y:S02]  /*f190*/  STSM.16.M88.4 [R0], R160 ;  /* 0x000000a000007844 */ /* 0x000fe40000000200 */
[----:B------:R-:W-:Y:S06]  /*f1a0*/  BAR.SYNC.DEFER_BLOCKING 0x0 ;  /* 0x0000000000007b1d */ /* 0x000fec0000010000 */
[----:B------:R-:W4:Y:S02]  /*f1b0*/  LDS.128 R160, [R252] ;  /* 0x00000000fca07984 */ /* 0x000f240000000c00 */
[----:B------:R-:W-:Y:S06]  /*f1c0*/  BAR.SYNC.DEFER_BLOCKING 0x0 ;  /* 0x0000000000007b1d */ /* 0x000fec0000010000 */
[----:B--2---:R2:W-:Y:S04]  /*f1d0*/  STSM.16.M88.4 [R0], R168 ;  /* 0x000000a800007844 */ /* 0x0045e80000000200 */
[----:B--2---:R-:W2:Y:S04]  /*f1e0*/  LDL.LU R168, [R1+0x80] ;  /* 0x0000800001a87983 */ /* 0x004ea80000300800 */
[----:B------:R-:W2:Y:S04]  /*f1f0*/  LDL.LU R169, [R1+0x88] ;  /* 0x0000880001a97983 */ /* 0x000ea80000300800 */
[----:B------:R-:W3:Y:S04]  /*f200*/  LDL.LU R176, [R1+0x84] ;  /* 0x0000840001b07983 */ /* 0x000ee80000300800 */
[----:B------:R-:W3:Y:S01]  /*f210*/  LDL.LU R177, [R1+0x8c] ;  /* 0x00008c0001b17983 */ /* 0x000ee20000300800 */
[----:B------:R-:W-:-:S02]  /*f220*/  IMAD.MOV.U32 R116, RZ, RZ, R117 ;  /* 0x000000ffff747224 */ /* 0x000fc400078e0075 */
[----:B------:R-:W-:Y:S02]  /*f230*/  IMAD.MOV.U32 R117, RZ, RZ, R119 ;  /* 0x000000ffff757224 */ /* 0x000fe400078e0077 */
[----:B------:R-:W-:Y:S02]  /*f240*/  IMAD.MOV.U32 R118, RZ, RZ, R53 ;  /* 0x000000ffff767224 */ /* 0x000fe400078e0035 */
[----:B------:R-:W-:Y:S01]  /*f250*/  IMAD.MOV.U32 R119, RZ, RZ, R55 ;  /* 0x000000ffff777224 */ /* 0x000fe200078e0037 */
[----:B------:R-:W-:Y:S06]  /*f260*/  BAR.SYNC.DEFER_BLOCKING 0x0 ;  /* 0x0000000000007b1d */ /* 0x000fec0000010000 */
[----:B------:R-:W4:Y:S02]  /*f270*/  LDS.128 R52, [R252] ;  /* 0x00000000fc347984 */ /* 0x000f240000000c00 */
[----:B------:R-:W-:Y:S06]  /*f280*/  BAR.SYNC.DEFER_BLOCKING 0x0 ;  /* 0x0000000000007b1d */ /* 0x000fec0000010000 */
[----:B------:R-:W-:Y:S02]  /*f290*/  STSM.16.M88.4 [R0], R116 ;  /* 0x0000007400007844 */ /* 0x000fe40000000200 */
[----:B------:R-:W-:Y:S01]  /*f2a0*/  BAR.SYNC.DEFER_BLOCKING 0x0 ;  /* 0x0000000000007b1d */ /* 0x000fe20000010000 */
[----:B------:R-:W-:Y:S01]  /*f2b0*/  MOV R170, R184 ;  /* 0x000000b800aa7202 */ /* 0x000fe20000000f00 */
[----:B------:R-:W-:-:S04]  /*f2c0*/  IMAD.MOV.U32 R171, RZ, RZ, R186 ;  /* 0x000000ffffab7224 */ /* 0x000fc800078e00ba */
[----:B------:R-:W4:Y:S02]  /*f2d0*/  LDS.128 R116, [R252] ;  /* 0x00000000fc747984 */ /* 0x000f240000000c00 */
[----:B------:R-:W-:Y:S01]  /*f2e0*/  BAR.SYNC.DEFER_BLOCKING 0x0 ;  /* 0x0000000000007b1d */ /* 0x000fe20000010000 */
[----:B------:R-:W-:Y:S02]  /*f2f0*/  IMAD.MOV.U32 R178, RZ, RZ, R185 ;  /* 0x000000ffffb27224 */ /* 0x000fe400078e00b9 */
[----:B------:R-:W-:-:S03]  /*f300*/  IMAD.MOV.U32 R179, RZ, RZ, R187 ;  /* 0x000000ffffb37224 */ /* 0x000fc600078e00bb */
[----:B--2---:R2:W-:Y:S02]  /*f310*/  STSM.16.M88.4 [R0], R168 ;  /* 0x000000a800007844 */ /* 0x0045e40000000200 */
        /* <DEDUP_REMOVED lines=11> */
[----:B---3--:R3:W-:Y:S04]  /*f3d0*/  STSM.16.M88.4 [R0], R176 ;  /* 0x000000b000007844 */ /* 0x0087e80000000200 */
[----:B---3--:R-:W3:Y:S04]  /*f3e0*/  LDL.LU R176, [R1+0x90] ;  /* 0x0000900001b07983 */ /* 0x008ee80000300800 */
[----:B------:R-:W3:Y:S04]  /*f3f0*/  LDL.LU R177, [R1+0x98] ;  /* 0x0000980001b17983 */ /* 0x000ee80000300800 */
[----:B------:R-:W5:Y:S04]  /*f400*/  LDL.LU R184, [R1+0x94] ;  /* 0x0000940001b87983 */ /* 0x000f680000300800 */
[----:B------:R-:W5:Y:S01]  /*f410*/  LDL.LU R185, [R1+0x9c] ;  /* 0x00009c0001b97983 */ /* 0x000f620000300800 */
[----:B------:R-:W-:-:S02]  /*f420*/  IMAD.MOV.U32 R120, RZ, RZ, R121 ;  /* 0x000000ffff787224 */ /* 0x000fc400078e0079 */
[----:B------:R-:W-:Y:S02]  /*f430*/  IMAD.MOV.U32 R121, RZ, RZ, R123 ;  /* 0x000000ffff797224 */ /* 0x000fe400078e007b */
[----:B------:R-:W-:Y:S02]  /*f440*/  IMAD.MOV.U32 R122, RZ, RZ, R57 ;  /* 0x000000ffff7a7224 */ /* 0x000fe400078e0039 */
[----:B------:R-:W-:Y:S01]  /*f450*/  IMAD.MOV.U32 R123, RZ, RZ, R59 ;  /* 0x000000ffff7b7224 */ /* 0x000fe200078e003b */
[----:B------:R-:W-:Y:S06]  /*f460*/  BAR.SYNC.DEFER_BLOCKING 0x0 ;  /* 0x0000000000007b1d */ /* 0x000fec0000010000 */
        /* <DEDUP_REMOVED lines=8> */
[----:B------:R-:W-:Y:S02]  /*f4f0*/  IMAD.MOV.U32 R186, RZ, RZ, R189 ;  /* 0x000000ffffba7224 */ /* 0x000fe400078e00bd */
[----:B------:R-:W-:-:S03]  /*f500*/  IMAD.MOV.U32 R187, RZ, RZ, R191 ;  /* 0x000000ffffbb7224 */ /* 0x000fc600078e00bf */
        /* <DEDUP_REMOVED lines=17> */
[----:B------:R-:W-:Y:S01]  /*f620*/  BAR.SYNC.DEFER_BLOCKING 0x0 ;  /* 0x0000000000007b1d */ /* 0x000fe20000010000 */
[----:B------:R-:W-:-:S02]  /*f630*/  IMAD.MOV.U32 R124, RZ, RZ, R125 ;  /* 0x000000ffff7c7224 */ /* 0x000fc400078e007d */
[----:B------:R-:W-:Y:S02]  /*f640*/  IMAD.MOV.U32 R125, RZ, RZ, R127 ;  /* 0x000000ffff7d7224 */ /* 0x000fe400078e007f */
[----:B------:R-:W-:Y:S02]  /*f650*/  IMAD.MOV.U32 R126, RZ, RZ, R61 ;  /* 0x000000ffff7e7224 */ /* 0x000fe400078e003d */
[----:B------:R-:W-:Y:S02]  /*f660*/  IMAD.MOV.U32 R127, RZ, RZ, R63 ;  /* 0x000000ffff7f7224 */ /* 0x000fe400078e003f */
[----:B------:R-:W3:Y:S01]  /*f670*/  LDS.128 R60, [R252] ;  /* 0x00000000fc3c7984 */ /* 0x000ee20000000c00 */
[----:B------:R-:W-:Y:S06]  /*f680*/  BAR.SYNC.DEFER_BLOCKING 0x0 ;  /* 0x0000000000007b1d */ /* 0x000fec0000010000 */
[----:B------:R-:W-:Y:S02]  /*f690*/  STSM.16.M88.4 [R0], R124 ;  /* 0x0000007c00007844 */ /* 0x000fe40000000200 */
[----:B------:R-:W-:Y:S01]  /*f6a0*/  BAR.SYNC.DEFER_BLOCKING 0x0 ;  /* 0x0000000000007b1d */ /* 0x000fe20000010000 */
[----:B------:R-:W-:Y:S01]  /*f6b0*/  MOV R186, R192 ;  /* 0x000000c000ba7202 */ /* 0x000fe20000000f00 */
[----:B------:R-:W-:-:S04]  /*f6c0*/  IMAD.MOV.U32 R187, RZ, RZ, R194 ;  /* 0x000000ffffbb7224 */ /* 0x000fc800078e00c2 */
[----:B------:R-:W3:Y:S02]  /*f6d0*/  LDS.128 R124, [R252] ;  /* 0x00000000fc7c7984 */ /* 0x000ee40000000c00 */
[----:B------:R-:W-:Y:S06]  /*f6e0*/  BAR.SYNC.DEFER_BLOCKING 0x0 ;  /* 0x0000000000007b1d */ /* 0x000fec0000010000 */
[----:B-----5:R5:W-:Y:S02]  /*f6f0*/  STSM.16.M88.4 [R0], R184 ;  /* 0x000000b800007844 */ /* 0x020be40000000200 */
[----:B------:R-:W-:Y:S06]  /*f700*/  BAR.SYNC.DEFER_BLOCKING 0x0 ;  /* 0x0000000000007b1d */ /* 0x000fec0000010000 */
[----:B------:R-:W3:Y:S01]  /*f710*/  LDS.128 R192, [R252] ;  /* 0x00000000fcc07984 */ /* 0x000ee20000000c00 */
[----:B-----5:R-:W-:-:S02]  /*f720*/  IMAD.MOV.U32 R184, RZ, RZ, R128 ;  /* 0x000000ffffb87224 */ /* 0x020fc400078e0080 */
[----:B------:R-:W-:Y:S02]  /*f730*/  IMAD.MOV.U32 R185, RZ, RZ, R130 ;  /* 0x000000ffffb97224 */ /* 0x000fe400078e0082 */
        /* <DEDUP_REMOVED lines=12> */
[----:B------:R-:W-:Y:S01]  /*f800*/  BAR.SYNC.DEFER_BLOCKING 0x0 ;  /* 0x0000000000007b1d */ /* 0x000fe20000010000 */
[----:B------:R-:W-:-:S02]  /*f810*/  IMAD.MOV.U32 R128, RZ, RZ, R129 ;  /* 0x000000ffff807224 */ /* 0x000fc400078e0081 */
[----:B------:R-:W-:Y:S02]  /*f820*/  IMAD.MOV.U32 R129, RZ, RZ, R131 ;  /* 0x000000ffff817224 */ /* 0x000fe400078e0083 */
[----:B------:R-:W-:Y:S02]  /*f830*/  IMAD.MOV.U32 R130, RZ, RZ, R65 ;  /* 0x000000ffff827224 */ /* 0x000fe400078e0041 */
[----:B------:R-:W-:Y:S02]  /*f840*/  IMAD.MOV.U32 R131, RZ, RZ, R67 ;  /* 0x000000ffff837224 */ /* 0x000fe400078e0043 */
[----:B------:R-:W5:Y:S01]  /*f850*/  LDS.128 R64, [R252] ;  /* 0x00000000fc407984 */ /* 0x000f620000000c00 */
[----:B------:R-:W-:Y:S06]  /*f860*/  BAR.SYNC.DEFER_BLOCKING 0x0 ;  /* 0x0000000000007b1d */ /* 0x000fec0000010000 */
[----:B------:R-:W-:Y:S02]  /*f870*/  STSM.16.M88.4 [R0], R128 ;  /* 0x0000008000007844 */ /* 0x000fe40000000200 */
[----:B------:R-:W-:Y:S01]  /*f880*/  BAR.SYNC.DEFER_BLOCKING 0x0 ;  /* 0x0000000000007b1d */ /* 0x000fe20000010000 */
[----:B------:R-:W-:Y:S01]  /*f890*/  MOV R218, R196 ;  /* 0x000000c400da7202 */ /* 0x000fe20000000f00 */
[----:B------:R-:W-:-:S04]  /*f8a0*/  IMAD.MOV.U32 R219, RZ, RZ, R198 ;  /* 0x000000ffffdb7224 */ /* 0x000fc800078e00c6 */
[----:B------:R-:W5:Y:S02]  /*f8b0*/  LDS.128 R128, [R252] ;  /* 0x00000000fc807984 */ /* 0x000f640000000c00 */
[----:B------:R-:W-:Y:S06]  /*f8c0*/  BAR.SYNC.DEFER_BLOCKING 0x0 ;  /* 0x0000000000007b1d */ /* 0x000fec0000010000 */
[----:B----4-:R4:W-:Y:S02]  /*f8d0*/  STSM.16.M88.4 [R0], R216 ;  /* 0x000000d800007844 */ /* 0x0109e40000000200 */
[----:B------:R-:W-:Y:S06]  /*f8e0*/  BAR.SYNC.DEFER_BLOCKING 0x0 ;  /* 0x0000000000007b1d */ /* 0x000fec0000010000 */
[----:B------:R-:W5:Y:S01]  /*f8f0*/  LDS.128 R196, [R252] ;  /* 0x00000000fcc47984 */ /* 0x000f620000000c00 */
[----:B----4-:R-:W-:-:S02]  /*f900*/  IMAD.MOV.U32 R216, RZ, RZ, R132 ;  /* 0x000000ffffd87224 */ /* 0x010fc400078e0084 */
[----:B------:R-:W-:Y:S02]  /*f910*/  IMAD.MOV.U32 R217, RZ, RZ, R134 ;  /* 0x000000ffffd97224 */ /* 0x000fe400078e0086 */
        /* <DEDUP_REMOVED lines=12> */
[----:B------:R-:W-:Y:S01]  /*f9e0*/  BAR.SYNC.DEFER_BLOCKING 0x0 ;  /* 0x0000000000007b1d */ /* 0x000fe20000010000 */
[----:B------:R-:W-:-:S02]  /*f9f0*/  IMAD.MOV.U32 R132, RZ, RZ, R133 ;  /* 0x000000ffff847224 */ /* 0x000fc400078e0085 */
[----:B------:R-:W-:Y:S02]  /*fa00*/  IMAD.MOV.U32 R133, RZ, RZ, R135 ;  /* 0x000000ffff857224 */ /* 0x000fe400078e0087 */
[----:B------:R-:W-:Y:S02]  /*fa10*/  IMAD.MOV.U32 R134, RZ, RZ, R69 ;  /* 0x000000ffff867224 */ /* 0x000fe400078e0045 */
[----:B------:R-:W-:Y:S02]  /*fa20*/  IMAD.MOV.U32 R135, RZ, RZ, R71 ;  /* 0x000000ffff877224 */ /* 0x000fe400078e0047 */
[----:B------:R-:W4:Y:S01]  /*fa30*/  LDS.128 R68, [R252] ;  /* 0x00000000fc447984 */ /* 0x000f220000000c00 */
[----:B------:R-:W-:Y:S06]  /*fa40*/  BAR.SYNC.DEFER_BLOCKING 0x0 ;  /* 0x0000000000007b1d */ /* 0x000fec0000010000 */
[----:B------:R-:W-:Y:S02]  /*fa50*/  STSM.16.M88.4 [R0], R132 ;  /* 0x0000008400007844 */ /* 0x000fe40000000200 */
[----:B------:R-:W-:Y:S01]  /*fa60*/  BAR.SYNC.DEFER_BLOCKING 0x0 ;  /* 0x0000000000007b1d */ /* 0x000fe20000010000 */
[----:B------:R-:W-:Y:S01]  /*fa70*/  MOV R222, R200 ;  /* 0x000000c800de7202 */ /* 0x000fe20000000f00 */
[----:B------:R-:W-:-:S04]  /*fa80*/  IMAD.MOV.U32 R223, RZ, RZ, R202 ;  /* 0x000000ffffdf7224 */ /* 0x000fc800078e00ca */
[----:B------:R-:W4:Y:S02]  /*fa90*/  LDS.128 R132, [R252] ;  /* 0x00000000fc847984 */ /* 0x000f240000000c00 */
[----:B------:R-:W-:Y:S06]  /*faa0*/  BAR.SYNC.DEFER_BLOCKING 0x0 ;  /* 0x0000000000007b1d */ /* 0x000fec0000010000 */
[----:B--2---:R2:W-:Y:S02]  /*fab0*/  STSM.16.M88.4 [R0], R220 ;  /* 0x000000dc00007844 */ /* 0x0045e40000000200 */
[----:B------:R-:W-:Y:S06]  /*fac0*/  BAR.SYNC.DEFER_BLOCKING 0x0 ;  /* 0x0000000000007b1d */ /* 0x000fec0000010000 */
[----:B------:R-:W4:Y:S01]  /*fad0*/  LDS.128 R200, [R252] ;  /* 0x00000000fcc87984 */ /* 0x000f220000000c00 */
[----:B--2---:R-:W-:-:S02]  /*fae0*/  IMAD.MOV.U32 R220, RZ, RZ, R136 ;  /* 0x000000ffffdc7224 */ /* 0x004fc400078e0088 */
[----:B------:R-:W-:Y:S02]  /*faf0*/  IMAD.MOV.U32 R221, RZ, RZ, R138 ;  /* 0x000000ffffdd7224 */ /* 0x000fe400078e008a */
        /* <DEDUP_REMOVED lines=12> */
[----:B------:R-:W-:Y:S01]  /*fbc0*/  BAR.SYNC.DEFER_BLOCKING 0x0 ;  /* 0x0000000000007b1d */ /* 0x000fe20000010000 */
[----:B------:R-:W-:-:S02]  /*fbd0*/  IMAD.MOV.U32 R136, RZ, RZ, R137 ;  /* 0x000000ffff887224 */ /* 0x000fc400078e0089 */
[----:B------:R-:W-:Y:S02]  /*fbe0*/  IMAD.MOV.U32 R137, RZ, RZ, R139 ;  /* 0x000000ffff897224 */ /* 0x000fe400078e008b */
[----:B------:R-:W-:Y:S02]  /*fbf0*/  IMAD.MOV.U32 R138, RZ, RZ, R73 ;  /* 0x000000ffff8a7224 */ /* 0x000fe400078e0049 */
[----:B------:R-:W-:Y:S02]  /*fc00*/  IMAD.MOV.U32 R139, RZ, RZ, R75 ;  /* 0x000000ffff8b7224 */ /* 0x000fe400078e004b */
[----:B------:R-:W2:Y:S01]  /*fc10*/  LDS.128 R72, [R252] ;  /* 0x00000000fc487984 */ /* 0x000ea20000000c00 */
[----:B------:R-:W-:Y:S06]  /*fc20*/  BAR.SYNC.DEFER_BLOCKING 0x0 ;  /* 0x0000000000007b1d */ /* 0x000fec0000010000 */
[----:B------:R-:W-:Y:S02]  /*fc30*/  STSM.16.M88.4 [R0], R136 ;  /* 0x0000008800007844 */ /* 0x000fe40000000200 */
[----:B------:R-:W-:Y:S01]  /*fc40*/  BAR.SYNC.DEFER_BLOCKING 0x0 ;  /* 0x0000000000007b1d */ /* 0x000fe20000010000 */
[----:B------:R-:W-:Y:S01]  /*fc50*/  MOV R226, R204 ;  /* 0x000000cc00e27202 */ /* 0x000fe20000000f00 */
[----:B------:R-:W-:-:S04]  /*fc60*/  IMAD.MOV.U32 R227, RZ, RZ, R206 ;  /* 0x000000ffffe37224 */ /* 0x000fc800078e00ce */
[----:B------:R-:W2:Y:S02]  /*fc70*/  LDS.128 R136, [R252] ;  /* 0x00000000fc887984 */ /* 0x000ea40000000c00 */
[----:B------:R-:W-:Y:S06]  /*fc80*/  BAR.SYNC.DEFER_BLOCKING 0x0 ;  /* 0x0000000000007b1d */ /* 0x000fec0000010000 */
[----:B---3--:R3:W-:Y:S02]  /*fc90*/  STSM.16.M88.4 [R0], R224 ;  /* 0x000000e000007844 */ /* 0x0087e40000000200 */
[----:B------:R-:W-:Y:S06]  /*fca0*/  BAR.SYNC.DEFER_BLOCKING 0x0 ;  /* 0x0000000000007b1d */ /* 0x000fec0000010000 */
[----:B------:R-:W2:Y:S01]  /*fcb0*/  LDS.128 R204, [R252] ;  /* 0x00000000fccc7984 */ /* 0x000ea20000000c00 */
[----:B---3--:R-:W-:-:S02]  /*fcc0*/  IMAD.MOV.U32 R224, RZ, RZ, R140 ;  /* 0x000000ffffe07224 */ /* 0x008fc400078e008c */
[----:B------:R-:W-:Y:S02]  /*fcd0*/  IMAD.MOV.U32 R225, RZ, RZ, R142 ;  /* 0x000000ffffe17224 */ /* 0x000fe400078e008e */
        /* <DEDUP_REMOVED lines=31> */
[----:B------:R-:W-:Y:S01]  /*fed0*/  IMAD.MOV.U32 R229, RZ, RZ, R146 ;  /* 0x000000ffffe57224 */ /* 0x000fe200078e0092 */
[----:B------:R-:W-:Y:S01]  /*fee0*/  BAR.SYNC.DEFER_BLOCKING 0x0 ;  /* 0x0000000000007b1d */ /* 0x000fe20000010000 */
[----:B------:R-:W-:Y:S02]  /*fef0*/  IMAD.MOV.U32 R230, RZ, RZ, R80 ;  /* 0x000000ffffe67224 */ /* 0x000fe400078e0050 */
[----:B------:R-:W-:-:S05]  /*ff00*/  IMAD.MOV.U32 R231, RZ, RZ, R82 ;  /* 0x000000ffffe77224 */ /* 0x000fca00078e0052 */
[----:B------:R-:W-:Y:S01]  /*ff10*/  STSM.16.M88.4 [R0], R228 ;  /* 0x000000e400007844 */ /* 0x000fe20000000200 */
[----:B------:R-:W-:Y:S06]  /*ff20*/  BAR.SYNC.DEFER_BLOCKING 0x0 ;  /* 0x0000000000007b1d */ /* 0x000fec0000010000 */
[----:B------:R-:W5:Y:S02]  /*ff30*/  LDS.128 R228, [R252] ;  /* 0x00000000fce47984 */ /* 0x000f640000000c00 */
[----:B------:R-:W-:Y:S06]  /*ff40*/  BAR.SYNC.DEFER_BLOCKING 0x0 ;  /* 0x0000000000007b1d */ /* 0x000fec0000010000 */
[----:B----4-:R4:W-:Y:S02]  /*ff50*/  STSM.16.M88.4 [R0], R232 ;  /* 0x000000e800007844 */ /* 0x0109e40000000200 */
[----:B------:R-:W-:Y:S06]  /*ff60*/  BAR.SYNC.DEFER_BLOCKING 0x0 ;  /* 0x0000000000007b1d */ /* 0x000fec0000010000 */
[----:B------:R-:W5:Y:S02]  /*ff70*/  LDS.128 R144, [R252] ;  /* 0x00000000fc907984 */ /* 0x000f640000000c00 */
[----:B------:R-:W-:Y:S06]  /*ff80*/  BAR.SYNC.DEFER_BLOCKING 0x0 ;  /* 0x0000000000007b1d */ /* 0x000fec0000010000 */
[----:B------:R-:W-:Y:S02]  /*ff90*/  STSM.16.M88.4 [R0], R244 ;  /* 0x000000f400007844 */ /* 0x000fe40000000200 */
[----:B------:R-:W-:Y:S06]  /*ffa0*/  BAR.SYNC.DEFER_BLOCKING 0x0 ;  /* 0x0000000000007b1d */ /* 0x000fec0000010000 */
[----:B------:R-:W5:Y:S02]  /*ffb0*/  LDS.128 R80, [R252] ;  /* 0x00000000fc507984 */ /* 0x000f640000000c00 */
[----:B------:R-:W-:Y:S06]  /*ffc0*/  BAR.SYNC.DEFER_BLOCKING 0x0 ;  /* 0x0000000000007b1d */ /* 0x000fec0000010000 */
[----:B--2---:R-:W-:Y:S02]  /*ffd0*/  STSM.16.M88.4 [R0], R236 ;  /* 0x000000ec00007844 */ /* 0x004fe40000000200 */
[----:B------:R-:W-:Y:S01]  /*ffe0*/  BAR.SYNC.DEFER_BLOCKING 0x0 ;  /* 0x0000000000007b1d */ /* 0x000fe20000010000 */
[----:B----4-:R-:W-:-:S02]  /*fff0*/  IMAD.MOV.U32 R232, RZ, RZ, R148 ;  /* 0x000000ffffe87224 */ /* 0x010fc400078e0094 */
[----:B------:R-:W-:-:S03]  /*10000*/  IMAD.MOV.U32 R233, RZ, RZ, R150 ;  /* 0x000000ffffe97224 */ /* 0x000fc600078e0096 */
[----:B------:R-:W2:Y:S01]  /*10010*/  LDS.128 R236, [R252] ;  /* 0x00000000fcec7984 */ /* 0x000ea20000000c00 */
[----:B------:R-:W-:Y:S02]  /*10020*/  IMAD.MOV.U32 R234, RZ, RZ, R84 ;  /* 0x000000ffffea7224 */ /* 0x000fe400078e0054 */
[----:B------:R-:W-:Y:S01]  /*10030*/  IMAD.MOV.U32 R235, RZ, RZ, R86 ;  /* 0x000000ffffeb7224 */ /* 0x000fe200078e0056 */
[----:B------:R-:W-:Y:S06]  /*10040*/  BAR.SYNC.DEFER_BLOCKING 0x0 ;  /* 0x0000000000007b1d */ /* 0x000fec0000010000 */
[----:B------:R4:W-:Y:S04]  /*10050*/  STSM.16.M88.4 [R0], R232 ;  /* 0x000000e800007844 */ /* 0x0009e80000000200 */
[----:B----4-:R-:W4:Y:S04]  /*10060*/  LDL.LU R232, [R1+0xf4] ;  /* 0x0000f40001e87983 */ /* 0x010f280000300800 */
[----:B------:R-:W4:Y:S04]  /*10070*/  LDL.LU R233, [R1+0xfc] ;  /* 0x0000fc0001e97983 */ /* 0x000f280000300800 */
[----:B------:R-:W3:Y:S01]  /*10080*/  LDL.LU R251, [R1+0x130] ;  /* 0x0001300001fb7983 */ /* 0x000ee20000300800 */
[----:B------:R-:W-:-:S02]  /*10090*/  IMAD.MOV.U32 R234, RZ, RZ, R213 ;  /* 0x000000ffffea7224 */ /* 0x000fc400078e00d5 */
[----:B------:R-:W-:Y:S01]  /*100a0*/  IMAD.MOV.U32 R235, RZ, RZ, R215 ;  /* 0x000000ffffeb7224 */ /* 0x000fe200078e00d7 */
[----:B------:R-:W-:Y:S01]  /*100b0*/  BAR.SYNC.DEFER_BLOCKING 0x0 ;  /* 0x0000000000007b1d */ /* 0x000fe20000010000 */
[----:B------:R-:W-:Y:S02]  /*100c0*/  IMAD.MOV.U32 R148, RZ, RZ, R149 ;  /* 0x000000ffff947224 */ /* 0x000fe400078e0095 */
[----:B------:R-:W-:Y:S02]  /*100d0*/  IMAD.MOV.U32 R150, RZ, RZ, R85 ;  /* 0x000000ffff967224 */ /* 0x000fe400078e0055 */
[----:B-1----:R-:W-:Y:S01]  /*100e0*/  IMAD R3, R11, R9, RZ ;  /* 0x000000090b037224 */ /* 0x002fe200078e02ff */
[----:B------:R-:W-:Y:S01]  /*100f0*/  ISETP.LT.AND P6, PT, R10, UR31, !P6 ;  /* 0x0000001f0a007c0c */ /* 0x000fe2000f7c1270 */
[----:B------:R-:W5:Y:S04]  /*10100*/  LDL.LU R246, [R1+0x118] ;  /* 0x0001180001f67983 */ /* 0x000f680000300800 */
[----:B------:R-:W1:Y:S01]  /*10110*/  LDS.128 R212, [R252] ;  /* 0x00000000fcd47984 */ /* 0x000e620000000c00 */
[----:B------:R-:W-:Y:S01]  /*10120*/  BAR.SYNC.DEFER_BLOCKING 0x0 ;  /* 0x0000000000007b1d */ /* 0x000fe20000010000 */
[----:B------:R-:W-:Y:S01]  /*10130*/  IMAD.MOV.U32 R149, RZ, RZ, R151 ;  /* 0x000000ffff957224 */ /* 0x000fe200078e0097 */
[----:B------:R-:W-:-:S02]  /*10140*/  MOV R151, R87 ;  /* 0x0000005700977202 */ /* 0x000fc40000000f00 */
[----:B------:R-:W-:Y:S01]  /*10150*/  LEA R2, P5, R3, UR4, 0x2 ;  /* 0x0000000403027c11 */ /* 0x000fe2000f8a10ff */
[----:B------:R-:W-:-:S03]  /*10160*/  IMAD R9, R9, 0x80, R3 ;  /* 0x0000008009097824 */ /* 0x000fc600078e0203 */
[----:B------:R-:W-:Y:S01]  /*10170*/  LEA.HI.X.SX32 R3, R3, UR5, 0x2, P5 ;  /* 0x0000000503037c11 */ /* 0x000fe2000a8f16ff */
[----:B------:R-:W2:Y:S01]  /*10180*/  LDL.LU R244, [R1+0x13c] ;  /* 0x00013c0001f47983 */ /* 0x000ea20000300800 */
[----:B------:R-:W-:Y:S01]  /*10190*/  ISETP.GE.AND P5, PT, R10, UR7, PT ;  /* 0x000000070a007c0c */ /* 0x000fe2000bfa6270 */
[----:B------:R-:W-:Y:S02]  /*101a0*/  ULDC.64 UR6, c[0x0][0x228] ;  /* 0x00008a0000067ab9 */ /* 0x000fe40000000a00 */
[----:B------:R-:W2:Y:S04]  /*101b0*/  LDL.LU R245, [R1+0x12c] ;  /* 0x00012c0001f57983 */ /* 0x000ea80000300800 */
[----:B------:R-:W2:Y:S01]  /*101c0*/  LDL.LU R247, [R1+0x10c] ;  /* 0x00010c0001f77983 */ /* 0x000ea20000300800 */
[----:B------:R-:W-:Y:S01]  /*101d0*/  ISETP.LT.AND P5, PT, R12, UR6, !P5 ;  /* 0x000000060c007c0c */ /* 0x000fe2000efa1270 */
[----:B------:R-:W-:-:S02]  /*101e0*/  ULDC UR6, c[0x0][0x22c] ;  /* 0x00008b0000067ab9 */ /* 0x000fc40000000800 */
[----:B----4-:R4:W-:Y:S01]  /*101f0*/  STSM.16.M88.4 [R0], R232 ;  /* 0x000000e800007844 */ /* 0x0109e20000000200 */
[----:B------:R-:W-:Y:S06]  /*10200*/  BAR.SYNC.DEFER_BLOCKING 0x0 ;  /* 0x0000000000007b1d */ /* 0x000fec0000010000 */
[----:B----4-:R-:W4:Y:S04]  /*10210*/  LDL.LU R232, [R1+0x104] ;  /* 0x0001040001e87983 */ /* 0x010f280000300800 */
[----:B------:R-:W5:Y:S04]  /*10220*/  LDL.LU R233, [R1+0x138] ;  /* 0x0001380001e97983 */ /* 0x000f680000300800 */
[----:B------:R-:W2:Y:S04]  /*10230*/  LDL.LU R234, [R1+0x128] ;  /* 0x0001280001ea7983 */ /* 0x000ea80000300800 */
[----:B------:R-:W1:Y:S01]  /*10240*/  LDS.128 R84, [R252] ;  /* 0x00000000fc547984 */ /* 0x000e620000000c00 */
[----:B------:R-:W-:Y:S06]  /*10250*/  BAR.SYNC.DEFER_BLOCKING 0x0 ;  /* 0x0000000000007b1d */ /* 0x000fec0000010000 */
[----:B------:R-:W2:Y:S04]  /*10260*/  LDL.LU R235, [R1+0x108] ;  /* 0x0001080001eb7983 */ /* 0x000ea80000300800 */
[----:B------:R3:W-:Y:S02]  /*10270*/  STSM.16.M88.4 [R0], R148 ;  /* 0x0000009400007844 */ /* 0x0007e40000000200 */
[----:B---3--:R-:W-:-:S02]  /*10280*/  IMAD R148, R10, UR26, RZ ;  /* 0x0000001a0a947c24 */ /* 0x008fc4000f8e02ff */
[----:B------:R-:W3:Y:S01]  /*10290*/  LDL.LU R150, [R1+0x110] ;  /* 0x0001100001967983 */ /* 0x000ee20000300800 */
[----:B------:R-:W-:Y:S02]  /*102a0*/  VIADD R0, R10, 0x4 ;  /* 0x000000040a007836 */ /* 0x000fe40000000000 */
[----:B------:R-:W-:Y:S01]  /*102b0*/  IMAD.WIDE R14, R148, 0x4, R2 ;  /* 0x00000004940e7825 */ /* 0x000fe200078e0202 */
[----:B------:R-:W-:Y:S06]  /*102c0*/  BAR.SYNC.DEFER_BLOCKING 0x0 ;  /* 0x0000000000007b1d */ /* 0x000fec0000010000 */
[----:B------:R-:W4:Y:S04]  /*102d0*/  LDL.LU R151, [R1+0x114] ;  /* 0x0001140001977983 */ /* 0x000f280000300800 */
[----:B------:R1:W-:Y:S01]  /*102e0*/  @P6 STG.E desc[UR16][R14.64], R251 ;  /* 0x000000fb0e006986 */ /* 0x0003e2000c101910 */
[----:B------:R-:W-:-:S02]  /*102f0*/  ISETP.GE.AND P6, PT, R0, UR6, PT ;  /* 0x0000000600007c0c */ /* 0x000fc4000bfc6270 */
[C---:B------:R-:W-:Y:S01]  /*10300*/  LEA R8, P4, R9.reuse, UR4, 0x2 ;  /* 0x0000000409087c11 */ /* 0x040fe2000f8810ff */
[----:B------:R-:W-:Y:S01]  /*10310*/  VIADD R13, R148, UR26 ;  /* 0x0000001a940d7c36 */ /* 0x000fe20008000000 */
[----:B------:R-:W-:Y:S01]  /*10320*/  ULDC UR6, c[0x0][0x228] ;  /* 0x00008a0000067ab9 */ /* 0x000fe20000000800 */
[----:B-1----:R-:W2:Y:S04]  /*10330*/  LDL.LU R251, [R1+0x428] ;  /* 0x0004280001fb7983 */ /* 0x002ea80000300800 */
[----:B------:R-:W5:Y:S01]  /*10340*/  LDL.LU R0, [R1+0x120] ;  /* 0x0001200001007983 */ /* 0x000f620000300800 */
[----:B------:R-:W-:Y:S01]  /*10350*/  LEA.HI.X.SX32 R9, R9, UR5, 0x2, P4 ;  /* 0x0000000509097c11 */ /* 0x000fe2000a0f16ff */
[----:B------:R-:W-:Y:S02]  /*10360*/  ULDC.64 UR4, c[0x0][0x228] ;  /* 0x00008a0000047ab9 */ /* 0x000fe40000000a00 */
[----:B------:R-:W-:Y:S01]  /*10370*/  ISETP.LT.AND P4, PT, R11, UR4, !P3 ;  /* 0x000000040b007c0c */ /* 0x000fe2000df81270 */
[----:B------:R-:W-:-:S04]  /*10380*/  IMAD.WIDE R14, R13, 0x4, R2 ;  /* 0x000000040d0e7825 */ /* 0x000fc800078e0202 */
[----:B------:R-:W-:Y:S01]  /*10390*/  IMAD.WIDE R148, R148, 0x4, R8 ;  /* 0x0000000494947825 */ /* 0x000fe200078e0208 */
[----:B------:R-:W-:Y:S01]  /*103a0*/  ISETP.LT.AND P3, PT, R12, UR14, !P3 ;  /* 0x0000000e0c007c0c */ /* 0x000fe2000df61270 */
[----:B------:R-:W-:-:S03]  /*103b0*/  ULDC UR4, c[0x0][0x22c] ;  /* 0x00008b0000047ab9 */ /* 0x000fc60000000800 */
[----:B-----5:R1:W-:Y:S04]  /*103c0*/  @P5 STG.E desc[UR16][R148.64], R0 ;  /* 0x0000000094005986 */ /* 0x0203e8000c101910 */
[----:B---3--:R3:W-:Y:S01]  /*103d0*/  @P4 STG.E desc[UR16][R14.64], R150 ;  /* 0x000000960e004986 */ /* 0x0087e2000c101910 */
[C---:B-1----:R-:W-:Y:S02]  /*103e0*/  VIADD R0, R13.reuse, UR26 ;  /* 0x0000001a0d007c36 */ /* 0x042fe40008000000 */
[----:B---3--:R-:W-:Y:S02]  /*103f0*/  IMAD.WIDE R14, R13, 0x4, R8 ;  /* 0x000000040d0e7825 */ /* 0x008fe400078e0208 */
[----:B------:R-:W3:Y:S01]  /*10400*/  LDL.LU R13, [R1+0x100] ;  /* 0x00010000010d7983 */ /* 0x000ee20000300800 */
[----:B------:R-:W-:Y:S01]  /*10410*/  ISETP.LT.AND P5, PT, R11, UR12, !P2 ;  /* 0x0000000c0b007c0c */ /* 0x000fe2000d7a1270 */
[----:B------:R-:W-:-:S02]  /*10420*/  IMAD.WIDE R148, R0, 0x4, R2 ;  /* 0x0000000400947825 */ /* 0x000fc400078e0202 */
[----:B---3--:R1:W-:Y:S04]  /*10430*/  @P3 STG.E desc[UR16][R14.64], R13 ;  /* 0x0000000d0e003986 */ /* 0x0083e8000c101910 */
[----:B-1----:R-:W3:Y:S01]  /*10440*/  LDL.LU R15, [R1+0x134] ;  /* 0x00013400010f7983 */ /* 0x002ee20000300800 */
[----:B------:R-:W-:Y:S01]  /*10450*/  VIADD R13, R0, UR26 ;  /* 0x0000001a000d7c36 */ /* 0x000fe20008000000 */
[----:B------:R-:W-:Y:S02]  /*10460*/  ISETP.LT.AND P2, PT, R12, UR10, !P2 ;  /* 0x0000000a0c007c0c */ /* 0x000fe4000d741270 */
[----:B------:R-:W-:Y:S01]  /*10470*/  ISETP.LT.AND P4, PT, R11, UR8, !P1 ;  /* 0x000000080b007c0c */ /* 0x000fe2000cf81270 */
[----:B------:R-:W-:Y:S01]  /*10480*/  VIADD R150, R10, 0x5 ;  /* 0x000000050a967836 */ /* 0x000fe20000000000 */
[----:B---3--:R1:W-:Y:S01]  /*10490*/  @P5 STG.E desc[UR16][R148.64], R15 ;  /* 0x0000000f94005986 */ /* 0x0083e2000c101910 */
[----:B------:R-:W-:Y:S01]  /*104a0*/  ULDC UR8, c[0x0][0x228] ;  /* 0x00008a0000087ab9 */ /* 0x000fe20000000800 */
[----:B-1----:R-:W-:-:S02]  /*104b0*/  IMAD.WIDE R148, R0, 0x4, R8 ;  /* 0x0000000400947825 */ /* 0x002fc400078e0208 */
[----:B------:R-:W3:Y:S01]  /*104c0*/  LDL.LU R0, [R1+0x124] ;  /* 0x0001240001007983 */ /* 0x000ee20000300800 */
[----:B------:R-:W-:Y:S01]  /*104d0*/  ISETP.LT.AND P1, PT, R12, UR18, !P1 ;  /* 0x000000120c007c0c */ /* 0x000fe2000cf21270 */
[----:B------:R-:W-:Y:S01]  /*104e0*/  IMAD.WIDE R14, R13, 0x4, R2 ;  /* 0x000000040d0e7825 */ /* 0x000fe200078e0202 */
[----:B------:R-:W-:Y:S01]  /*104f0*/  ISETP.GE.AND P3, PT, R150, UR4, PT ;  /* 0x0000000496007c0c */ /* 0x000fe2000bf66270 */
[----:B------:R-:W-:Y:S02]  /*10500*/  ULDC UR4, c[0x0][0x22c] ;  /* 0x00008b0000047ab9 */ /* 0x000fe40000000800 */
[----:B------:R-:W-:-:S05]  /*10510*/  VIADD R150, R10, 0x6 ;  /* 0x000000060a967836 */ /* 0x000fca0000000000 */
[----:B------:R-:W-:Y:S01]  /*10520*/  ISETP.GE.AND P5, PT, R150, UR4, PT ;  /* 0x0000000496007c0c */ /* 0x000fe2000bfa6270 */
[----:B------:R-:W-:Y:S01]  /*10530*/  ULDC UR4, c[0x0][0x22c] ;  /* 0x00008b0000047ab9 */ /* 0x000fe20000000800 */
[----:B---3--:R1:W-:Y:S01]  /*10540*/  @P2 STG.E desc[UR16][R148.64], R0 ;  /* 0x0000000094002986 */ /* 0x0083e2000c101910 */
[----:B------:R-:W-:-:S03]  /*10550*/  ISETP.LT.AND P2, PT, R11, UR24, !P6 ;  /* 0x000000180b007c0c */ /* 0x000fc6000f741270 */
[----:B----4-:R3:W-:Y:S01]  /*10560*/  @P4 STG.E desc[UR16][R14.64], R151 ;  /* 0x000000970e004986 */ /* 0x0107e2000c101910 */
[----:B------:R-:W-:Y:S02]  /*10570*/  ISETP.LT.AND P6, PT, R12, UR22, !P6 ;  /* 0x000000160c007c0c */ /* 0x000fe4000f7c1270 */
[----:B------:R-:W-:Y:S01]  /*10580*/  ISETP.LT.AND P4, PT, R11, UR20, !P3 ;  /* 0x000000140b007c0c */ /* 0x000fe2000df81270 */
[----:B-1----:R-:W-:Y:S02]  /*10590*/  VIADD R0, R10, 0x7 ;  /* 0x000000070a007836 */ /* 0x002fe40000000000 */
[----:B---3--:R-:W-:-:S04]  /*105a0*/  IMAD.WIDE R14, R13, 0x4, R8 ;  /* 0x000000040d0e7825 */ /* 0x008fc800078e0208 */
[----:B------:R-:W-:Y:S01]  /*105b0*/  VIADD R13, R13, UR26 ;  /* 0x0000001a0d0d7c36 */ /* 0x000fe20008000000 */
[----:B------:R1:W-:Y:S01]  /*105c0*/  @P1 STG.E desc[UR16][R14.64], R232 ;  /* 0x000000e80e001986 */ /* 0x0003e2000c101910 */
[----:B------:R-:W-:Y:S01]  /*105d0*/  ISETP.GE.AND P1, PT, R0, UR4, PT ;  /* 0x0000000400007c0c */ /* 0x000fe2000bf26270 */
[----:B------:R-:W-:Y:S01]  /*105e0*/  ULDC UR4, c[0x0][0x22c] ;  /* 0x00008b0000047ab9 */ /* 0x000fe20000000800 */
[C---:B------:R-:W-:Y:S02]  /*105f0*/  VIADD R0, R13.reuse, UR26 ;  /* 0x0000001a0d007c36 */ /* 0x040fe40008000000 */
[----:B------:R-:W-:-:S04]  /*10600*/  IMAD.WIDE R150, R13, 0x4, R2 ;  /* 0x000000040d967825 */ /* 0x000fc800078e0202 */
[----:B------:R-:W-:Y:S01]  /*10610*/  IMAD.WIDE R148, R13, 0x4, R8 ;  /* 0x000000040d947825 */ /* 0x000fe200078e0208 */
[----:B------:R-:W-:Y:S03]  /*10620*/  @P2 STG.E desc[UR16][R150.64], R233 ;  /* 0x000000e996002986 */ /* 0x000fe6000c101910 */
[----:B-1----:R-:W-:Y:S01]  /*10630*/  IMAD.WIDE R14, R0, 0x4, R2 ;  /* 0x00000004000e7825 */ /* 0x002fe200078e0202 */
[----:B--2---:R-:W-:Y:S04]  /*10640*/  @P6 STG.E desc[UR16][R148.64], R234 ;  /* 0x000000ea94006986 */ /* 0x004fe8000c101910 */
[----:B------:R1:W-:Y:S04]  /*10650*/  @P4 STG.E desc[UR16][R14.64], R246 ;  /* 0x000000f60e004986 */ /* 0x0003e8000c101910 */
[----:B-1----:R-:W2:Y:S04]  /*10660*/  LDL.LU R246, [R1+0x11c] ;  /* 0x00011c0001f67983 */ /* 0x002ea80000300800 */
[----:B------:R-:W3:Y:S04]  /*10670*/  LDL.LU R233, [R1+0x10] ;  /* 0x0000100001e97983 */ /* 0x000ee80000300800 */
[----:B------:R-:W4:Y:S01]  /*10680*/  LDL.LU R150, [R1] ;  /* 0x0000000001967983 */ /* 0x000f220000300800 */
[----:B------:R-:W-:-:S03]  /*10690*/  ISETP.LT.AND P3, PT, R12, UR28, !P3 ;  /* 0x0000001c0c007c0c */ /* 0x000fc6000df61270 */
[----:B------:R-:W5:Y:S01]  /*106a0*/  LDL.LU R234, [R1+0x14] ;  /* 0x0000140001ea7983 */ /* 0x000f620000300800 */
[----:B------:R-:W-:Y:S01]  /*106b0*/  IMAD.WIDE R14, R0, 0x4, R8 ;  /* 0x00000004000e7825 */ /* 0x000fe200078e0208 */
[----:B------:R-:W-:-:S03]  /*106c0*/  ISETP.LT.AND P6, PT, R11, UR30, !P5 ;  /* 0x0000001e0b007c0c */ /* 0x000fc6000efc1270 */
[----:B------:R-:W-:Y:S01]  /*106d0*/  VIADD R232, R10, 0x8 ;  /* 0x000000080ae87836 */ /* 0x000fe20000000000 */
[----:B------:R-:W-:Y:S01]  /*106e0*/  IADD3 R13, R0, UR26, RZ ;  /* 0x0000001a000d7c10 */ /* 0x000fe2000fffe0ff */
[----:B------:R-:W-:-:S03]  /*106f0*/  VIADD R148, R10, 0x9 ;  /* 0x000000090a947836 */ /* 0x000fc60000000000 */
[----:B------:R1:W-:Y:S01]  /*10700*/  @P3 STG.E desc[UR16][R14.64], R235 ;  /* 0x000000eb0e003986 */ /* 0x0003e2000c101910 */
[----:B------:R-:W-:Y:S01]  /*10710*/  ISETP.GE.AND P2, PT, R232, UR4, PT ;  /* 0x00000004e8007c0c */ /* 0x000fe2000bf46270 */
[----:B------:R-:W-:Y:S01]  /*10720*/  ULDC UR4, c[0x0][0x22c] ;  /* 0x00008b0000047ab9 */ /* 0x000fe20000000800 */
[----:B------:R-:W-:Y:S01]  /*10730*/  ISETP.LT.AND P5, PT, R12, UR6, !P5 ;  /* 0x000000060c007c0c */ /* 0x000fe2000efa1270 */
[----:B------:R-:W-:Y:S01]  /*10740*/  VIADD R0, R10, 0xa ;  /* 0x0000000a0a007836 */ /* 0x000fe20000000000 */
[----:B------:R-:W-:Y:S01]  /*10750*/  ISETP.GE.AND P4, PT, R148, UR4, PT ;  /* 0x0000000494007c0c */ /* 0x000fe2000bf86270 */
[----:B-1----:R-:W5:Y:S01]  /*10760*/  LDL.LU R235, [R1+0x4] ;  /* 0x0000040001eb7983 */ /* 0x002f620000300800 */
[----:B------:R-:W-:Y:S01]  /*10770*/  IMAD.WIDE R148, R13, 0x4, R2 ;  /* 0x000000040d947825 */ /* 0x000fe200078e0202 */
[----:B------:R-:W-:Y:S01]  /*10780*/  ULDC UR4, c[0x0][0x22c] ;  /* 0x00008b0000047ab9 */ /* 0x000fe20000000800 */
[----:B------:R-:W-:-:S03]  /*10790*/  ULDC UR6, c[0x0][0x228] ;  /* 0x00008a0000067ab9 */ /* 0x000fc60000000800 */
[----:B------:R1:W-:Y:S01]  /*107a0*/  @P6 STG.E desc[UR16][R148.64], R244 ;  /* 0x000000f494006986 */ /* 0x0003e2000c101910 */
[----:B------:R-:W-:Y:S01]  /*107b0*/  IMAD.WIDE R14, R13, 0x4, R8 ;  /* 0x000000040d0e7825 */ /* 0x000fe200078e0208 */
[----:B------:R-:W-:Y:S01]  /*107c0*/  ISETP.GE.AND P3, PT, R0, UR4, PT ;  /* 0x0000000400007c0c */ /* 0x000fe2000bf66270 */
[----:B------:R-:W-:Y:S01]  /*107d0*/  ULDC UR4, c[0x0][0x228] ;  /* 0x00008a0000047ab9 */ /* 0x000fe20000000800 */
[----:B-1----:R-:W5:Y:S01]  /*107e0*/  LDL.LU R244, [R1+0x18] ;  /* 0x0000180001f47983 */ /* 0x002f620000300800 */
[----:B------:R-:W-:Y:S01]  /*107f0*/  ISETP.LT.AND P6, PT, R11, UR4, !P1 ;  /* 0x000000040b007c0c */ /* 0x000fe2000cfc1270 */
[----:B------:R-:W-:Y:S02]  /*10800*/  VIADD R151, R13, UR26 ;  /* 0x0000001a0d977c36 */ /* 0x000fe40008000000 */
[----:B------:R1:W-:Y:S01]  /*10810*/  @P5 STG.E desc[UR16][R14.64], R245 ;  /* 0x000000f50e005986 */ /* 0x0003e2000c101910 */
[----:B------:R-:W-:Y:S01]  /*10820*/  ISETP.LT.AND P1, PT, R12, UR6, !P1 ;  /* 0x000000060c007c0c */ /* 0x000fe2000cf21270 */
[C---:B------:R-:W-:Y:S01]  /*10830*/  IMAD.WIDE R148, R151.reuse, 0x4, R2 ;  /* 0x0000000497947825 */ /* 0x040fe200078e0202 */
[----:B------:R-:W-:Y:S01]  /*10840*/  ULDC UR4, c[0x0][0x228] ;  /* 0x00008a0000047ab9 */ /* 0x000fe20000000800 */
[----:B------:R-:W-:Y:S01]  /*10850*/  ULDC UR6, c[0x0][0x228] ;  /* 0x00008a0000067ab9 */ /* 0x000fe20000000800 */
[----:B-1----:R-:W5:Y:S01]  /*10860*/  LDL.LU R245, [R1+0x8] ;  /* 0x0000080001f57983 */ /* 0x002f620000300800 */
[----:B------:R-:W-:Y:S01]  /*10870*/  IMAD.WIDE R14, R151, 0x4, R8 ;  /* 0x00000004970e7825 */ /* 0x000fe200078e0208 */
[----:B------:R-:W-:Y:S01]  /*10880*/  ISETP.LT.AND P5, PT, R11, UR4, !P2 ;  /* 0x000000040b007c0c */ /* 0x000fe2000d7a1270 */
[----:B------:R-:W-:-:S02]  /*10890*/  ULDC UR4, c[0x0][0x22c] ;  /* 0x00008b0000047ab9 */ /* 0x000fc40000000800 */
[----:B------:R-:W-:Y:S01]  /*108a0*/  VIADD R13, R10, 0xb ;  /* 0x0000000b0a0d7836 */ /* 0x000fe20000000000 */
[----:B--2---:R1:W-:Y:S04]  /*108b0*/  @P6 STG.E desc[UR16][R148.64], R246 ;  /* 0x000000f694006986 */ /* 0x0043e8000c101910 */
[----:B------:R2:W-:Y:S04]  /*108c0*/  @P1 STG.E desc[UR16][R14.64], R247 ;  /* 0x000000f70e001986 */ /* 0x0005e8000c101910 */
[----:B-1----:R-:W5:Y:S04]  /*108d0*/  LDL.LU R246, [R1+0x1c] ;  /* 0x00001c0001f67983 */ /* 0x002f680000300800 */
[----:B--2---:R-:W2:Y:S01]  /*108e0*/  LDL.LU R247, [R1+0xc] ;  /* 0x00000c0001f77983 */ /* 0x004ea20000300800 */
[----:B------:R-:W-:Y:S01]  /*108f0*/  VIADD R0, R151, UR26 ;  /* 0x0000001a97007c36 */ /* 0x000fe20008000000 */
[----:B------:R-:W-:Y:S01]  /*10900*/  ISETP.LT.AND P2, PT, R12, UR6, !P2 ;  /* 0x000000060c007c0c */ /* 0x000fe2000d741270 */
[----:B------:R-:W-:Y:S01]  /*10910*/  ULDC UR6, c[0x0][0x228] ;  /* 0x00008a0000067ab9 */ /* 0x000fe20000000800 */
[----:B------:R-:W-:Y:S01]  /*10920*/  ISETP.GE.AND P6, PT, R13, UR4, PT ;  /* 0x000000040d007c0c */ /* 0x000fe2000bfc6270 */
[----:B------:R-:W-:Y:S01]  /*10930*/  IMAD.WIDE R14, R0, 0x4, R2 ;  /* 0x00000004000e7825 */ /* 0x000fe200078e0202 */
[----:B------:R-:W-:-:S03]  /*10940*/  ULDC UR4, c[0x0][0x228] ;  /* 0x00008a0000047ab9 */ /* 0x000fc60000000800 */
[----:B------:R-:W-:Y:S01]  /*10950*/  VIADD R13, R10, 0xc ;  /* 0x0000000c0a0d7836 */ /* 0x000fe20000000000 */
[----:B------:R-:W-:Y:S01]  /*10960*/  ISETP.LT.AND P1, PT, R11, UR4, !P4 ;  /* 0x000000040b007c0c */ /* 0x000fe2000e721270 */
[----:B------:R-:W-:Y:S01]  /*10970*/  ULDC UR4, c[0x0][0x22c] ;  /* 0x00008b0000047ab9 */ /* 0x000fe20000000800 */
[----:B------:R-:W-:Y:S01]  /*10980*/  IMAD.WIDE R148, R0, 0x4, R8 ;  /* 0x0000000400947825 */ /* 0x000fe200078e0208 */
[----:B---3--:R1:W-:Y:S01]  /*10990*/  @P5 STG.E desc[UR16][R14.64], R233 ;  /* 0x000000e90e005986 */ /* 0x0083e2000c101910 */
[----:B------:R-:W-:Y:S01]  /*109a0*/  ISETP.GE.AND P5, PT, R13, UR4, PT ;  /* 0x000000040d007c0c */ /* 0x000fe2000bfa6270 */
[----:B------:R-:W-:Y:S02]  /*109b0*/  ULDC UR4, c[0x0][0x228] ;  /* 0x00008a0000047ab9 */ /* 0x000fe40000000800 */
[----:B------:R-:W-:Y:S01]  /*109c0*/  ISETP.LT.AND P4, PT, R12, UR4, !P4 ;  /* 0x000000040c007c0c */ /* 0x000fe2000e781270 */
[----:B----4-:R3:W-:Y:S01]  /*109d0*/  @P2 STG.E desc[UR16][R148.64], R150 ;  /* 0x0000009694002986 */ /* 0x0107e2000c101910 */
[----:B------:R-:W-:Y:S01]  /*109e0*/  ISETP.LT.AND P2, PT, R11, UR6, !P3 ;  /* 0x000000060b007c0c */ /* 0x000fe2000df41270 */
[----:B------:R-:W-:Y:S01]  /*109f0*/  ULDC UR4, c[0x0][0x22c] ;  /* 0x00008b0000047ab9 */ /* 0x000fe20000000800 */
[----:B------:R-:W-:Y:S01]  /*10a00*/  ULDC UR6, c[0x0][0x228] ;  /* 0x00008a0000067ab9 */ /* 0x000fe20000000800 */
[----:B-1----:R-:W-:-:S02]  /*10a10*/  VIADD R233, R0, UR26 ;  /* 0x0000001a00e97c36 */ /* 0x002fc40008000000 */
[----:B------:R-:W-:Y:S02]  /*10a20*/  VIADD R0, R10, 0xd ;  /* 0x0000000d0a007836 */ /* 0x000fe40000000000 */
[----:B---3--:R-:W-:-:S04]  /*10a30*/  IMAD.WIDE R150, R233, 0x4, R2 ;  /* 0x00000004e9967825 */ /* 0x008fc800078e0202 */
[C---:B------:R-:W-:Y:S01]  /*10a40*/  VIADD R13, R233.reuse, UR26 ;  /* 0x0000001ae90d7c36 */ /* 0x040fe20008000000 */
[----:B------:R1:W-:Y:S01]  /*10a50*/  @P1 STG.E desc[UR16][R150.64], R248 ;  /* 0x000000f896001986 */ /* 0x0003e2000c101910 */
[----:B------:R-:W-:Y:S01]  /*10a60*/  ISETP.GE.AND P1, PT, R0, UR4, PT ;  /* 0x0000000400007c0c */ /* 0x000fe2000bf26270 */
[----:B------:R-:W-:Y:S01]  /*10a70*/  IMAD.WIDE R14, R233, 0x4, R8 ;  /* 0x00000004e90e7825 */ /* 0x000fe200078e0208 */
[----:B------:R-:W-:-:S03]  /*10a80*/  ULDC UR4, c[0x0][0x228] ;  /* 0x00008a0000047ab9 */ /* 0x000fc60000000800 */
[----:B------:R-:W-:Y:S01]  /*10a90*/  VIADD R0, R10, 0xe ;  /* 0x0000000e0a007836 */ /* 0x000fe20000000000 */
[----:B------:R-:W-:Y:S01]  /*10aa0*/  ISETP.LT.AND P3, PT, R12, UR4, !P3 ;  /* 0x000000040c007c0c */ /* 0x000fe2000df61270 */
[----:B------:R-:W-:Y:S01]  /*10ab0*/  IMAD.WIDE R148, R13, 0x4, R2 ;  /* 0x000000040d947825 */ /* 0x000fe200078e0202 */
[----:B------:R-:W-:Y:S01]  /*10ac0*/  ULDC UR4, c[0x0][0x22c] ;  /* 0x00008b0000047ab9 */ /* 0x000fe20000000800 */
[----:B------:R3:W-:Y:S01]  /*10ad0*/  @P4 STG.E desc[UR16][R14.64], R240 ;  /* 0x000000f00e004986 */ /* 0x0007e2000c101910 */
[----:B------:R-:W-:Y:S01]  /*10ae0*/  ISETP.GE.AND P4, PT, R0, UR4, PT ;  /* 0x0000000400007c0c */ /* 0x000fe2000bf86270 */
[----:B------:R-:W-:Y:S02]  /*10af0*/  ULDC UR4, c[0x0][0x228] ;  /* 0x00008a0000047ab9 */ /* 0x000fe40000000800 */
[----:B-----5:R-:W-:Y:S01]  /*10b00*/  @P2 STG.E desc[UR16][R148.64], R234 ;  /* 0x000000ea94002986 */ /* 0x020fe2000c101910 */
[----:B------:R-:W-:Y:S01]  /*10b10*/  ISETP.LT.AND P2, PT, R11, UR4, !P6 ;  /* 0x000000040b007c0c */ /* 0x000fe2000f741270 */
[----:B-1----:R-:W-:Y:S01]  /*10b20*/  IMAD.WIDE R150, R13, 0x4, R8 ;  /* 0x000000040d967825 */ /* 0x002fe200078e0208 */
[----:B------:R-:W-:-:S03]  /*10b30*/  ULDC UR4, c[0x0][0x228] ;  /* 0x00008a0000047ab9 */ /* 0x000fc60000000800 */
[----:B------:R-:W-:Y:S01]  /*10b40*/  VIADD R13, R13, UR26 ;  /* 0x0000001a0d0d7c36 */ /* 0x000fe20008000000 */
[----:B------:R-:W-:Y:S01]  /*10b50*/  ISETP.LT.AND P6, PT, R12, UR4, !P6 ;  /* 0x000000040c007c0c */ /* 0x000fe2000f7c1270 */
[----:B------:R-:W-:Y:S01]  /*10b60*/  ULDC UR4, c[0x0][0x228] ;  /* 0x00008a0000047ab9 */ /* 0x000fe20000000800 */
[----:B------:R1:W-:Y:S01]  /*10b70*/  @P3 STG.E desc[UR16][R150.64], R235 ;  /* 0x000000eb96003986 */ /* 0x0003e2000c101910 */
[----:B------:R-:W-:Y:S01]  /*10b80*/  IMAD.WIDE R232, R13, 0x4, R2 ;  /* 0x000000040de87825 */ /* 0x000fe200078e0202 */
[----:B------:R-:W-:Y:S01]  /*10b90*/  ISETP.LT.AND P3, PT, R11, UR4, !P5 ;  /* 0x000000040b007c0c */ /* 0x000fe2000ef61270 */
[----:B------:R-:W-:Y:S02]  /*10ba0*/  ULDC UR4, c[0x0][0x22c] ;  /* 0x00008b0000047ab9 */ /* 0x000fe40000000800 */
[----:B------:R-:W-:Y:S01]  /*10bb0*/  VIADD R0, R10, 0xf ;  /* 0x0000000f0a007836 */ /* 0x000fe20000000000 */
[----:B------:R-:W-:Y:S01]  /*10bc0*/  @P2 STG.E desc[UR16][R232.64], R249 ;  /* 0x000000f9e8002986 */ /* 0x000fe2000c101910 */
[----:B---3--:R-:W-:-:S03]  /*10bd0*/  IMAD.WIDE R14, R13, 0x4, R8 ;  /* 0x000000040d0e7825 */ /* 0x008fc600078e0208 */
[----:B------:R-:W-:Y:S01]  /*10be0*/  ISETP.GE.AND P2, PT, R0, UR4, PT ;  /* 0x0000000400007c0c */ /* 0x000fe2000bf46270 */
[----:B------:R-:W-:Y:S01]  /*10bf0*/  ULDC UR4, c[0x0][0x228] ;  /* 0x00008a0000047ab9 */ /* 0x000fe20000000800 */
[----:B-1----:R-:W-:Y:S02]  /*10c00*/  IADD3 R235, R13, UR26, RZ ;  /* 0x0000001a0deb7c10 */ /* 0x002fe4000fffe0ff */
[----:B------:R-:W-:Y:S01]  /*10c10*/  ISETP.LT.AND P5, PT, R12, UR4, !P5 ;  /* 0x000000040c007c0c */ /* 0x000fe2000efa1270 */
[----:B------:R1:W-:Y:S01]  /*10c20*/  @P6 STG.E desc[UR16][R14.64], R241 ;  /* 0x000000f10e006986 */ /* 0x0003e2000c101910 */
[----:B------:R-:W-:Y:S01]  /*10c30*/  ULDC UR4, c[0x0][0x228] ;  /* 0x00008a0000047ab9 */ /* 0x000fe20000000800 */
[----:B------:R-:W-:-:S05]  /*10c40*/  IMAD.WIDE R148, R235, 0x4, R2 ;  /* 0x00000004eb947825 */ /* 0x000fca00078e0202 */
[----:B------:R3:W-:Y:S01]  /*10c50*/  @P3 STG.E desc[UR16][R148.64], R244 ;  /* 0x000000f494003986 */ /* 0x0007e2000c101910 */
[----:B------:R-:W-:Y:S01]  /*10c60*/  ISETP.LT.AND P3, PT, R11, UR4, !P1 ;  /* 0x000000040b007c0c */ /* 0x000fe2000cf61270 */
[C---:B------:R-:W-:Y:S01]  /*10c70*/  IMAD.WIDE R150, R235.reuse, 0x4, R8 ;  /* 0x00000004eb967825 */ /* 0x040fe200078e0208 */
[----:B------:R-:W-:Y:S01]  /*10c80*/  ISETP.LT.AND P1, PT, R12, UR6, !P1 ;  /* 0x000000060c007c0c */ /* 0x000fe2000cf21270 */
[----:B------:R-:W-:Y:S02]  /*10c90*/  ULDC UR4, c[0x0][0x22c] ;  /* 0x00008b0000047ab9 */ /* 0x000fe40000000800 */
[----:B------:R-:W-:Y:S02]  /*10ca0*/  VIADD R0, R10, 0x10 ;  /* 0x000000100a007836 */ /* 0x000fe40000000000 */
[----:B------:R-:W-:Y:S01]  /*10cb0*/  VIADD R13, R235, UR26 ;  /* 0x0000001aeb0d7c36 */ /* 0x000fe20008000000 */
[----:B------:R-:W-:Y:S01]  /*10cc0*/  @P5 STG.E desc[UR16][R150.64], R245 ;  /* 0x000000f596005986 */ /* 0x000fe2000c101910 */
[----:B------:R-:W-:Y:S01]  /*10cd0*/  ISETP.LT.AND P6, PT, R11, UR8, !P4 ;  /* 0x000000080b007c0c */ /* 0x000fe2000e7c1270 */
[----:B------:R-:W-:Y:S01]  /*10ce0*/  ULDC UR6, c[0x0][0x228] ;  /* 0x00008a0000067ab9 */ /* 0x000fe20000000800 */
[C---:B-1----:R-:W-:Y:S01]  /*10cf0*/  IMAD.WIDE R14, R13.reuse, 0x4, R2 ;  /* 0x000000040d0e7825 */ /* 0x042fe200078e0202 */
[----:B------:R-:W-:Y:S01]  /*10d00*/  ISETP.GE.AND P5, PT, R0, UR4, PT ;  /* 0x0000000400007c0c */ /* 0x000fe2000bfa6270 */
[----:B------:R-:W-:Y:S01]  /*10d10*/  ULDC UR4, c[0x0][0x22c] ;  /* 0x00008b0000047ab9 */ /* 0x000fe20000000800 */
[----:B------:R-:W-:Y:S01]  /*10d20*/  ULDC UR8, c[0x0][0x228] ;  /* 0x00008a0000087ab9 */ /* 0x000fe20000000800 */
[----:B------:R-:W-:Y:S01]  /*10d30*/  VIADD R0, R10, 0x11 ;  /* 0x000000110a007836 */ /* 0x000fe20000000000 */
[----:B------:R-:W-:Y:S01]  /*10d40*/  ISETP.LT.AND P4, PT, R12, UR6, !P4 ;  /* 0x000000060c007c0c */ /* 0x000fe2000e781270 */
[C---:B---3--:R-:W-:Y:S01]  /*10d50*/  IMAD.WIDE R148, R13.reuse, 0x4, R8 ;  /* 0x000000040d947825 */ /* 0x048fe200078e0208 */
[----:B------:R1:W-:Y:S01]  /*10d60*/  @P3 STG.E desc[UR16][R14.64], R250 ;  /* 0x000000fa0e003986 */ /* 0x0003e2000c101910 */
[----:B------:R-:W-:Y:S01]  /*10d70*/  ULDC UR6, c[0x0][0x228] ;  /* 0x00008a0000067ab9 */ /* 0x000fe20000000800 */
[----:B------:R-:W-:Y:S01]  /*10d80*/  ISETP.GE.AND P3, PT, R0, UR4, PT ;  /* 0x0000000400007c0c */ /* 0x000fe2000bf66270 */
[----:B------:R-:W-:Y:S01]  /*10d90*/  VIADD R235, R13, UR26 ;  /* 0x0000001a0deb7c36 */ /* 0x000fe20008000000 */
[----:B------:R-:W-:Y:S01]  /*10da0*/  ULDC UR4, c[0x0][0x228] ;  /* 0x00008a0000047ab9 */ /* 0x000fe20000000800 */
[----:B------:R3:W-:Y:S01]  /*10db0*/  @P1 STG.E desc[UR16][R148.64], R242 ;  /* 0x000000f294001986 */ /* 0x0007e2000c101910 */
[----:B------:R-:W-:Y:S01]  /*10dc0*/  ISETP.LT.AND P1, PT, R11, UR4, !P2 ;  /* 0x000000040b007c0c */ /* 0x000fe2000d721270 */
[----:B------:R-:W-:Y:S01]  /*10dd0*/  IMAD.WIDE R232, R235, 0x4, R2 ;  /* 0x00000004ebe87825 */ /* 0x000fe200078e0202 */
[----:B------:R-:W-:Y:S01]  /*10de0*/  ISETP.LT.AND P2, PT, R12, UR6, !P2 ;  /* 0x000000060c007c0c */ /* 0x000fe2000d741270 */
[----:B------:R-:W-:Y:S01]  /*10df0*/  ULDC UR4, c[0x0][0x22c] ;  /* 0x00008b0000047ab9 */ /* 0x000fe20000000800 */
[----:B------:R-:W-:Y:S01]  /*10e00*/  ULDC UR6, c[0x0][0x228] ;  /* 0x00008a0000067ab9 */ /* 0x000fe20000000800 */
[----:B------:R-:W-:-:S02]  /*10e10*/  VIADD R0, R10, 0x12 ;  /* 0x000000120a007836 */ /* 0x000fc40000000000 */
[----:B-1----:R-:W-:-:S04]  /*10e20*/  IMAD.WIDE R14, R235, 0x4, R8 ;  /* 0x00000004eb0e7825 */ /* 0x002fc800078e0208 */
[----:B------:R-:W-:-:S04]  /*10e30*/  VIADD R151, R235, UR26 ;  /* 0x0000001aeb977c36 */ /* 0x000fc80008000000 */
[----:B---3--:R-:W-:-:S04]  /*10e40*/  IMAD.WIDE R148, R151, 0x4, R2 ;  /* 0x0000000497947825 */ /* 0x008fc800078e0202 */
[C---:B------:R-:W-:Y:S02]  /*10e50*/  VIADD R13, R151.reuse, UR26 ;  /* 0x0000001a970d7c36 */ /* 0x040fe40008000000 */
[----:B------:R-:W-:-:S04]  /*10e60*/  IMAD.WIDE R150, R151, 0x4, R8 ;  /* 0x0000000497967825 */ /* 0x000fc800078e0208 */
[----:B------:R-:W-:Y:S01]  /*10e70*/  VIADD R235, R13, UR26 ;  /* 0x0000001a0deb7c36 */ /* 0x000fe20008000000 */
[----:B------:R1:W-:Y:S01]  /*10e80*/  @P6 STG.E desc[UR16][R232.64], R246 ;  /* 0x000000f6e8006986 */ /* 0x0003e2000c101910 */
[----:B------:R-:W-:Y:S01]  /*10e90*/  ISETP.LT.AND P6, PT, R11, UR8, !P5 ;  /* 0x000000080b007c0c */ /* 0x000fe2000efc1270 */
[----:B------:R-:W-:Y:S02]  /*10ea0*/  ULDC UR8, c[0x0][0x228] ;  /* 0x00008a0000087ab9 */ /* 0x000fe40000000800 */
[----:B--2---:R2:W-:Y:S01]  /*10eb0*/  @P4 STG.E desc[UR16][R14.64], R247 ;  /* 0x000000f70e004986 */ /* 0x0045e2000c101910 */
[----:B------:R-:W-:Y:S01]  /*10ec0*/  ISETP.GE.AND P4, PT, R0, UR4, PT ;  /* 0x0000000400007c0c */ /* 0x000fe2000bf86270 */
[----:B------:R-:W-:Y:S01]  /*10ed0*/  VIADD R0, R10, 0x13 ;  /* 0x000000130a007836 */ /* 0x000fe20000000000 */
[----:B------:R-:W-:Y:S01]  /*10ee0*/  ULDC UR4, c[0x0][0x22c] ;  /* 0x00008b0000047ab9 */ /* 0x000fe20000000800 */
[----:B------:R3:W-:Y:S03]  /*10ef0*/  @P1 STG.E desc[UR16][R148.64], R251 ;  /* 0x000000fb94001986 */ /* 0x0007e6000c101910 */
[----:B------:R-:W-:Y:S01]  /*10f00*/  ISETP.GE.AND P1, PT, R0, UR4, PT ;  /* 0x0000000400007c0c */ /* 0x000fe2000bf26270 */
[----:B-1----:R-:W-:Y:S01]  /*10f10*/  IMAD.WIDE R232, R13, 0x4, R2 ;  /* 0x000000040de87825 */ /* 0x002fe200078e0202 */
[----:B------:R-:W-:Y:S01]  /*10f20*/  ULDC UR4, c[0x0][0x228] ;  /* 0x00008a0000047ab9 */ /* 0x000fe20000000800 */
[----:B------:R1:W-:Y:S01]  /*10f30*/  @P2 STG.E desc[UR16][R150.64], R243 ;  /* 0x000000f396002986 */ /* 0x0003e2000c101910 */
[----:B------:R-:W-:Y:S01]  /*10f40*/  ISETP.LT.AND P5, PT, R12, UR4, !P5 ;  /* 0x000000040c007c0c */ /* 0x000fe2000efa1270 */
[----:B------:R-:W-:Y:S01]  /*10f50*/  ULDC UR4, c[0x0][0x228] ;  /* 0x00008a0000047ab9 */ /* 0x000fe20000000800 */
[----:B------:R-:W-:Y:S01]  /*10f60*/  VIADD R0, R10, 0x14 ;  /* 0x000000140a007836 */ /* 0x000fe20000000000 */
[----:B------:R-:W-:Y:S01]  /*10f70*/  @P6 STG.E desc[UR16][R232.64], R20 ;  /* 0x00000014e8006986 */ /* 0x000fe2000c101910 */
[----:B------:R-:W-:Y:S01]  /*10f80*/  ISETP.LT.AND P6, PT, R11, UR4, !P3 ;  /* 0x000000040b007c0c */ /* 0x000fe2000dfc1270 */
[----:B------:R-:W-:Y:S01]  /*10f90*/  ULDC UR4, c[0x0][0x22c] ;  /* 0x00008b0000047ab9 */ /* 0x000fe20000000800 */
[----:B--2---:R-:W-:Y:S01]  /*10fa0*/  IMAD.WIDE R14, R13, 0x4, R8 ;  /* 0x000000040d0e7825 */ /* 0x004fe200078e0208 */
[----:B------:R-:W-:Y:S01]  /*10fb0*/  ISETP.GE.AND P2, PT, R0, UR4, PT ;  /* 0x0000000400007c0c */ /* 0x000fe2000bf46270 */
[----:B------:R-:W-:Y:S01]  /*10fc0*/  ULDC UR4, c[0x0][0x22c] ;  /* 0x00008b0000047ab9 */ /* 0x000fe20000000800 */
[----:B------:R-:W-:Y:S01]  /*10fd0*/  ISETP.LT.AND P3, PT, R12, UR6, !P3 ;  /* 0x000000060c007c0c */ /* 0x000fe2000df61270 */
[----:B------:R-:W-:Y:S01]  /*10fe0*/  VIADD R0, R10, 0x15 ;  /* 0x000000150a007836 */ /* 0x000fe20000000000 */
[----:B------:R-:W-:Y:S01]  /*10ff0*/  ULDC UR6, c[0x0][0x228] ;  /* 0x00008a0000067ab9 */ /* 0x000fe20000000800 */
[C---:B---3--:R-:W-:Y:S01]  /*11000*/  IMAD.WIDE R148, R235.reuse, 0x4, R2 ;  /* 0x00000004eb947825 */ /* 0x048fe200078e0202 */
[----:B------:R2:W-:Y:S02]  /*11010*/  @P5 STG.E desc[UR16][R14.64], R4 ;  /* 0x000000040e005986 */ /* 0x0005e4000c101910 */
[----:B------:R-:W-:Y:S01]  /*11020*/  ISETP.GE.AND P5, PT, R0, UR4, PT ;  /* 0x0000000400007c0c */ /* 0x000fe2000bfa6270 */
[----:B------:R-:W-:Y:S01]  /*11030*/  ULDC UR4, c[0x0][0x228] ;  /* 0x00008a0000047ab9 */ /* 0x000fe20000000800 */
[----:B------:R3:W-:Y:S01]  /*11040*/  @P6 STG.E desc[UR16][R148.64], R24 ;  /* 0x0000001894006986 */ /* 0x0007e2000c101910 */
[----:B-1----:R-:W-:Y:S01]  /*11050*/  IMAD.WIDE R150, R235, 0x4, R8 ;  /* 0x00000004eb967825 */ /* 0x002fe200078e0208 */
[----:B------:R-:W-:Y:S01]  /*11060*/  ISETP.LT.AND P6, PT, R11, UR4, !P4 ;  /* 0x000000040b007c0c */ /* 0x000fe2000e7c1270 */
[----:B------:R-:W-:Y:S01]  /*11070*/  ULDC UR4, c[0x0][0x228] ;  /* 0x00008a0000047ab9 */ /* 0x000fe20000000800 */
[----:B------:R-:W-:Y:S01]  /*11080*/  ISETP.LT.AND P4, PT, R12, UR6, !P4 ;  /* 0x000000060c007c0c */ /* 0x000fe2000e781270 */
[----:B------:R-:W-:Y:S01]  /*11090*/  VIADD R0, R10, 0x16 ;  /* 0x000000160a007836 */ /* 0x000fe20000000000 */
[----:B------:R-:W-:Y:S01]  /*110a0*/  IADD3 R235, R235, UR26, RZ ;  /* 0x0000001aebeb7c10 */ /* 0x000fe2000fffe0ff */
[----:B------:R1:W-:Y:S01]  /*110b0*/  @P3 STG.E desc[UR16][R150.64], R16 ;  /* 0x0000001096003986 */ /* 0x0003e2000c101910 */
[----:B------:R-:W-:Y:S01]  /*110c0*/  ISETP.LT.AND P3, PT, R11, UR4, !P1 ;  /* 0x000000040b007c0c */ /* 0x000fe2000cf61270 */
[----:B------:R-:W-:Y:S01]  /*110d0*/  ULDC UR6, c[0x0][0x228] ;  /* 0x00008a0000067ab9 */ /* 0x000fe20000000800 */
[----:B------:R-:W-:Y:S01]  /*110e0*/  ULDC UR4, c[0x0][0x22c] ;  /* 0x00008b0000047ab9 */ /* 0x000fe20000000800 */
[----:B--2---:R-:W-:Y:S01]  /*110f0*/  IMAD.WIDE R14, R235, 0x4, R2 ;  /* 0x00000004eb0e7825 */ /* 0x004fe200078e0202 */
[----:B------:R-:W-:Y:S01]  /*11100*/  ISETP.LT.AND P1, PT, R12, UR6, !P1 ;  /* 0x000000060c007c0c */ /* 0x000fe2000cf21270 */
[----:B------:R-:W-:-:S02]  /*11110*/  ULDC UR6, c[0x0][0x228] ;  /* 0x00008a0000067ab9 */ /* 0x000fc40000000800 */
[C---:B---3--:R-:W-:Y:S01]  /*11120*/  IMAD.WIDE R148, R235.reuse, 0x4, R8 ;  /* 0x00000004eb947825 */ /* 0x048fe200078e0208 */
[----:B------:R-:W-:Y:S03]  /*11130*/  @P6 STG.E desc[UR16][R14.64], R21 ;  /* 0x000000150e006986 */ /* 0x000fe6000c101910 */
[----:B------:R-:W-:Y:S01]  /*11140*/  VIADD R235, R235, UR26 ;  /* 0x0000001aebeb7c36 */ /* 0x000fe20008000000 */
[----:B------:R-:W-:Y:S01]  /*11150*/  ISETP.GE.AND P6, PT, R0, UR4, PT ;  /* 0x0000000400007c0c */ /* 0x000fe2000bfc6270 */
[----:B------:R-:W-:Y:S01]  /*11160*/  ULDC UR4, c[0x0][0x228] ;  /* 0x00008a0000047ab9 */ /* 0x000fe20000000800 */
[----:B------:R-:W-:Y:S02]  /*11170*/  VIADD R0, R10, 0x17 ;  /* 0x000000170a007836 */ /* 0x000fe40000000000 */
[----:B-1----:R-:W-:Y:S01]  /*11180*/  IMAD.WIDE R150, R235, 0x4, R2 ;  /* 0x00000004eb967825 */ /* 0x002fe200078e0202 */
[----:B------:R1:W-:Y:S01]  /*11190*/  @P4 STG.E desc[UR16][R148.64], R5 ;  /* 0x0000000594004986 */ /* 0x0003e2000c101910 */
[----:B------:R-:W-:Y:S01]  /*111a0*/  ISETP.LT.AND P4, PT, R11, UR4, !P2 ;  /* 0x000000040b007c0c */ /* 0x000fe2000d781270 */
[----:B------:R-:W-:Y:S01]  /*111b0*/  ULDC UR4, c[0x0][0x22c] ;  /* 0x00008b0000047ab9 */ /* 0x000fe20000000800 */
[C---:B------:R-:W-:Y:S01]  /*111c0*/  IMAD.WIDE R232, R235.reuse, 0x4, R8 ;  /* 0x00000004ebe87825 */ /* 0x040fe200078e0208 */
[----:B------:R-:W-:Y:S01]  /*111d0*/  @P3 STG.E desc[UR16][R150.64], R25 ;  /* 0x0000001996003986 */ /* 0x000fe2000c101910 */
[----:B------:R-:W-:Y:S01]  /*111e0*/  ISETP.GE.AND P3, PT, R0, UR4, PT ;  /* 0x0000000400007c0c */ /* 0x000fe2000bf66270 */
[----:B------:R-:W-:Y:S01]  /*111f0*/  ULDC UR4, c[0x0][0x228] ;  /* 0x00008a0000047ab9 */ /* 0x000fe20000000800 */
[----:B------:R-:W-:Y:S01]  /*11200*/  VIADD R235, R235, UR26 ;  /* 0x0000001aebeb7c36 */ /* 0x000fe20008000000 */
[----:B------:R-:W-:Y:S01]  /*11210*/  ISETP.LT.AND P2, PT, R12, UR4, !P2 ;  /* 0x000000040c007c0c */ /* 0x000fe2000d741270 */
[----:B------:R2:W-:Y:S01]  /*11220*/  @P1 STG.E desc[UR16][R232.64], R17 ;  /* 0x00000011e8001986 */ /* 0x0005e2000c101910 */
[----:B------:R-:W-:Y:S01]  /*11230*/  VIADD R0, R10, 0x18 ;  /* 0x000000180a007836 */ /* 0x000fe20000000000 */
[----:B------:R-:W-:Y:S01]  /*11240*/  ISETP.LT.AND P1, PT, R11, UR6, !P5 ;  /* 0x000000060b007c0c */ /* 0x000fe2000ef21270 */
[----:B-1----:R-:W-:Y:S01]  /*11250*/  IMAD.WIDE R4, R235, 0x4, R2 ;  /* 0x00000004eb047825 */ /* 0x002fe200078e0202 */
[----:B------:R-:W-:Y:S01]  /*11260*/  ULDC UR4, c[0x0][0x22c] ;  /* 0x00008b0000047ab9 */ /* 0x000fe20000000800 */
[----:B------:R-:W-:-:S02]  /*11270*/  ULDC UR6, c[0x0][0x228] ;  /* 0x00008a0000067ab9 */ /* 0x000fc40000000800 */
[C---:B------:R-:W-:Y:S01]  /*11280*/  VIADD R13, R235.reuse, UR26 ;  /* 0x0000001aeb0d7c36 */ /* 0x040fe20008000000 */
[----:B------:R1:W-:Y:S01]  /*11290*/  @P4 STG.E desc[UR16][R4.64], R22 ;  /* 0x0000001604004986 */ /* 0x0003e2000c101910 */
[----:B------:R-:W-:Y:S01]  /*112a0*/  ISETP.GE.AND P4, PT, R0, UR4, PT ;  /* 0x0000000400007c0c */ /* 0x000fe2000bf86270 */
[----:B------:R-:W-:Y:S01]  /*112b0*/  IMAD.WIDE R14, R235, 0x4, R8 ;  /* 0x00000004eb0e7825 */ /* 0x000fe200078e0208 */
[----:B------:R-:W-:-:S03]  /*112c0*/  ULDC UR4, c[0x0][0x228] ;  /* 0x00008a0000047ab9 */ /* 0x000fc60000000800 */
[----:B------:R-:W-:Y:S01]  /*112d0*/  VIADD R0, R10, 0x19 ;  /* 0x000000190a007836 */ /* 0x000fe20000000000 */
[----:B------:R-:W-:Y:S01]  /*112e0*/  ISETP.LT.AND P5, PT, R12, UR4, !P5 ;  /* 0x000000040c007c0c */ /* 0x000fe2000efa1270 */
[----:B--2---:R-:W-:Y:S01]  /*112f0*/  IMAD.WIDE R16, R13, 0x4, R2 ;  /* 0x000000040d107825 */ /* 0x004fe200078e0202 */
[----:B------:R-:W-:Y:S01]  /*11300*/  ULDC UR4, c[0x0][0x22c] ;  /* 0x00008b0000047ab9 */ /* 0x000fe20000000800 */
[----:B------:R2:W-:Y:S01]  /*11310*/  @P2 STG.E desc[UR16][R14.64], R6 ;  /* 0x000000060e002986 */ /* 0x0005e2000c101910 */
[----:B------:R-:W-:Y:S01]  /*11320*/  ISETP.GE.AND P2, PT, R0, UR4, PT ;  /* 0x0000000400007c0c */ /* 0x000fe2000bf46270 */
[----:B------:R-:W-:Y:S02]  /*11330*/  ULDC UR4, c[0x0][0x228] ;  /* 0x00008a0000047ab9 */ /* 0x000fe40000000800 */
[----:B------:R3:W-:Y:S01]  /*11340*/  @P1 STG.E desc[UR16][R16.64], R26 ;  /* 0x0000001a10001986 */ /* 0x0007e2000c101910 */
[----:B------:R-:W-:Y:S01]  /*11350*/  ISETP.LT.AND P1, PT, R11, UR4, !P6 ;  /* 0x000000040b007c0c */ /* 0x000fe2000f721270 */
[----:B-1----:R-:W-:Y:S01]  /*11360*/  IMAD.WIDE R4, R13, 0x4, R8 ;  /* 0x000000040d047825 */ /* 0x002fe200078e0208 */
[----:B------:R-:W-:-:S03]  /*11370*/  ULDC UR4, c[0x0][0x228] ;  /* 0x00008a0000047ab9 */ /* 0x000fc60000000800 */
[----:B------:R-:W-:Y:S01]  /*11380*/  VIADD R13, R13, UR26 ;  /* 0x0000001a0d0d7c36 */ /* 0x000fe20008000000 */
[----:B------:R-:W-:Y:S01]  /*11390*/  ISETP.LT.AND P6, PT, R12, UR4, !P6 ;  /* 0x000000040c007c0c */ /* 0x000fe2000f7c1270 */
[----:B------:R-:W-:Y:S01]  /*113a0*/  ULDC UR4, c[0x0][0x228] ;  /* 0x00008a0000047ab9 */ /* 0x000fe20000000800 */
[----:B------:R1:W-:Y:S01]  /*113b0*/  @P5 STG.E desc[UR16][R4.64], R18 ;  /* 0x0000001204005986 */ /* 0x0003e2000c101910 */
[----:B--2---:R-:W-:Y:S01]  /*113c0*/  IMAD.WIDE R14, R13, 0x4, R2 ;  /* 0x000000040d0e7825 */ /* 0x004fe200078e0202 */
[----:B------:R-:W-:Y:S01]  /*113d0*/  ISETP.LT.AND P5, PT, R11, UR4, !P3 ;  /* 0x000000040b007c0c */ /* 0x000fe2000dfa1270 */
[----:B------:R-:W-:Y:S02]  /*113e0*/  ULDC UR4, c[0x0][0x22c] ;  /* 0x00008b0000047ab9 */ /* 0x000fe40000000800 */
[----:B------:R-:W-:Y:S01]  /*113f0*/  VIADD R0, R10, 0x1a ;  /* 0x0000001a0a007836 */ /* 0x000fe20000000000 */
[----:B------:R2:W-:Y:S01]  /*11400*/  @P1 STG.E desc[UR16][R14.64], R23 ;  /* 0x000000170e001986 */ /* 0x0005e2000c101910 */
[----:B------:R-:W-:-:S03]  /*11410*/  VIADD R25, R13, UR26 ;  /* 0x0000001a0d197c36 */ /* 0x000fc60008000000 */
[----:B------:R-:W-:Y:S01]  /*11420*/  ISETP.GE.AND P1, PT, R0, UR4, PT ;  /* 0x0000000400007c0c */ /* 0x000fe2000bf26270 */
[----:B------:R-:W-:Y:S01]  /*11430*/  ULDC UR4, c[0x0][0x228] ;  /* 0x00008a0000047ab9 */ /* 0x000fe20000000800 */
[----:B---3--:R-:W-:Y:S01]  /*11440*/  IMAD.WIDE R16, R13, 0x4, R8 ;  /* 0x000000040d107825 */ /* 0x008fe200078e0208 */
[C---:B------:R-:W-:Y:S01]  /*11450*/  ISETP.LT.AND P3, PT, R12.reuse, UR4, !P3 ;  /* 0x000000040c007c0c */ /* 0x040fe2000df61270 */
[----:B------:R-:W-:Y:S02]  /*11460*/  ULDC UR4, c[0x0][0x228] ;  /* 0x00008a0000047ab9 */ /* 0x000fe40000000800 */
[----:B------:R-:W-:Y:S01]  /*11470*/  IMAD.WIDE R20, R25, 0x4, R2 ;  /* 0x0000000419147825 */ /* 0x000fe200078e0202 */
[----:B------:R3:W-:Y:S04]  /*11480*/  @P6 STG.E desc[UR16][R16.64], R7 ;  /* 0x0000000710006986 */ /* 0x0007e8000c101910 */
[----:B------:R-:W-:Y:S01]  /*11490*/  @P5 STG.E desc[UR16][R20.64], R27 ;  /* 0x0000001b14005986 */ /* 0x000fe2000c101910 */
[----:B------:R-:W-:Y:S01]  /*114a0*/  ISETP.LT.AND P5, PT, R11, UR4, !P4 ;  /* 0x000000040b007c0c */ /* 0x000fe2000e7a1270 */
[C---:B-1----:R-:W-:Y:S01]  /*114b0*/  IMAD.WIDE R4, R25.reuse, 0x4, R8 ;  /* 0x0000000419047825 */ /* 0x042fe200078e0208 */
[----:B--2---:R-:W-:Y:S01]  /*114c0*/  IADD3 R15, R25, UR26, RZ ;  /* 0x0000001a190f7c10 */ /* 0x004fe2000fffe0ff */
[----:B------:R-:W-:Y:S01]  /*114d0*/  ULDC UR4, c[0x0][0x22c] ;  /* 0x00008b0000047ab9 */ /* 0x000fe20000000800 */
[----:B------:R-:W-:Y:S01]  /*114e0*/  ISETP.LT.AND P4, PT, R12, UR6, !P4 ;  /* 0x000000060c007c0c */ /* 0x000fe2000e781270 */
[----:B------:R-:W-:Y:S01]  /*114f0*/  VIADD R0, R10, 0x1b ;  /* 0x0000001b0a007836 */ /* 0x000fe20000000000 */
[----:B------:R1:W-:Y:S01]  /*11500*/  @P3 STG.E desc[UR16][R4.64], R19 ;  /* 0x0000001304003986 */ /* 0x0003e2000c101910 */
[----:B---3--:R-:W-:Y:S01]  /*11510*/  IMAD.WIDE R6, R15, 0x4, R2 ;  /* 0x000000040f067825 */ /* 0x008fe200078e0202 */
[----:B------:R-:W-:Y:S01]  /*11520*/  ISETP.LT.AND P6, PT, R11, UR8, !P2 ;  /* 0x000000080b007c0c */ /* 0x000fe2000d7c1270 */
[----:B------:R-:W-:Y:S01]  /*11530*/  ULDC UR6, c[0x0][0x228] ;  /* 0x00008a0000067ab9 */ /* 0x000fe20000000800 */
[----:B------:R-:W-:Y:S01]  /*11540*/  ISETP.GE.AND P3, PT, R0, UR4, PT ;  /* 0x0000000400007c0c */ /* 0x000fe2000bf66270 */
[----:B------:R-:W-:Y:S01]  /*11550*/  VIADD R0, R10, 0x1c ;  /* 0x0000001c0a007836 */ /* 0x000fe20000000000 */
[----:B------:R-:W-:Y:S01]  /*11560*/  ISETP.LT.AND P2, PT, R12, UR6, !P2 ;  /* 0x000000060c007c0c */ /* 0x000fe2000d741270 */
[C---:B------:R-:W-:Y:S01]  /*11570*/  VIADD R13, R15.reuse, UR26 ;  /* 0x0000001a0f0d7c36 */ /* 0x040fe20008000000 */
[----:B------:R-:W-:Y:S01]  /*11580*/  ULDC UR4, c[0x0][0x22c] ;  /* 0x00008b0000047ab9 */ /* 0x000fe20000000800 */
[----:B------:R-:W-:Y:S01]  /*11590*/  IMAD.WIDE R14, R15, 0x4, R8 ;  /* 0x000000040f0e7825 */ /* 0x000fe200078e0208 */
[----:B------:R2:W-:Y:S01]  /*115a0*/  @P5 STG.E desc[UR16][R6.64], R88 ;  /* 0x0000005806005986 */ /* 0x0005e2000c101910 */
[----:B------:R-:W-:Y:S01]  /*115b0*/  ISETP.GE.AND P5, PT, R0, UR4, PT ;  /* 0x0000000400007c0c */ /* 0x000fe2000bfa6270 */
[----:B------:R-:W-:Y:S01]  /*115c0*/  ULDC UR4, c[0x0][0x228] ;  /* 0x00008a0000047ab9 */ /* 0x000fe20000000800 */
[----:B------:R-:W-:Y:S01]  /*115d0*/  IMAD.WIDE R16, R13, 0x4, R2 ;  /* 0x000000040d107825 */ /* 0x000fe200078e0202 */
[----:B------:R3:W-:Y:S01]  /*115e0*/  @P4 STG.E desc[UR16][R14.64], R28 ;  /* 0x0000001c0e004986 */ /* 0x0007e2000c101910 */
[----:B------:R-:W-:Y:S01]  /*115f0*/  ISETP.LT.AND P4, PT, R11, UR4, !P1 ;  /* 0x000000040b007c0c */ /* 0x000fe2000cf81270 */
[----:B------:R-:W-:Y:S01]  /*11600*/  ULDC UR6, c[0x0][0x228] ;  /* 0x00008a0000067ab9 */ /* 0x000fe20000000800 */
[C---:B-1----:R-:W-:Y:S01]  /*11610*/  IMAD.WIDE R4, R13.reuse, 0x4, R8 ;  /* 0x000000040d047825 */ /* 0x042fe200078e0208 */
[----:B------:R-:W-:Y:S01]  /*11620*/  ULDC UR8, c[0x0][0x228] ;  /* 0x00008a0000087ab9 */ /* 0x000fe20000000800 */
[----:B------:R1:W-:Y:S02]  /*11630*/  @P6 STG.E desc[UR16][R16.64], R36 ;  /* 0x0000002410006986 */ /* 0x0003e4000c101910 */
[----:B------:R-:W-:Y:S01]  /*11640*/  VIADD R0, R10, 0x1d ;  /* 0x0000001d0a007836 */ /* 0x000fe20000000000 */
[----:B------:R-:W-:Y:S01]  /*11650*/  ISETP.LT.AND P1, PT, R12, UR6, !P1 ;  /* 0x000000060c007c0c */ /* 0x000fe2000cf21270 */
[----:B------:R-:W-:Y:S01]  /*11660*/  VIADD R13, R13, UR26 ;  /* 0x0000001a0d0d7c36 */ /* 0x000fe20008000000 */
[----:B------:R-:W-:Y:S01]  /*11670*/  ULDC UR4, c[0x0][0x22c] ;  /* 0x00008b0000047ab9 */ /* 0x000fe20000000800 */
[----:B------:R-:W-:Y:S01]  /*11680*/  ISETP.LT.AND P6, PT, R11, UR8, !P3 ;  /* 0x000000080b007c0c */ /* 0x000fe2000dfc1270 */
[----:B------:R4:W-:Y:S01]  /*11690*/  @P2 STG.E desc[UR16][R4.64], R32 ;  /* 0x0000002004002986 */ /* 0x0009e2000c101910 */
[----:B------:R-:W-:Y:S01]  /*116a0*/  ISETP.GE.AND P2, PT, R0, UR4, PT ;  /* 0x0000000400007c0c */ /* 0x000fe2000bf46270 */
[C---:B--2---:R-:W-:Y:S01]  /*116b0*/  IMAD.WIDE R6, R13.reuse, 0x4, R2 ;  /* 0x000000040d067825 */ /* 0x044fe200078e0202 */
[----:B------:R-:W-:Y:S01]  /*116c0*/  ULDC UR4, c[0x0][0x22c] ;  /* 0x00008b0000047ab9 */ /* 0x000fe20000000800 */
[----:B------:R-:W-:Y:S01]  /*116d0*/  ULDC UR6, c[0x0][0x228] ;  /* 0x00008a0000067ab9 */ /* 0x000fe20000000800 */
[----:B------:R-:W-:Y:S01]  /*116e0*/  ULDC UR8, c[0x0][0x228] ;  /* 0x00008a0000087ab9 */ /* 0x000fe20000000800 */
[----:B------:R-:W-:Y:S01]  /*116f0*/  VIADD R0, R10, 0x1e ;  /* 0x0000001e0a007836 */ /* 0x000fe20000000000 */
[----:B------:R-:W2:Y:S01]  /*11700*/  LDS.128 R24, [R252] ;  /* 0x00000000fc187984 */ /* 0x000ea20000000c00 */
[----:B------:R-:W-:-:S02]  /*11710*/  VIADD R19, R13, UR26 ;  /* 0x0000001a0d137c36 */ /* 0x000fc40008000000 */
[----:B---3--:R-:W-:Y:S01]  /*11720*/  IMAD.WIDE R14, R13, 0x4, R8 ;  /* 0x000000040d0e7825 */ /* 0x008fe200078e0208 */
[----:B------:R3:W-:Y:S01]  /*11730*/  @P4 STG.E desc[UR16][R6.64], R89 ;  /* 0x0000005906004986 */ /* 0x0007e2000c101910 */
[----:B------:R-:W-:Y:S01]  /*11740*/  ISETP.GE.AND P4, PT, R0, UR4, PT ;  /* 0x0000000400007c0c */ /* 0x000fe2000bf86270 */
[----:B------:R-:W-:Y:S01]  /*11750*/  ULDC UR4, c[0x0][0x228] ;  /* 0x00008a0000047ab9 */ /* 0x000fe20000000800 */
[----:B-1----:R-:W-:Y:S01]  /*11760*/  IMAD.WIDE R16, R19, 0x4, R2 ;  /* 0x0000000413107825 */ /* 0x002fe200078e0202 */
[----:B------:R-:W-:Y:S01]  /*11770*/  ISETP.LT.AND P3, PT, R12, UR4, !P3 ;  /* 0x000000040c007c0c */ /* 0x000fe2000df61270 */
[----:B------:R1:W-:Y:S01]  /*11780*/  @P1 STG.E desc[UR16][R14.64], R29 ;  /* 0x0000001d0e001986 */ /* 0x0003e2000c101910 */
[----:B------:R-:W-:Y:S01]  /*11790*/  ULDC UR4, c[0x0][0x228] ;  /* 0x00008a0000047ab9 */ /* 0x000fe20000000800 */
[----:B------:R-:W-:Y:S02]  /*117a0*/  VIADD R0, R10, 0x1f ;  /* 0x0000001f0a007836 */ /* 0x000fe40000000000 */
[----:B------:R-:W-:Y:S01]  /*117b0*/  @P6 STG.E desc[UR16][R16.64], R37 ;  /* 0x0000002510006986 */ /* 0x000fe2000c101910 */
[----:B------:R-:W-:Y:S01]  /*117c0*/  ISETP.LT.AND P6, PT, R11, UR4, !P5 ;  /* 0x000000040b007c0c */ /* 0x000fe2000efc1270 */
[----:B------:R-:W-:Y:S01]  /*117d0*/  ULDC UR4, c[0x0][0x22c] ;  /* 0x00008b0000047ab9 */ /* 0x000fe20000000800 */
[C---:B------:R-:W-:Y:S01]  /*117e0*/  VIADD R13, R19.reuse, UR26 ;  /* 0x0000001a130d7c36 */ /* 0x040fe20008000000 */
[----:B------:R-:W-:Y:S01]  /*117f0*/  ISETP.GE.AND P1, PT, R0, UR4, PT ;  /* 0x0000000400007c0c */ /* 0x000fe2000bf26270 */
[----:B----4-:R-:W-:Y:S01]  /*11800*/  IMAD.WIDE R4, R19, 0x4, R8 ;  /* 0x0000000413047825 */ /* 0x010fe200078e0208 */
[----:B------:R-:W-:Y:S01]  /*11810*/  ISETP.LT.AND P5, PT, R12, UR6, !P5 ;  /* 0x000000060c007c0c */ /* 0x000fe2000efa1270 */
[----:B------:R-:W-:Y:S01]  /*11820*/  ULDC UR4, c[0x0][0x22c] ;  /* 0x00008b0000047ab9 */ /* 0x000fe20000000800 */
[----:B------:R-:W-:Y:S01]  /*11830*/  ULDC UR6, c[0x0][0x228] ;  /* 0x00008a0000067ab9 */ /* 0x000fe20000000800 */
[----:B------:R-:W-:-:S02]  /*11840*/  VIADD R0, R10, 0x20 ;  /* 0x000000200a007836 */ /* 0x000fc40000000000 */
        /* <DEDUP_REMOVED lines=9> */
[----:B------:R-:W-:Y:S01]  /*118e0*/  VIADD R13, R13, UR26 ;  /* 0x0000001a0d0d7c36 */ /* 0x000fe20008000000 */
[----:B------:R1:W-:Y:S01]  /*118f0*/  @P5 STG.E desc[UR16][R14.64], R30 ;  /* 0x0000001e0e005986 */ /* 0x0003e2000c101910 */
[----:B------:R-:W-:Y:S01]  /*11900*/  ISETP.LT.AND P5, PT, R11, UR4, !P4 ;  /* 0x000000040b007c0c */ /* 0x000fe2000e7a1270 */
[----:B------:R-:W-:Y:S01]  /*11910*/  VIADD R0, R10, 0x21 ;  /* 0x000000210a007836 */ /* 0x000fe20000000000 */
[----:B------:R-:W-:Y:S01]  /*11920*/  ULDC UR6, c[0x0][0x228] ;  /* 0x00008a0000067ab9 */ /* 0x000fe20000000800 */
[----:B---3--:R-:W-:Y:S01]  /*11930*/  IMAD.WIDE R4, R13, 0x4, R2 ;  /* 0x000000040d047825 */ /* 0x008fe200078e0202 */
[----:B------:R-:W-:-:S03]  /*11940*/  ULDC UR4, c[0x0][0x22c] ;  /* 0x00008b0000047ab9 */ /* 0x000fc60000000800 */
[C---:B----4-:R-:W-:Y:S01]  /*11950*/  IMAD.WIDE R6, R13.reuse, 0x4, R8 ;  /* 0x000000040d067825 */ /* 0x050fe200078e0208 */
[----:B------:R-:W-:Y:S01]  /*11960*/  IADD3 R13, R13, UR26, RZ ;  /* 0x0000001a0d0d7c10 */ /* 0x000fe2000fffe0ff */
[----:B------:R3:W-:Y:S01]  /*11970*/  @P6 STG.E desc[UR16][R4.64], R38 ;  /* 0x0000002604006986 */ /* 0x0007e2000c101910 */
[----:B------:R-:W-:Y:S01]  /*11980*/  ISETP.LT.AND P4, PT, R12, UR6, !P4 ;  /* 0x000000060c007c0c */ /* 0x000fe2000e781270 */
[----:B------:R-:W-:Y:S01]  /*11990*/  ULDC UR6, c[0x0][0x228] ;  /* 0x00008a0000067ab9 */ /* 0x000fe20000000800 */
[----:B------:R-:W-:Y:S01]  /*119a0*/  ISETP.GE.AND P6, PT, R0, UR4, PT ;  /* 0x0000000400007c0c */ /* 0x000fe2000bfc6270 */
[----:B-1----:R-:W-:Y:S01]  /*119b0*/  IMAD.WIDE R14, R13, 0x4, R2 ;  /* 0x000000040d0e7825 */ /* 0x002fe200078e0202 */
[----:B------:R-:W-:Y:S01]  /*119c0*/  ULDC UR4, c[0x0][0x228] ;  /* 0x00008a0000047ab9 */ /* 0x000fe20000000800 */
[----:B------:R1:W-:Y:S02]  /*119d0*/  @P2 STG.E desc[UR16][R6.64], R34 ;  /* 0x0000002206002986 */ /* 0x0003e4000c101910 */
[----:B------:R-:W-:Y:S01]  /*119e0*/  VIADD R0, R10, 0x22 ;  /* 0x000000220a007836 */ /* 0x000fe20000000000 */
[----:B------:R-:W-:Y:S01]  /*119f0*/  ISETP.LT.AND P2, PT, R11, UR4, !P1 ;  /* 0x000000040b007c0c */ /* 0x000fe2000cf41270 */
[----:B------:R-:W-:Y:S01]  /*11a00*/  ULDC UR4, c[0x0][0x22c] ;  /* 0x00008b0000047ab9 */ /* 0x000fe20000000800 */
[----:B------:R4:W-:Y:S01]  /*11a10*/  @P5 STG.E desc[UR16][R14.64], R91 ;  /* 0x0000005b0e005986 */ /* 0x0009e2000c101910 */
[----:B------:R-:W-:Y:S01]  /*11a20*/  IMAD.WIDE R16, R13, 0x4, R8 ;  /* 0x000000040d107825 */ /* 0x000fe200078e0208 */
[----:B------:R-:W-:Y:S01]  /*11a30*/  ISETP.GE.AND P5, PT, R0, UR4, PT ;  /* 0x0000000400007c0c */ /* 0x000fe2000bfa6270 */
[----:B------:R-:W-:-:S02]  /*11a40*/  ULDC UR4, c[0x0][0x228] ;  /* 0x00008a0000047ab9 */ /* 0x000fc40000000800 */
[----:B------:R-:W-:Y:S01]  /*11a50*/  VIADD R13, R13, UR26 ;  /* 0x0000001a0d0d7c36 */ /* 0x000fe20008000000 */
[----:B------:R-:W-:Y:S01]  /*11a60*/  ISETP.LT.AND P1, PT, R12, UR4, !P1 ;  /* 0x000000040c007c0c */ /* 0x000fe2000cf21270 */
[----:B------:R-:W-:Y:S01]  /*11a70*/  @P4 STG.E desc[UR16][R16.64], R31 ;  /* 0x0000001f10004986 */ /* 0x000fe2000c101910 */
[----:B------:R-:W-:Y:S01]  /*11a80*/  VIADD R0, R10, 0x23 ;  /* 0x000000230a007836 */ /* 0x000fe20000000000 */
[----:B------:R-:W-:Y:S01]  /*11a90*/  ISETP.LT.AND P4, PT, R11, UR6, !P3 ;  /* 0x000000060b007c0c */ /* 0x000fe2000df81270 */
[C---:B---3--:R-:W-:Y:S01]  /*11aa0*/  IMAD.WIDE R4, R13.reuse, 0x4, R2 ;  /* 0x000000040d047825 */ /* 0x048fe200078e0202 */
[----:B------:R-:W-:Y:S01]  /*11ab0*/  ULDC UR4, c[0x0][0x22c] ;  /* 0x00008b0000047ab9 */ /* 0x000fe20000000800 */
[----:B------:R-:W-:Y:S02]  /*11ac0*/  ULDC UR6, c[0x0][0x228] ;  /* 0x00008a0000067ab9 */ /* 0x000fe40000000800 */
[C---:B------:R-:W-:Y:S01]  /*11ad0*/  VIADD R19, R13.reuse, UR26 ;  /* 0x0000001a0d137c36 */ /* 0x040fe20008000000 */
[----:B------:R3:W-:Y:S01]  /*11ae0*/  @P2 STG.E desc[UR16][R4.64], R39 ;  /* 0x0000002704002986 */ /* 0x0007e2000c101910 */
[----:B------:R-:W-:Y:S01]  /*11af0*/  ISETP.GE.AND P2, PT, R0, UR4, PT ;  /* 0x0000000400007c0c */ /* 0x000fe2000bf46270 */
[----:B-1----:R-:W-:Y:S01]  /*11b00*/  IMAD.WIDE R6, R13, 0x4, R8 ;  /* 0x000000040d067825 */ /* 0x002fe200078e0208 */
[----:B------:R-:W-:-:S03]  /*11b10*/  ULDC UR4, c[0x0][0x228] ;  /* 0x00008a0000047ab9 */ /* 0x000fc60000000800 */
[----:B------:R-:W-:Y:S01]  /*11b20*/  VIADD R0, R10, 0x24 ;  /* 0x000000240a007836 */ /* 0x000fe20000000000 */
[----:B------:R-:W-:Y:S01]  /*11b30*/  ISETP.LT.AND P3, PT, R12, UR4, !P3 ;  /* 0x000000040c007c0c */ /* 0x000fe2000df61270 */
[----:B----4-:R-:W-:Y:S01]  /*11b40*/  IMAD.WIDE R14, R19, 0x4, R2 ;  /* 0x00000004130e7825 */ /* 0x010fe200078e0202 */
[----:B------:R-:W-:Y:S01]  /*11b50*/  ULDC UR4, c[0x0][0x22c] ;  /* 0x00008b0000047ab9 */ /* 0x000fe20000000800 */
[----:B------:R1:W-:Y:S01]  /*11b60*/  @P1 STG.E desc[UR16][R6.64], R35 ;  /* 0x0000002306001986 */ /* 0x0003e2000c101910 */
[----:B------:R-:W-:Y:S01]  /*11b70*/  ISETP.GE.AND P1, PT, R0, UR4, PT ;  /* 0x0000000400007c0c */ /* 0x000fe2000bf26270 */
[----:B------:R-:W-:Y:S02]  /*11b80*/  ULDC UR4, c[0x0][0x228] ;  /* 0x00008a0000047ab9 */ /* 0x000fe40000000800 */
[----:B------:R4:W-:Y:S01]  /*11b90*/  @P4 STG.E desc[UR16][R14.64], R100 ;  /* 0x000000640e004986 */ /* 0x0009e2000c101910 */
[----:B------:R-:W-:Y:S01]  /*11ba0*/  ISETP.LT.AND P4, PT, R11, UR4, !P6 ;  /* 0x000000040b007c0c */ /* 0x000fe2000f781270 */
[----:B---3--:R-:W-:Y:S01]  /*11bb0*/  IMAD.WIDE R4, R19, 0x4, R8 ;  /* 0x0000000413047825 */ /* 0x008fe200078e0208 */
[----:B------:R-:W-:-:S02]  /*11bc0*/  ULDC UR4, c[0x0][0x228] ;  /* 0x00008a0000047ab9 */ /* 0x000fc40000000800 */
[----:B------:R-:W-:Y:S01]  /*11bd0*/  ISETP.LT.AND P6, PT, R12, UR4, !P6 ;  /* 0x000000040c007c0c */ /* 0x000fe2000f7c1270 */
[----:B------:R-:W-:Y:S01]  /*11be0*/  VIADD R19, R19, UR26 ;  /* 0x0000001a13137c36 */ /* 0x000fe20008000000 */
[----:B------:R-:W-:Y:S01]  /*11bf0*/  ULDC UR4, c[0x0][0x228] ;  /* 0x00008a0000047ab9 */ /* 0x000fe20000000800 */
[----:B------:R3:W-:Y:S01]  /*11c00*/  @P3 STG.E desc[UR16][R4.64], R92 ;  /* 0x0000005c04003986 */ /* 0x0007e2000c101910 */
[----:B------:R-:W-:Y:S01]  /*11c10*/  ISETP.LT.AND P3, PT, R11, UR4, !P5 ;  /* 0x000000040b007c0c */ /* 0x000fe2000ef61270 */
[----:B-1----:R-:W-:Y:S01]  /*11c20*/  IMAD.WIDE R6, R19, 0x4, R2 ;  /* 0x0000000413067825 */ /* 0x002fe200078e0202 */
[----:B------:R-:W-:-:S03]  /*11c30*/  ULDC UR4, c[0x0][0x22c] ;  /* 0x00008b0000047ab9 */ /* 0x000fc60000000800 */
[----:B------:R-:W-:Y:S01]  /*11c40*/  VIADD R0, R10, 0x25 ;  /* 0x000000250a007836 */ /* 0x000fe20000000000 */
[----:B------:R1:W-:Y:S01]  /*11c50*/  @P4 STG.E desc[UR16][R6.64], R40 ;  /* 0x0000002806004986 */ /* 0x0003e2000c101910 */
[C---:B------:R-:W-:Y:S02]  /*11c60*/  VIADD R13, R19.reuse, UR26 ;  /* 0x0000001a130d7c36 */ /* 0x040fe40008000000 */
[----:B----4-:R-:W-:Y:S01]  /*11c70*/  IMAD.WIDE R14, R19, 0x4, R8 ;  /* 0x00000004130e7825 */ /* 0x010fe200078e0208 */
[----:B------:R-:W-:Y:S01]  /*11c80*/  ISETP.GE.AND P4, PT, R0, UR4, PT ;  /* 0x0000000400007c0c */ /* 0x000fe2000bf86270 */
[----:B------:R-:W-:Y:S02]  /*11c90*/  ULDC UR4, c[0x0][0x228] ;  /* 0x00008a0000047ab9 */ /* 0x000fe40000000800 */
[----:B------:R-:W-:Y:S01]  /*11ca0*/  IMAD.WIDE R16, R13, 0x4, R2 ;  /* 0x000000040d107825 */ /* 0x000fe200078e0202 */
[----:B------:R-:W-:Y:S01]  /*11cb0*/  ISETP.LT.AND P5, PT, R12, UR4, !P5 ;  /* 0x000000040c007c0c */ /* 0x000fe2000efa1270 */
[----:B------:R4:W-:Y:S01]  /*11cc0*/  @P6 STG.E desc[UR16][R14.64], R96 ;  /* 0x000000600e006986 */ /* 0x0009e2000c101910 */
[----:B------:R-:W-:-:S03]  /*11cd0*/  ULDC UR4, c[0x0][0x228] ;  /* 0x00008a0000047ab9 */ /* 0x000fc60000000800 */
[----:B------:R5:W-:Y:S01]  /*11ce0*/  @P3 STG.E desc[UR16][R16.64], R101 ;  /* 0x0000006510003986 */ /* 0x000be2000c101910 */
[----:B------:R-:W-:Y:S01]  /*11cf0*/  ISETP.LT.AND P3, PT, R11, UR4, !P2 ;  /* 0x000000040b007c0c */ /* 0x000fe2000d761270 */
[C---:B---3--:R-:W-:Y:S01]  /*11d00*/  IMAD.WIDE R4, R13.reuse, 0x4, R8 ;  /* 0x000000040d047825 */ /* 0x048fe200078e0208 */
[----:B------:R-:W-:Y:S01]  /*11d10*/  ISETP.LT.AND P2, PT, R12, UR6, !P2 ;  /* 0x000000060c007c0c */ /* 0x000fe2000d741270 */
[----:B------:R-:W-:Y:S02]  /*11d20*/  ULDC UR4, c[0x0][0x22c] ;  /* 0x00008b0000047ab9 */ /* 0x000fe40000000800 */
[----:B------:R-:W-:Y:S02]  /*11d30*/  VIADD R0, R10, 0x26 ;  /* 0x000000260a007836 */ /* 0x000fe40000000000 */
[----:B------:R-:W-:Y:S01]  /*11d40*/  VIADD R19, R13, UR26 ;  /* 0x0000001a0d137c36 */ /* 0x000fe20008000000 */
[----:B------:R3:W-:Y:S01]  /*11d50*/  @P5 STG.E desc[UR16][R4.64], R93 ;  /* 0x0000005d04005986 */ /* 0x0007e2000c101910 */
[----:B------:R-:W-:Y:S01]  /*11d60*/  ISETP.LT.AND P6, PT, R11, UR8, !P1 ;  /* 0x000000080b007c0c */ /* 0x000fe2000cfc1270 */
[----:B------:R-:W-:Y:S01]  /*11d70*/  ULDC UR6, c[0x0][0x228] ;  /* 0x00008a0000067ab9 */ /* 0x000fe20000000800 */
[C---:B-1----:R-:W-:Y:S01]  /*11d80*/  IMAD.WIDE R6, R19.reuse, 0x4, R2 ;  /* 0x0000000413067825 */ /* 0x042fe200078e0202 */
[----:B------:R-:W-:Y:S01]  /*11d90*/  ISETP.GE.AND P5, PT, R0, UR4, PT ;  /* 0x0000000400007c0c */ /* 0x000fe2000bfa6270 */
[----:B------:R-:W-:Y:S01]  /*11da0*/  ULDC UR4, c[0x0][0x22c] ;  /* 0x00008b0000047ab9 */ /* 0x000fe20000000800 */
[----:B------:R-:W-:Y:S01]  /*11db0*/  IADD3 R0, R10, 0x27, RZ ;  /* 0x000000270a007810 */ /* 0x000fe20007ffe0ff */
[C---:B----4-:R-:W-:Y:S01]  /*11dc0*/  IMAD.WIDE R14, R19.reuse, 0x4, R8 ;  /* 0x00000004130e7825 */ /* 0x050fe200078e0208 */
[----:B------:R-:W-:Y:S01]  /*11dd0*/  ISETP.LT.AND P1, PT, R12, UR6, !P1 ;  /* 0x000000060c007c0c */ /* 0x000fe2000cf21270 */
[----:B------:R1:W-:Y:S01]  /*11de0*/  @P3 STG.E desc[UR16][R6.64], R41 ;  /* 0x0000002906003986 */ /* 0x0003e2000c101910 */
[----:B------:R-:W-:Y:S01]  /*11df0*/  ISETP.GE.AND P3, PT, R0, UR4, PT ;  /* 0x0000000400007c0c */ /* 0x000fe2000bf66270 */
[----:B------:R-:W-:Y:S01]  /*11e00*/  VIADD R13, R19, UR26 ;  /* 0x0000001a130d7c36 */ /* 0x000fe20008000000 */
[----:B------:R-:W-:Y:S01]  /*11e10*/  ULDC UR4, c[0x0][0x228] ;  /* 0x00008a0000047ab9 */ /* 0x000fe20000000800 */
[----:B------:R4:W-:Y:S01]  /*11e20*/  @P2 STG.E desc[UR16][R14.64], R97 ;  /* 0x000000610e002986 */ /* 0x0009e2000c101910 */
[----:B------:R-:W-:Y:S01]  /*11e30*/  ISETP.LT.AND P2, PT, R11, UR4, !P4 ;  /* 0x000000040b007c0c */ /* 0x000fe2000e741270 */
[----:B-----5:R-:W-:Y:S01]  /*11e40*/  IMAD.WIDE R16, R13, 0x4, R2 ;  /* 0x000000040d107825 */ /* 0x020fe200078e0202 */
[----:B------:R-:W-:Y:S01]  /*11e50*/  ULDC UR6, c[0x0][0x228] ;  /* 0x00008a0000067ab9 */ /* 0x000fe20000000800 */
[----:B------:R-:W-:-:S02]  /*11e60*/  ULDC UR8, c[0x0][0x228] ;  /* 0x00008a0000087ab9 */ /* 0x000fc40000000800 */
[C---:B---3--:R-:W-:Y:S01]  /*11e70*/  IMAD.WIDE R4, R13.reuse, 0x4, R8 ;  /* 0x000000040d047825 */ /* 0x048fe200078e0208 */
[----:B------:R3:W-:Y:S01]  /*11e80*/  @P6 STG.E desc[UR16][R16.64], R102 ;  /* 0x0000006610006986 */ /* 0x0007e2000c101910 */
[----:B------:R-:W-:Y:S01]  /*11e90*/  ISETP.LT.AND P4, PT, R12, UR6, !P4 ;  /* 0x000000060c007c0c */ /* 0x000fe2000e781270 */
[----:B------:R-:W-:Y:S01]  /*11ea0*/  ULDC UR4, c[0x0][0x22c] ;  /* 0x00008b0000047ab9 */ /* 0x000fe20000000800 */
[----:B------:R-:W-:Y:S02]  /*11eb0*/  VIADD R0, R10, 0x28 ;  /* 0x000000280a007836 */ /* 0x000fe40000000000 */
[----:B------:R-:W-:Y:S01]  /*11ec0*/  VIADD R13, R13, UR26 ;  /* 0x0000001a0d0d7c36 */ /* 0x000fe20008000000 */
[----:B------:R-:W-:Y:S01]  /*11ed0*/  ISETP.LT.AND P6, PT, R11, UR8, !P5 ;  /* 0x000000080b007c0c */ /* 0x000fe2000efc1270 */
[----:B------:R5:W-:Y:S01]  /*11ee0*/  @P1 STG.E desc[UR16][R4.64], R94 ;  /* 0x0000005e04001986 */ /* 0x000be2000c101910 */
[----:B------:R-:W-:Y:S01]  /*11ef0*/  ISETP.GE.AND P1, PT, R0, UR4, PT ;  /* 0x0000000400007c0c */ /* 0x000fe2000bf26270 */
[----:B-1----:R-:W-:Y:S01]  /*11f00*/  IMAD.WIDE R6, R13, 0x4, R2 ;  /* 0x000000040d067825 */ /* 0x002fe200078e0202 */
[----:B------:R-:W-:Y:S01]  /*11f10*/  ULDC UR4, c[0x0][0x22c] ;  /* 0x00008b0000047ab9 */ /* 0x000fe20000000800 */
[----:B------:R-:W-:Y:S01]  /*11f20*/  ULDC UR6, c[0x0][0x228] ;  /* 0x00008a0000067ab9 */ /* 0x000fe20000000800 */
[----:B------:R-:W-:Y:S01]  /*11f30*/  ULDC UR8, c[0x0][0x228] ;  /* 0x00008a0000087ab9 */ /* 0x000fe20000000800 */
[----:B------:R-:W-:-:S02]  /*11f40*/  VIADD R0, R10, 0x29 ;  /* 0x000000290a007836 */ /* 0x000fc40000000000 */
[C---:B------:R-:W-:Y:S01]  /*11f50*/  VIADD R19, R13.reuse, UR26 ;  /* 0x0000001a0d137c36 */ /* 0x040fe20008000000 */
[----:B------:R1:W-:Y:S01]  /*11f60*/  @P2 STG.E desc[UR16][R6.64], R42 ;  /* 0x0000002a06002986 */ /* 0x0003e2000c101910 */
[----:B----4-:R-:W-:Y:S01]  /*11f70*/  IMAD.WIDE R14, R13, 0x4, R8 ;  /* 0x000000040d0e7825 */ /* 0x010fe200078e0208 */
[----:B------:R-:W-:Y:S01]  /*11f80*/  ISETP.GE.AND P2, PT, R0, UR4, PT ;  /* 0x0000000400007c0c */ /* 0x000fe2000bf46270 */
[----:B------:R-:W-:Y:S02]  /*11f90*/  ULDC UR4, c[0x0][0x228] ;  /* 0x00008a0000047ab9 */ /* 0x000fe40000000800 */
[----:B---3--:R-:W-:Y:S01]  /*11fa0*/  IMAD.WIDE R16, R19, 0x4, R2 ;  /* 0x0000000413107825 */ /* 0x008fe200078e0202 */
[----:B------:R-:W-:Y:S01]  /*11fb0*/  ISETP.LT.AND P5, PT, R12, UR4, !P5 ;  /* 0x000000040c007c0c */ /* 0x000fe2000efa1270 */
[----:B------:R3:W-:Y:S01]  /*11fc0*/  @P4 STG.E desc[UR16][R14.64], R98 ;  /* 0x000000620e004986 */ /* 0x0007e2000c101910 */
[----:B------:R-:W-:Y:S01]  /*11fd0*/  ULDC UR4, c[0x0][0x228] ;  /* 0x00008a0000047ab9 */ /* 0x000fe20000000800 */
[----:B------:R-:W-:-:S02]  /*11fe0*/  VIADD R0, R10, 0x2a ;  /* 0x0000002a0a007836 */ /* 0x000fc40000000000 */
[----:B------:R-:W-:Y:S01]  /*11ff0*/  @P6 STG.E desc[UR16][R16.64], R103 ;  /* 0x0000006710006986 */ /* 0x000fe2000c101910 */
[----:B------:R-:W-:Y:S01]  /*12000*/  ISETP.LT.AND P6, PT, R11, UR4, !P3 ;  /* 0x000000040b007c0c */ /* 0x000fe2000dfc1270 */
[----:B------:R-:W-:Y:S01]  /*12010*/  ULDC UR4, c[0x0][0x22c] ;  /* 0x00008b0000047ab9 */ /* 0x000fe20000000800 */
[C---:B------:R-:W-:Y:S01]  /*12020*/  VIADD R13, R19.reuse, UR26 ;  /* 0x0000001a130d7c36 */ /* 0x040fe20008000000 */
[----:B------:R-:W-:Y:S01]  /*12030*/  ISETP.GE.AND P4, PT, R0, UR4, PT ;  /* 0x0000000400007c0c */ /* 0x000fe2000bf86270 */
[----:B-----5:R-:W-:Y:S01]  /*12040*/  IMAD.WIDE R4, R19, 0x4, R8 ;  /* 0x0000000413047825 */ /* 0x020fe200078e0208 */
[----:B------:R-:W-:Y:S01]  /*12050*/  ISETP.LT.AND P3, PT, R12, UR6, !P3 ;  /* 0x000000060c007c0c */ /* 0x000fe2000df61270 */
[----:B------:R-:W-:Y:S01]  /*12060*/  ULDC UR4, c[0x0][0x22c] ;  /* 0x00008b0000047ab9 */ /* 0x000fe20000000800 */
[----:B------:R-:W-:Y:S01]  /*12070*/  ULDC UR6, c[0x0][0x228] ;  /* 0x00008a0000067ab9 */ /* 0x000fe20000000800 */
[----:B------:R-:W-:Y:S02]  /*12080*/  VIADD R0, R10, 0x2b ;  /* 0x0000002b0a007836 */ /* 0x000fe40000000000 */
[C---:B-1----:R-:W-:Y:S01]  /*12090*/  IMAD.WIDE R6, R13.reuse, 0x4, R2 ;  /* 0x000000040d067825 */ /* 0x042fe200078e0202 */
[----:B------:R1:W-:Y:S02]  /*120a0*/  @P5 STG.E desc[UR16][R4.64], R95 ;  /* 0x0000005f04005986 */ /* 0x0003e4000c101910 */
[----:B------:R-:W-:Y:S01]  /*120b0*/  ISETP.GE.AND P5, PT, R0, UR4, PT ;  /* 0x0000000400007c0c */ /* 0x000fe2000bfa6270 */
[----:B------:R-:W-:Y:S01]  /*120c0*/  ULDC UR4, c[0x0][0x228] ;  /* 0x00008a0000047ab9 */ /* 0x000fe20000000800 */
[----:B------:R4:W-:Y:S01]  /*120d0*/  @P6 STG.E desc[UR16][R6.64], R43 ;  /* 0x0000002b06006986 */ /* 0x0009e2000c101910 */
[----:B---3--:R-:W-:Y:S01]  /*120e0*/  IMAD.WIDE R14, R13, 0x4, R8 ;  /* 0x000000040d0e7825 */ /* 0x008fe200078e0208 */
        /* <DEDUP_REMOVED lines=8> */
[----:B-1----:R-:W-:Y:S01]  /*12170*/  IMAD.WIDE R4, R13, 0x4, R2 ;  /* 0x000000040d047825 */ /* 0x002fe200078e0202 */
[----:B------:R-:W-:-:S03]  /*12180*/  ULDC UR4, c[0x0][0x22c] ;  /* 0x00008b0000047ab9 */ /* 0x000fc60000000800 */
[C---:B----4-:R-:W-:Y:S01]  /*12190*/  IMAD.WIDE R6, R13.reuse, 0x4, R8 ;  /* 0x000000040d067825 */ /* 0x050fe200078e0208 */
[----:B------:R-:W-:Y:S01]  /*121a0*/  ISETP.LT.AND P2, PT, R12, UR6, !P2 ;  /* 0x000000060c007c0c */ /* 0x000fe2000d741270 */
[----:B------:R1:W-:Y:S02]  /*121b0*/  @P6 STG.E desc[UR16][R4.64], R156 ;  /* 0x0000009c04006986 */ /* 0x0003e4000c101910 */
[----:B------:R-:W-:Y:S01]  /*121c0*/  VIADD R13, R13, UR26 ;  /* 0x0000001a0d0d7c36 */ /* 0x000fe20008000000 */
[----:B------:R-:W-:Y:S01]  /*121d0*/  ISETP.GE.AND P6, PT, R0, UR4, PT ;  /* 0x0000000400007c0c */ /* 0x000fe2000bfc6270 */
[----:B------:R-:W-:Y:S01]  /*121e0*/  ULDC UR4, c[0x0][0x228] ;  /* 0x00008a0000047ab9 */ /* 0x000fe20000000800 */
[----:B------:R-:W-:Y:S01]  /*121f0*/  VIADD R0, R10, 0x2d ;  /* 0x0000002d0a007836 */ /* 0x000fe20000000000 */
[----:B------:R-:W-:Y:S01]  /*12200*/  ULDC UR6, c[0x0][0x228] ;  /* 0x00008a0000067ab9 */ /* 0x000fe20000000800 */
[----:B---3--:R-:W-:Y:S01]  /*12210*/  IMAD.WIDE R14, R13, 0x4, R2 ;  /* 0x000000040d0e7825 */ /* 0x008fe200078e0202 */
[----:B------:R3:W-:Y:S01]  /*12220*/  @P1 STG.E desc[UR16][R6.64], R104 ;  /* 0x0000006806001986 */ /* 0x0007e2000c101910 */
[----:B------:R-:W-:Y:S01]  /*12230*/  ISETP.LT.AND P1, PT, R11, UR4, !P4 ;  /* 0x000000040b007c0c */ /* 0x000fe2000e721270 */
[----:B------:R-:W-:Y:S01]  /*12240*/  ULDC UR4, c[0x0][0x22c] ;  /* 0x00008b0000047ab9 */ /* 0x000fe20000000800 */
[C---:B------:R-:W-:Y:S01]  /*12250*/  IMAD.WIDE R16, R13.reuse, 0x4, R8 ;  /* 0x000000040d107825 */ /* 0x040fe200078e0208 */
[----:B------:R4:W-:Y:S01]  /*12260*/  @P3 STG.E desc[UR16][R14.64], R44 ;  /* 0x0000002c0e003986 */ /* 0x0009e2000c101910 */
[----:B------:R-:W-:-:S02]  /*12270*/  IADD3 R13, R13, UR26, RZ ;  /* 0x0000001a0d0d7c10 */ /* 0x000fc4000fffe0ff */
[----:B------:R-:W-:Y:S01]  /*12280*/  ISETP.GE.AND P3, PT, R0, UR4, PT ;  /* 0x0000000400007c0c */ /* 0x000fe2000bf66270 */
[----:B------:R-:W-:Y:S02]  /*12290*/  ULDC UR4, c[0x0][0x228] ;  /* 0x00008a0000047ab9 */ /* 0x000fe40000000800 */
[----:B------:R-:W-:Y:S01]  /*122a0*/  ISETP.LT.AND P4, PT, R12, UR4, !P4 ;  /* 0x000000040c007c0c */ /* 0x000fe2000e781270 */
[----:B------:R-:W-:Y:S01]  /*122b0*/  @P2 STG.E desc[UR16][R16.64], R108 ;  /* 0x0000006c10002986 */ /* 0x000fe2000c101910 */
[----:B-1----:R-:W-:Y:S01]  /*122c0*/  IMAD.WIDE R4, R13, 0x4, R2 ;  /* 0x000000040d047825 */ /* 0x002fe200078e0202 */
[----:B------:R-:W-:Y:S01]  /*122d0*/  ISETP.LT.AND P2, PT, R11, UR6, !P5 ;  /* 0x000000060b007c0c */ /* 0x000fe2000ef41270 */
[----:B------:R-:W-:Y:S01]  /*122e0*/  ULDC UR4, c[0x0][0x22c] ;  /* 0x00008b0000047ab9 */ /* 0x000fe20000000800 */
[----:B------:R-:W-:Y:S01]  /*122f0*/  ULDC UR6, c[0x0][0x228] ;  /* 0x00008a0000067ab9 */ /* 0x000fe20000000800 */
[----:B------:R-:W-:Y:S01]  /*12300*/  VIADD R0, R10, 0x2e ;  /* 0x0000002e0a007836 */ /* 0x000fe20000000000 */
[----:B------:R1:W-:Y:S01]  /*12310*/  @P1 STG.E desc[UR16][R4.64], R157 ;  /* 0x0000009d04001986 */ /* 0x0003e2000c101910 */
[----:B------:R-:W-:-:S02]  /*12320*/  VIADD R19, R13, UR26 ;  /* 0x0000001a0d137c36 */ /* 0x000fc40008000000 */
[----:B---3--:R-:W-:Y:S01]  /*12330*/  IMAD.WIDE R6, R13, 0x4, R8 ;  /* 0x000000040d067825 */ /* 0x008fe200078e0208 */
[----:B------:R-:W-:Y:S01]  /*12340*/  ISETP.GE.AND P1, PT, R0, UR4, PT ;  /* 0x0000000400007c0c */ /* 0x000fe2000bf26270 */
[----:B------:R-:W-:Y:S02]  /*12350*/  ULDC UR4, c[0x0][0x228] ;  /* 0x00008a0000047ab9 */ /* 0x000fe40000000800 */
[----:B------:R-:W-:Y:S01]  /*12360*/  VIADD R0, R10, 0x2f ;  /* 0x0000002f0a007836 */ /* 0x000fe20000000000 */
[----:B------:R-:W-:Y:S01]  /*12370*/  ISETP.LT.AND P5, PT, R12, UR4, !P5 ;  /* 0x000000040c007c0c */ /* 0x000fe2000efa1270 */
[----:B----4-:R-:W-:Y:S01]  /*12380*/  IMAD.WIDE R14, R19, 0x4, R2 ;  /* 0x00000004130e7825 */ /* 0x010fe200078e0202 */
[----:B------:R-:W-:Y:S01]  /*12390*/  ULDC UR4, c[0x0][0x22c] ;  /* 0x00008b0000047ab9 */ /* 0x000fe20000000800 */
[----:B------:R3:W-:Y:S01]  /*123a0*/  @P4 STG.E desc[UR16][R6.64], R105 ;  /* 0x0000006906004986 */ /* 0x0007e2000c101910 */
[----:B------:R-:W-:Y:S01]  /*123b0*/  ISETP.GE.AND P4, PT, R0, UR4, PT ;  /* 0x0000000400007c0c */ /* 0x000fe2000bf86270 */
[----:B------:R-:W-:-:S02]  /*123c0*/  ULDC UR4, c[0x0][0x228] ;  /* 0x00008a0000047ab9 */ /* 0x000fc40000000800 */
[----:B------:R4:W-:Y:S01]  /*123d0*/  @P2 STG.E desc[UR16][R14.64], R45 ;  /* 0x0000002d0e002986 */ /* 0x0009e2000c101910 */
[----:B------:R-:W-:Y:S01]  /*123e0*/  ISETP.LT.AND P2, PT, R11, UR4, !P6 ;  /* 0x000000040b007c0c */ /* 0x000fe2000f741270 */
[----:B-1----:R-:W-:Y:S01]  /*123f0*/  IMAD.WIDE R4, R19, 0x4, R8 ;  /* 0x0000000413047825 */ /* 0x002fe200078e0208 */
[----:B------:R-:W-:-:S03]  /*12400*/  ULDC UR4, c[0x0][0x228] ;  /* 0x00008a0000047ab9 */ /* 0x000fc60000000800 */
[----:B------:R-:W-:Y:S01]  /*12410*/  VIADD R19, R19, UR26 ;  /* 0x0000001a13137c36 */ /* 0x000fe20008000000 */
[----:B------:R-:W-:Y:S01]  /*12420*/  ISETP.LT.AND P6, PT, R12, UR4, !P6 ;  /* 0x000000040c007c0c */ /* 0x000fe2000f7c1270 */
[----:B------:R-:W-:Y:S01]  /*12430*/  ULDC UR4, c[0x0][0x228] ;  /* 0x00008a0000047ab9 */ /* 0x000fe20000000800 */
[----:B------:R-:W-:Y:S02]  /*12440*/  VIADD R0, R10, 0x30 ;  /* 0x000000300a007836 */ /* 0x000fe40000000000 */
[----:B---3--:R-:W-:Y:S01]  /*12450*/  IMAD.WIDE R6, R19, 0x4, R2 ;  /* 0x0000000413067825 */ /* 0x008fe200078e0202 */
[----:B------:R1:W-:Y:S01]  /*12460*/  @P5 STG.E desc[UR16][R4.64], R109 ;  /* 0x0000006d04005986 */ /* 0x0003e2000c101910 */
[----:B------:R-:W-:Y:S01]  /*12470*/  ISETP.LT.AND P5, PT, R11, UR4, !P3 ;  /* 0x000000040b007c0c */ /* 0x000fe2000dfa1270 */
[----:B------:R-:W-:Y:S02]  /*12480*/  ULDC UR4, c[0x0][0x22c] ;  /* 0x00008b0000047ab9 */ /* 0x000fe40000000800 */
[----:B------:R3:W-:Y:S01]  /*12490*/  @P2 STG.E desc[UR16][R6.64], R158 ;  /* 0x0000009e06002986 */ /* 0x0007e2000c101910 */
[----:B------:R-:W-:Y:S01]  /*124a0*/  ISETP.GE.AND P2, PT, R0, UR4, PT ;  /* 0x0000000400007c0c */ /* 0x000fe2000bf46270 */
[----:B------:R-:W-:Y:S01]  /*124b0*/  ULDC UR4, c[0x0][0x228] ;  /* 0x00008a0000047ab9 */ /* 0x000fe20000000800 */
[----:B----4-:R-:W-:Y:S01]  /*124c0*/  IMAD.WIDE R14, R19, 0x4, R8 ;  /* 0x00000004130e7825 */ /* 0x010fe200078e0208 */
[----:B------:R-:W-:Y:S01]  /*124d0*/  ISETP.LT.AND P3, PT, R12, UR4, !P3 ;  /* 0x000000040c007c0c */ /* 0x000fe2000df61270 */
[----:B------:R-:W-:-:S02]  /*124e0*/  ULDC UR4, c[0x0][0x228] ;  /* 0x00008a0000047ab9 */ /* 0x000fc40000000800 */
[----:B------:R-:W-:Y:S01]  /*124f0*/  VIADD R13, R19, UR26 ;  /* 0x0000001a130d7c36 */ /* 0x000fe20008000000 */
[----:B------:R4:W-:Y:S01]  /*12500*/  @P6 STG.E desc[UR16][R14.64], R106 ;  /* 0x0000006a0e006986 */ /* 0x0009e2000c101910 */
[----:B------:R-:W-:Y:S01]  /*12510*/  ISETP.LT.AND P6, PT, R11, UR4, !P1 ;  /* 0x000000040b007c0c */ /* 0x000fe2000cfc1270 */
[----:B------:R-:W-:Y:S02]  /*12520*/  VIADD R0, R10, 0x31 ;  /* 0x000000310a007836 */ /* 0x000fe40000000000 */
[C---:B------:R-:W-:Y:S01]  /*12530*/  IMAD.WIDE R16, R13.reuse, 0x4, R2 ;  /* 0x000000040d107825 */ /* 0x040fe200078e0202 */
[----:B------:R-:W-:Y:S01]  /*12540*/  ISETP.LT.AND P1, PT, R12, UR6, !P1 ;  /* 0x000000060c007c0c */ /* 0x000fe2000cf21270 */
[----:B------:R-:W-:Y:S01]  /*12550*/  ULDC UR4, c[0x0][0x22c] ;  /* 0x00008b0000047ab9 */ /* 0x000fe20000000800 */
[----:B------:R-:W-:Y:S01]  /*12560*/  ULDC UR6, c[0x0][0x228] ;  /* 0x00008a0000067ab9 */ /* 0x000fe20000000800 */
[C---:B-1----:R-:W-:Y:S01]  /*12570*/  IMAD.WIDE R4, R13.reuse, 0x4, R8 ;  /* 0x000000040d047825 */ /* 0x042fe200078e0208 */
[----:B------:R1:W-:Y:S03]  /*12580*/  @P5 STG.E desc[UR16][R16.64], R46 ;  /* 0x0000002e10005986 */ /* 0x0003e6000c101910 */
[----:B------:R-:W-:Y:S01]  /*12590*/  VIADD R19, R13, UR26 ;  /* 0x0000001a0d137c36 */ /* 0x000fe20008000000 */
[----:B------:R5:W-:Y:S01]  /*125a0*/  @P3 STG.E desc[UR16][R4.64], R110 ;  /* 0x0000006e04003986 */ /* 0x000be2000c101910 */
[----:B------:R-:W-:Y:S01]  /*125b0*/  ISETP.GE.AND P3, PT, R0, UR4, PT ;  /* 0x0000000400007c0c */ /* 0x000fe2000bf66270 */
[----:B------:R-:W-:Y:S01]  /*125c0*/  VIADD R0, R10, 0x32 ;  /* 0x000000320a007836 */ /* 0x000fe20000000000 */
[----:B------:R-:W-:Y:S01]  /*125d0*/  ISETP.LT.AND P5, PT, R11, UR8, !P4 ;  /* 0x000000080b007c0c */ /* 0x000fe2000e7a1270 */
[C---:B---3--:R-:W-:Y:S01]  /*125e0*/  IMAD.WIDE R6, R19.reuse, 0x4, R2 ;  /* 0x0000000413067825 */ /* 0x048fe200078e0202 */
[----:B------:R-:W-:Y:S01]  /*125f0*/  ISETP.LT.AND P4, PT, R12, UR6, !P4 ;  /* 0x000000060c007c0c */ /* 0x000fe2000e781270 */
[----:B------:R-:W-:Y:S01]  /*12600*/  ULDC UR4, c[0x0][0x22c] ;  /* 0x00008b0000047ab9 */ /* 0x000fe20000000800 */
[----:B------:R-:W-:Y:S01]  /*12610*/  ULDC UR6, c[0x0][0x228] ;  /* 0x00008a0000067ab9 */ /* 0x000fe20000000800 */
[C---:B----4-:R-:W-:Y:S01]  /*12620*/  IMAD.WIDE R14, R19.reuse, 0x4, R8 ;  /* 0x00000004130e7825 */ /* 0x050fe200078e0208 */
[----:B------:R3:W-:Y:S01]  /*12630*/  @P6 STG.E desc[UR16][R6.64], R159 ;  /* 0x0000009f06006986 */ /* 0x0007e2000c101910 */
[----:B------:R-:W-:Y:S01]  /*12640*/  ISETP.GE.AND P6, PT, R0, UR4, PT ;  /* 0x0000000400007c0c */ /* 0x000fe2000bfc6270 */
[----:B------:R-:W-:Y:S01]  /*12650*/  ULDC UR4, c[0x0][0x228] ;  /* 0x00008a0000047ab9 */ /* 0x000fe20000000800 */
[----:B------:R-:W-:Y:S01]  /*12660*/  VIADD R13, R19, UR26 ;  /* 0x0000001a130d7c36 */ /* 0x000fe20008000000 */
[----:B------:R4:W-:Y:S01]  /*12670*/  @P1 STG.E desc[UR16][R14.64], R107 ;  /* 0x0000006b0e001986 */ /* 0x0009e2000c101910 */
[----:B------:R-:W-:Y:S01]  /*12680*/  ISETP.LT.AND P1, PT, R11, UR4, !P2 ;  /* 0x000000040b007c0c */ /* 0x000fe2000d721270 */
[----:B------:R-:W-:Y:S01]  /*12690*/  VIADD R0, R10, 0x33 ;  /* 0x000000330a007836 */ /* 0x000fe20000000000 */
[----:B------:R-:W-:Y:S01]  /*126a0*/  ULDC UR8, c[0x0][0x228] ;  /* 0x00008a0000087ab9 */ /* 0x000fe20000000800 */
[C---:B-1----:R-:W-:Y:S01]  /*126b0*/  IMAD.WIDE R16, R13.reuse, 0x4, R2 ;  /* 0x000000040d107825 */ /* 0x042fe200078e0202 */
[----:B------:R-:W-:Y:S01]  /*126c0*/  ISETP.LT.AND P2, PT, R12, UR6, !P2 ;  /* 0x000000060c007c0c */ /* 0x000fe2000d741270 */
[----:B------:R-:W-:Y:S01]  /*126d0*/  ULDC UR4, c[0x0][0x22c] ;  /* 0x00008b0000047ab9 */ /* 0x000fe20000000800 */
[----:B------:R-:W-:Y:S01]  /*126e0*/  ULDC UR6, c[0x0][0x228] ;  /* 0x00008a0000067ab9 */ /* 0x000fe20000000800 */
[C---:B-----5:R-:W-:Y:S01]  /*126f0*/  IMAD.WIDE R4, R13.reuse, 0x4, R8 ;  /* 0x000000040d047825 */ /* 0x060fe200078e0208 */
[----:B------:R-:W-:Y:S01]  /*12700*/  IADD3 R13, R13, UR26, RZ ;  /* 0x0000001a0d0d7c10 */ /* 0x000fe2000fffe0ff */
[----:B------:R1:W-:Y:S01]  /*12710*/  @P5 STG.E desc[UR16][R16.64], R47 ;  /* 0x0000002f10005986 */ /* 0x0003e2000c101910 */
[----:B------:R-:W-:Y:S01]  /*12720*/  ISETP.LT.AND P5, PT, R11, UR8, !P3 ;  /* 0x000000080b007c0c */ /* 0x000fe2000dfa1270 */
[----:B------:R-:W-:-:S02]  /*12730*/  ULDC UR8, c[0x0][0x228] ;  /* 0x00008a0000087ab9 */ /* 0x000fc40000000800 */
[----:B------:R5:W-:Y:S01]  /*12740*/  @P4 STG.E desc[UR16][R4.64], R111 ;  /* 0x0000006f04004986 */ /* 0x000be2000c101910 */
[----:B------:R-:W-:Y:S01]  /*12750*/  ISETP.GE.AND P4, PT, R0, UR4, PT ;  /* 0x0000000400007c0c */ /* 0x000fe2000bf86270 */
[----:B---3--:R-:W-:Y:S01]  /*12760*/  IMAD.WIDE R6, R13, 0x4, R2 ;  /* 0x000000040d067825 */ /* 0x008fe200078e0202 */
[----:B------:R-:W-:-:S03]  /*12770*/  ULDC UR4, c[0x0][0x22c] ;  /* 0x00008b0000047ab9 */ /* 0x000fc60000000800 */
[----:B------:R-:W-:Y:S02]  /*12780*/  VIADD R0, R10, 0x34 ;  /* 0x000000340a007836 */ /* 0x000fe40000000000 */
[C---:B------:R-:W-:Y:S01]  /*12790*/  VIADD R19, R13.reuse, UR26 ;  /* 0x0000001a0d137c36 */ /* 0x040fe20008000000 */
[----:B------:R3:W-:Y:S01]  /*127a0*/  @P1 STG.E desc[UR16][R6.64], R164 ;  /* 0x000000a406001986 */ /* 0x0007e2000c101910 */
[----:B----4-:R-:W-:Y:S01]  /*127b0*/  IMAD.WIDE R14, R13, 0x4, R8 ;  /* 0x000000040d0e7825 */ /* 0x010fe200078e0208 */
[----:B------:R-:W-:Y:S01]  /*127c0*/  ISETP.GE.AND P1, PT, R0, UR4, PT ;  /* 0x0000000400007c0c */ /* 0x000fe2000bf26270 */
[----:B------:R-:W-:Y:S02]  /*127d0*/  ULDC UR4, c[0x0][0x228] ;  /* 0x00008a0000047ab9 */ /* 0x000fe40000000800 */
[----:B-1----:R-:W-:Y:S01]  /*127e0*/  IMAD.WIDE R16, R19, 0x4, R2 ;  /* 0x0000000413107825 */ /* 0x002fe200078e0202 */
        /* <DEDUP_REMOVED lines=38> */
[----:B-1----:R-:W-:Y:S01]  /*12a50*/  IMAD.WIDE R14, R13, 0x4, R2 ;  /* 0x000000040d0e7825 */ /* 0x002fe200078e0202 */
[----:B------:R1:W-:Y:S01]  /*12a60*/  @P4 STG.E desc[UR16][R6.64], R113 ;  /* 0x0000007106004986 */ /* 0x0003e2000c101910 */
[----:B------:R-:W-:Y:S01]  /*12a70*/  ISETP.LT.AND P4, PT, R11, UR4, !P2 ;  /* 0x000000040b007c0c */ /* 0x000fe2000d781270 */
[----:B------:R-:W-:Y:S01]  /*12a80*/  ULDC UR4, c[0x0][0x22c] ;  /* 0x00008b0000047ab9 */ /* 0x000fe20000000800 */
[C---:B------:R-:W-:Y:S01]  /*12a90*/  IMAD.WIDE R16, R13.reuse, 0x4, R8 ;  /* 0x000000040d107825 */ /* 0x040fe200078e0208 */
[----:B------:R4:W-:Y:S01]  /*12aa0*/  @P6 STG.E desc[UR16][R14.64], R166 ;  /* 0x000000a60e006986 */ /* 0x0009e2000c101910 */
[----:B------:R-:W-:Y:S01]  /*12ab0*/  ISETP.GE.AND P6, PT, R0, UR4, PT ;  /* 0x0000000400007c0c */ /* 0x000fe2000bfc6270 */
[----:B------:R-:W-:Y:S01]  /*12ac0*/  ULDC UR4, c[0x0][0x228] ;  /* 0x00008a0000047ab9 */ /* 0x000fe20000000800 */
[----:B------:R-:W-:Y:S01]  /*12ad0*/  VIADD R13, R13, UR26 ;  /* 0x0000001a0d0d7c36 */ /* 0x000fe20008000000 */
[----:B------:R-:W-:Y:S01]  /*12ae0*/  ISETP.LT.AND P2, PT, R12, UR4, !P2 ;  /* 0x000000040c007c0c */ /* 0x000fe2000d741270 */
[----:B------:R-:W-:Y:S01]  /*12af0*/  @P1 STG.E desc[UR16][R16.64], R154 ;  /* 0x0000009a10001986 */ /* 0x000fe2000c101910 */
[----:B------:R-:W-:Y:S01]  /*12b00*/  VIADD R0, R10, 0x39 ;  /* 0x000000390a007836 */ /* 0x000fe20000000000 */
[----:B------:R-:W-:Y:S01]  /*12b10*/  ISETP.LT.AND P1, PT, R11, UR6, !P3 ;  /* 0x000000060b007c0c */ /* 0x000fe2000df21270 */
[C---:B---3--:R-:W-:Y:S01]  /*12b20*/  IMAD.WIDE R4, R13.reuse, 0x4, R2 ;  /* 0x000000040d047825 */ /* 0x048fe200078e0202 */
[----:B------:R-:W-:Y:S01]  /*12b30*/  ULDC UR4, c[0x0][0x22c] ;  /* 0x00008b0000047ab9 */ /* 0x000fe20000000800 */
[C---:B------:R-:W-:Y:S01]  /*12b40*/  IADD3 R19, R13.reuse, UR26, RZ ;  /* 0x0000001a0d137c10 */ /* 0x040fe2000fffe0ff */
[----:B------:R-:W-:Y:S01]  /*12b50*/  ULDC UR6, c[0x0][0x228] ;  /* 0x00008a0000067ab9 */ /* 0x000fe20000000800 */
[----:B-1----:R-:W-:Y:S01]  /*12b60*/  IMAD.WIDE R6, R13, 0x4, R8 ;  /* 0x000000040d067825 */ /* 0x002fe200078e0208 */
[----:B------:R1:W-:Y:S01]  /*12b70*/  @P4 STG.E desc[UR16][R4.64], R50 ;  /* 0x0000003204004986 */ /* 0x0003e2000c101910 */
[----:B------:R-:W-:Y:S01]  /*12b80*/  ISETP.GE.AND P4, PT, R0, UR4, PT ;  /* 0x0000000400007c0c */ /* 0x000fe2000bf86270 */
[----:B------:R-:W-:Y:S01]  /*12b90*/  ULDC UR4, c[0x0][0x228] ;  /* 0x00008a0000047ab9 */ /* 0x000fe20000000800 */
        /* <DEDUP_REMOVED lines=15> */
[----:B---3--:R-:W-:Y:S01]  /*12c90*/  IMAD.WIDE R6, R19, 0x4, R2 ;  /* 0x0000000413067825 */ /* 0x008fe200078e0202 */
[----:B------:R-:W-:Y:S01]  /*12ca0*/  ISETP.LT.AND P3, PT, R11, UR4, !P6 ;  /* 0x000000040b007c0c */ /* 0x000fe2000f761270 */
[----:B------:R-:W-:Y:S02]  /*12cb0*/  ULDC UR4, c[0x0][0x22c] ;  /* 0x00008b0000047ab9 */ /* 0x000fe40000000800 */
[----:B------:R-:W-:Y:S01]  /*12cc0*/  VIADD R0, R10, 0x3b ;  /* 0x0000003b0a007836 */ /* 0x000fe20000000000 */
[----:B------:R3:W-:Y:S01]  /*12cd0*/  @P1 STG.E desc[UR16][R6.64], R51 ;  /* 0x0000003306001986 */ /* 0x0007e2000c101910 */
[----:B------:R-:W-:-:S03]  /*12ce0*/  VIADD R13, R19, UR26 ;  /* 0x0000001a130d7c36 */ /* 0x000fc60008000000 */
[----:B------:R-:W-:Y:S01]  /*12cf0*/  ISETP.GE.AND P1, PT, R0, UR4, PT ;  /* 0x0000000400007c0c */ /* 0x000fe2000bf26270 */
[----:B------:R-:W-:Y:S01]  /*12d00*/  ULDC UR4, c[0x0][0x228] ;  /* 0x00008a0000047ab9 */ /* 0x000fe20000000800 */
[----:B----4-:R-:W-:Y:S01]  /*12d10*/  IMAD.WIDE R14, R19, 0x4, R8 ;  /* 0x00000004130e7825 */ /* 0x010fe200078e0208 */
[C---:B------:R-:W-:Y:S01]  /*12d20*/  ISETP.LT.AND P6, PT, R12.reuse, UR4, !P6 ;  /* 0x000000040c007c0c */ /* 0x040fe2000f7c1270 */
[----:B------:R-:W-:Y:S02]  /*12d30*/  ULDC UR4, c[0x0][0x228] ;  /* 0x00008a0000047ab9 */ /* 0x000fe40000000800 */
[----:B------:R-:W-:Y:S01]  /*12d40*/  IMAD.WIDE R16, R13, 0x4, R2 ;  /* 0x000000040d107825 */ /* 0x000fe200078e0202 */
[----:B------:R4:W-:Y:S04]  /*12d50*/  @P5 STG.E desc[UR16][R14.64], R115 ;  /* 0x000000730e005986 */ /* 0x0009e8000c101910 */
[----:B------:R5:W-:Y:S01]  /*12d60*/  @P3 STG.E desc[UR16][R16.64], R172 ;  /* 0x000000ac10003986 */ /* 0x000be2000c101910 */
[----:B------:R-:W-:Y:S01]  /*12d70*/  ISETP.LT.AND P3, PT, R11, UR4, !P4 ;  /* 0x000000040b007c0c */ /* 0x000fe2000e761270 */
[----:B-1----:R-:W-:Y:S01]  /*12d80*/  IMAD.WIDE R4, R13, 0x4, R8 ;  /* 0x000000040d047825 */ /* 0x002fe200078e0208 */
[----:B------:R-:W-:Y:S01]  /*12d90*/  ISETP.LT.AND P4, PT, R12, UR6, !P4 ;  /* 0x000000060c007c0c */ /* 0x000fe2000e781270 */
[----:B------:R-:W-:Y:S01]  /*12da0*/  ULDC UR4, c[0x0][0x22c] ;  /* 0x00008b0000047ab9 */ /* 0x000fe20000000800 */
[----:B------:R-:W-:Y:S01]  /*12db0*/  ISETP.LT.AND P5, PT, R11, UR8, !P2 ;  /* 0x000000080b007c0c */ /* 0x000fe2000d7a1270 */
[----:B------:R-:W-:-:S02]  /*12dc0*/  VIADD R0, R10, 0x3c ;  /* 0x0000003c0a007836 */ /* 0x000fc40000000000 */
[----:B------:R-:W-:Y:S01]  /*12dd0*/  VIADD R19, R13, UR26 ;  /* 0x0000001a0d137c36 */ /* 0x000fe20008000000 */
[----:B------:R1:W-:Y:S01]  /*12de0*/  @P6 STG.E desc[UR16][R4.64], R160 ;  /* 0x000000a004006986 */ /* 0x0003e2000c101910 */
[----:B------:R-:W-:Y:S01]  /*12df0*/  ULDC UR6, c[0x0][0x228] ;  /* 0x00008a0000067ab9 */ /* 0x000fe20000000800 */
[----:B------:R-:W-:Y:S01]  /*12e00*/  ISETP.GE.AND P6, PT, R0, UR4, PT ;  /* 0x0000000400007c0c */ /* 0x000fe2000bfc6270 */
[C---:B------:R-:W-:Y:S01]  /*12e10*/  VIADD R13, R19.reuse, UR26 ;  /* 0x0000001a130d7c36 */ /* 0x040fe20008000000 */
[----:B------:R-:W-:Y:S01]  /*12e20*/  ULDC UR4, c[0x0][0x22c] ;  /* 0x00008b0000047ab9 */ /* 0x000fe20000000800 */
[----:B---3--:R-:W-:Y:S01]  /*12e30*/  IMAD.WIDE R6, R19, 0x4, R2 ;  /* 0x0000000413067825 */ /* 0x008fe200078e0202 */
[----:B------:R-:W-:Y:S01]  /*12e40*/  ISETP.LT.AND P2, PT, R12, UR6, !P2 ;  /* 0x000000060c007c0c */ /* 0x000fe2000d741270 */
[----:B------:R-:W-:Y:S01]  /*12e50*/  ULDC UR6, c[0x0][0x228] ;  /* 0x00008a0000067ab9 */ /* 0x000fe20000000800 */
[----:B------:R-:W-:Y:S01]  /*12e60*/  ULDC UR8, c[0x0][0x228] ;  /* 0x00008a0000087ab9 */ /* 0x000fe20000000800 */
[----:B------:R-:W-:-:S02]  /*12e70*/  VIADD R0, R10, 0x3d ;  /* 0x0000003d0a007836 */ /* 0x000fc40000000000 */
[----:B----4-:R-:W-:Y:S01]  /*12e80*/  IMAD.WIDE R14, R19, 0x4, R8 ;  /* 0x00000004130e7825 */ /* 0x010fe200078e0208 */
[----:B------:R3:W-:Y:S03]  /*12e90*/  @P3 STG.E desc[UR16][R6.64], R52 ;  /* 0x0000003406003986 */ /* 0x0007e6000c101910 */
[----:B-----5:R-:W-:Y:S01]  /*12ea0*/  IMAD.WIDE R16, R13, 0x4, R2 ;  /* 0x000000040d107825 */ /* 0x020fe200078e0202 */
[----:B------:R-:W-:Y:S01]  /*12eb0*/  ISETP.GE.AND P3, PT, R0, UR4, PT ;  /* 0x0000000400007c0c */ /* 0x000fe2000bf66270 */
[----:B------:R4:W-:Y:S01]  /*12ec0*/  @P4 STG.E desc[UR16][R14.64], R116 ;  /* 0x000000740e004986 */ /* 0x0009e2000c101910 */
[----:B------:R-:W-:-:S03]  /*12ed0*/  ULDC UR4, c[0x0][0x228] ;  /* 0x00008a0000047ab9 */ /* 0x000fc60000000800 */
[----:B------:R5:W-:Y:S01]  /*12ee0*/  @P5 STG.E desc[UR16][R16.64], R173 ;  /* 0x000000ad10005986 */ /* 0x000be2000c101910 */
[----:B------:R-:W-:Y:S01]  /*12ef0*/  ISETP.LT.AND P5, PT, R11, UR4, !P1 ;  /* 0x000000040b007c0c */ /* 0x000fe2000cfa1270 */
[C---:B-1----:R-:W-:Y:S01]  /*12f00*/  IMAD.WIDE R4, R13.reuse, 0x4, R8 ;  /* 0x000000040d047825 */ /* 0x042fe200078e0208 */
[----:B------:R-:W-:Y:S01]  /*12f10*/  ISETP.LT.AND P1, PT, R12, UR6, !P1 ;  /* 0x000000060c007c0c */ /* 0x000fe2000cf21270 */
[----:B------:R-:W-:Y:S02]  /*12f20*/  ULDC UR4, c[0x0][0x22c] ;  /* 0x00008b0000047ab9 */ /* 0x000fe40000000800 */
[----:B------:R-:W-:Y:S02]  /*12f30*/  VIADD R0, R10, 0x3e ;  /* 0x0000003e0a007836 */ /* 0x000fe40000000000 */
[----:B------:R-:W-:Y:S01]  /*12f40*/  VIADD R13, R13, UR26 ;  /* 0x0000001a0d0d7c36 */ /* 0x000fe20008000000 */
[----:B------:R-:W-:Y:S01]  /*12f50*/  ISETP.LT.AND P4, PT, R11, UR8, !P6 ;  /* 0x000000080b007c0c */ /* 0x000fe2000f781270 */
[----:B------:R1:W-:Y:S01]  /*12f60*/  @P2 STG.E desc[UR16][R4.64], R161 ;  /* 0x000000a104002986 */ /* 0x0003e2000c101910 */
[----:B------:R-:W-:Y:S01]  /*12f70*/  ISETP.GE.AND P2, PT, R0, UR4, PT ;  /* 0x0000000400007c0c */ /* 0x000fe2000bf46270 */
[C---:B---3--:R-:W-:Y:S01]  /*12f80*/  IMAD.WIDE R6, R13.reuse, 0x4, R2 ;  /* 0x000000040d067825 */ /* 0x048fe200078e0202 */
[----:B------:R-:W-:Y:S01]  /*12f90*/  IADD3 R0, R10, 0x3f, RZ ;  /* 0x0000003f0a007810 */ /* 0x000fe20007ffe0ff */
[----:B------:R-:W-:Y:S01]  /*12fa0*/  ULDC UR4, c[0x0][0x22c] ;  /* 0x00008b0000047ab9 */ /* 0x000fe20000000800 */
[----:B------:R-:W-:Y:S01]  /*12fb0*/  ULDC UR6, c[0x0][0x228] ;  /* 0x00008a0000067ab9 */ /* 0x000fe20000000800 */
[C---:B------:R-:W-:Y:S01]  /*12fc0*/  VIADD R19, R13.reuse, UR26 ;  /* 0x0000001a0d137c36 */ /* 0x040fe20008000000 */
[----:B------:R3:W-:Y:S01]  /*12fd0*/  @P5 STG.E desc[UR16][R6.64], R53 ;  /* 0x0000003506005986 */ /* 0x0007e2000c101910 */
[----:B----4-:R-:W-:Y:S01]  /*12fe0*/  IMAD.WIDE R14, R13, 0x4, R8 ;  /* 0x000000040d0e7825 */ /* 0x010fe200078e0208 */
[----:B------:R-:W-:Y:S01]  /*12ff0*/  ISETP.GE.AND P5, PT, R0, UR4, PT ;  /* 0x0000000400007c0c */ /* 0x000fe2000bfa6270 */
[----:B------:R-:W-:Y:S01]  /*13000*/  ULDC UR4, c[0x0][0x228] ;  /* 0x00008a0000047ab9 */ /* 0x000fe20000000800 */
[----:B------:R-:W-:Y:S01]  /*13010*/  ULDC UR8, c[0x0][0x228] ;  /* 0x00008a0000087ab9 */ /* 0x000fe20000000800 */
[----:B-----5:R-:W-:Y:S01]  /*13020*/  IMAD.WIDE R16, R19, 0x4, R2 ;  /* 0x0000000413107825 */ /* 0x020fe200078e0202 */
        /* <DEDUP_REMOVED lines=9> */
[----:B-1----:R-:W-:Y:S01]  /*130c0*/  IMAD.WIDE R4, R19, 0x4, R8 ;  /* 0x0000000413047825 */ /* 0x002fe200078e0208 */
        /* <DEDUP_REMOVED lines=9> */
[----:B----4-:R-:W-:Y:S01]  /*13160*/  IMAD.WIDE R14, R13, 0x4, R8 ;  /* 0x000000040d0e7825 */ /* 0x010fe200078e0208 */
        /* <DEDUP_REMOVED lines=10> */
[C---:B---3--:R-:W-:Y:S01]  /*13210*/  IMAD.WIDE R6, R13.reuse, 0x4, R8 ;  /* 0x000000040d067825 */ /* 0x048fe200078e0208 */
[----:B------:R-:W-:Y:S01]  /*13220*/  ISETP.LT.AND P5, PT, R12, UR6, !P5 ;  /* 0x000000060c007c0c */ /* 0x000fe2000efa1270 */
[----:B------:R1:W-:Y:S02]  /*13230*/  @P4 STG.E desc[UR16][R4.64], R175 ;  /* 0x000000af04004986 */ /* 0x0003e4000c101910 */
[----:B------:R-:W-:Y:S01]  /*13240*/  VIADD R13, R13, UR26 ;  /* 0x0000001a0d0d7c36 */ /* 0x000fe20008000000 */
[----:B------:R-:W-:Y:S01]  /*13250*/  ISETP.GE.AND P4, PT, R0, UR4, PT ;  /* 0x0000000400007c0c */ /* 0x000fe2000bf86270 */
[----:B------:R-:W-:Y:S01]  /*13260*/  ULDC UR4, c[0x0][0x228] ;  /* 0x00008a0000047ab9 */ /* 0x000fe20000000800 */
[----:B------:R-:W-:Y:S01]  /*13270*/  VIADD R0, R10, 0x43 ;  /* 0x000000430a007836 */ /* 0x000fe20000000000 */
[----:B------:R-:W-:Y:S01]  /*13280*/  ULDC UR6, c[0x0][0x228] ;  /* 0x00008a0000067ab9 */ /* 0x000fe20000000800 */
[----:B----4-:R-:W-:Y:S01]  /*13290*/  IMAD.WIDE R14, R13, 0x4, R2 ;  /* 0x000000040d0e7825 */ /* 0x010fe200078e0202 */
        /* <DEDUP_REMOVED lines=18> */
[----:B---3--:R-:W-:Y:S01]  /*133c0*/  IMAD.WIDE R6, R13, 0x4, R8 ;  /* 0x000000040d067825 */ /* 0x008fe200078e0208 */
        /* <DEDUP_REMOVED lines=10> */
[C---:B-1----:R-:W-:Y:S01]  /*13470*/  IMAD.WIDE R4, R19.reuse, 0x4, R8 ;  /* 0x0000000413047825 */ /* 0x042fe200078e0208 */
[----:B------:R-:W-:Y:S01]  /*13480*/  IADD3 R19, R19, UR26, RZ ;  /* 0x0000001a13137c10 */ /* 0x000fe2000fffe0ff */
[----:B------:R-:W-:-:S02]  /*13490*/  ULDC UR4, c[0x0][0x228] ;  /* 0x00008a0000047ab9 */ /* 0x000fc40000000800 */
[----:B------:R-:W-:Y:S01]  /*134a0*/  ISETP.LT.AND P4, PT, R12, UR4, !P4 ;  /* 0x000000040c007c0c */ /* 0x000fe2000e781270 */
[----:B------:R-:W-:Y:S01]  /*134b0*/  ULDC UR4, c[0x0][0x228] ;  /* 0x00008a0000047ab9 */ /* 0x000fe20000000800 */
[----:B---3--:R-:W-:Y:S01]  /*134c0*/  IMAD.WIDE R6, R19, 0x4, R2 ;  /* 0x0000000413067825 */ /* 0x008fe200078e0202 */
[----:B------:R1:W-:Y:S01]  /*134d0*/  @P6 STG.E desc[UR16][R4.64], R120 ;  /* 0x0000007804006986 */ /* 0x0003e2000c101910 */
[----:B------:R-:W-:Y:S01]  /*134e0*/  ISETP.LT.AND P6, PT, R11, UR4, !P3 ;  /* 0x000000040b007c0c */ /* 0x000fe2000dfc1270 */
[----:B------:R-:W-:Y:S01]  /*134f0*/  ULDC UR4, c[0x0][0x22c] ;  /* 0x00008b0000047ab9 */ /* 0x000fe20000000800 */
[----:B------:R-:W-:Y:S02]  /*13500*/  VIADD R0, R10, 0x46 ;  /* 0x000000460a007836 */ /* 0x000fe40000000000 */
[----:B------:R3:W-:Y:S03]  /*13510*/  @P5 STG.E desc[UR16][R6.64], R181 ;  /* 0x000000b506005986 */ /* 0x0007e6000c101910 */
        /* <DEDUP_REMOVED lines=33> */
[----:B-1----:R-:W-:Y:S01]  /*13730*/  IMAD.WIDE R16, R13, 0x4, R2 ;  /* 0x000000040d107825 */ /* 0x002fe200078e0202 */
[----:B------:R-:W-:-:S03]  /*13740*/  ULDC UR8, c[0x0][0x228] ;  /* 0x00008a0000087ab9 */ /* 0x000fc60000000800 */
[C---:B-----5:R-:W-:Y:S01]  /*13750*/  IMAD.WIDE R4, R13.reuse, 0x4, R8 ;  /* 0x000000040d047825 */ /* 0x060fe200078e0208 */
[----:B------:R1:W-:Y:S01]  /*13760*/  @P6 STG.E desc[UR16][R16.64], R58 ;  /* 0x0000003a10006986 */ /* 0x0003e2000c101910 */
[----:B------:R-:W-:Y:S01]  /*13770*/  ISETP.LT.AND P5, PT, R12, UR6, !P5 ;  /* 0x000000060c007c0c */ /* 0x000fe2000efa1270 */
[----:B------:R-:W-:Y:S01]  /*13780*/  ULDC UR6, c[0x0][0x228] ;  /* 0x00008a0000067ab9 */ /* 0x000fe20000000800 */
[----:B------:R-:W-:Y:S01]  /*13790*/  VIADD R13, R13, UR26 ;  /* 0x0000001a0d0d7c36 */ /* 0x000fe20008000000 */
[----:B------:R5:W-:Y:S01]  /*137a0*/  @P1 STG.E desc[UR16][R4.64], R122 ;  /* 0x0000007a04001986 */ /* 0x000be2000c101910 */
[----:B------:R-:W-:Y:S01]  /*137b0*/  ISETP.GE.AND P1, PT, R0, UR4, PT ;  /* 0x0000000400007c0c */ /* 0x000fe2000bf26270 */
[----:B------:R-:W-:Y:S01]  /*137c0*/  VIADD R0, R10, 0x4a ;  /* 0x0000004a0a007836 */ /* 0x000fe20000000000 */
[----:B------:R-:W-:Y:S01]  /*137d0*/  ISETP.LT.AND P6, PT, R11, UR8, !P3 ;  /* 0x000000080b007c0c */ /* 0x000fe2000dfc1270 */
[----:B---3--:R-:W-:Y:S01]  /*137e0*/  IMAD.WIDE R6, R13, 0x4, R2 ;  /* 0x000000040d067825 */ /* 0x008fe200078e0202 */
[----:B------:R-:W-:Y:S01]  /*137f0*/  ULDC UR4, c[0x0][0x22c] ;  /* 0x00008b0000047ab9 */ /* 0x000fe20000000800 */
[----:B------:R-:W-:-:S02]  /*13800*/  ULDC UR8, c[0x0][0x228] ;  /* 0x00008a0000087ab9 */ /* 0x000fc40000000800 */
[C---:B----4-:R-:W-:Y:S01]  /*13810*/  IMAD.WIDE R14, R13.reuse, 0x4, R8 ;  /* 0x000000040d0e7825 */ /* 0x050fe200078e0208 */
[----:B------:R3:W-:Y:S01]  /*13820*/  @P2 STG.E desc[UR16][R6.64], R183 ;  /* 0x000000b706002986 */ /* 0x0007e2000c101910 */
[----:B------:R-:W-:Y:S01]  /*13830*/  ISETP.GE.AND P2, PT, R0, UR4, PT ;  /* 0x0000000400007c0c */ /* 0x000fe2000bf46270 */
[----:B------:R-:W-:Y:S01]  /*13840*/  ULDC UR4, c[0x0][0x228] ;  /* 0x00008a0000047ab9 */ /* 0x000fe20000000800 */
[----:B------:R-:W-:Y:S01]  /*13850*/  VIADD R19, R13, UR26 ;  /* 0x0000001a0d137c36 */ /* 0x000fe20008000000 */
[----:B------:R-:W-:Y:S01]  /*13860*/  ISETP.LT.AND P3, PT, R12, UR4, !P3 ;  /* 0x000000040c007c0c */ /* 0x000fe2000df61270 */
[----:B------:R-:W-:Y:S01]  /*13870*/  ULDC UR4, c[0x0][0x228] ;  /* 0x00008a0000047ab9 */ /* 0x000fe20000000800 */
[----:B------:R4:W-:Y:S01]  /*13880*/  @P5 STG.E desc[UR16][R14.64], R171 ;  /* 0x000000ab0e005986 */ /* 0x0009e2000c101910 */
[----:B-1----:R-:W-:Y:S01]  /*13890*/  IMAD.WIDE R16, R19, 0x4, R2 ;  /* 0x0000000413107825 */ /* 0x002fe200078e0202 */
[----:B------:R-:W-:Y:S01]  /*138a0*/  ISETP.LT.AND P5, PT, R11, UR4, !P4 ;  /* 0x000000040b007c0c */ /* 0x000fe2000e7a1270 */
[----:B------:R-:W-:-:S02]  /*138b0*/  ULDC UR4, c[0x0][0x22c] ;  /* 0x00008b0000047ab9 */ /* 0x000fc40000000800 */
[----:B------:R-:W-:Y:S01]  /*138c0*/  VIADD R0, R10, 0x4b ;  /* 0x0000004b0a007836 */ /* 0x000fe20000000000 */
[C---:B------:R-:W-:Y:S01]  /*138d0*/  IADD3 R13, R19.reuse, UR26, RZ ;  /* 0x0000001a130d7c10 */ /* 0x040fe2000fffe0ff */
[----:B------:R-:W-:Y:S01]  /*138e0*/  @P6 STG.E desc[UR16][R16.64], R59 ;  /* 0x0000003b10006986 */ /* 0x000fe2000c101910 */
[----:B-----5:R-:W-:Y:S01]  /*138f0*/  IMAD.WIDE R4, R19, 0x4, R8 ;  /* 0x0000000413047825 */ /* 0x020fe200078e0208 */
[----:B------:R-:W-:Y:S01]  /*13900*/  ISETP.LT.AND P4, PT, R12, UR6, !P4 ;  /* 0x000000060c007c0c */ /* 0x000fe2000e781270 */
[----:B------:R-:W-:Y:S01]  /*13910*/  ULDC UR6, c[0x0][0x228] ;  /* 0x00008a0000067ab9 */ /* 0x000fe20000000800 */
[----:B------:R-:W-:Y:S01]  /*13920*/  ISETP.GE.AND P6, PT, R0, UR4, PT ;  /* 0x0000000400007c0c */ /* 0x000fe2000bfc6270 */
[----:B------:R-:W-:Y:S01]  /*13930*/  VIADD R0, R10, 0x4c ;  /* 0x0000004c0a007836 */ /* 0x000fe20000000000 */
[----:B------:R-:W-:Y:S01]  /*13940*/  ULDC UR4, c[0x0][0x22c] ;  /* 0x00008b0000047ab9 */ /* 0x000fe20000000800 */
        /* <DEDUP_REMOVED lines=64> */
[C---:B------:R-:W-:Y:S01]  /*13d50*/  IADD3 R13, R19.reuse, UR26, RZ ;  /* 0x0000001a130d7c10 */ /* 0x040fe2000fffe0ff */
[----:B------:R3:W-:Y:S01]  /*13d60*/  @P2 STG.E desc[UR16][R6.64], R62 ;  /* 0x0000003e06002986 */ /* 0x0007e2000c101910 */
[----:B----4-:R-:W-:-:S02]  /*13d70*/  IMAD.WIDE R14, R19, 0x4, R8 ;  /* 0x00000004130e7825 */ /* 0x010fc400078e0208 */
[----:B------:R-:W-:Y:S01]  /*13d80*/  ISETP.GE.AND P2, PT, R0, UR4, PT ;  /* 0x0000000400007c0c */ /* 0x000fe2000bf46270 */
[----:B------:R-:W-:Y:S01]  /*13d90*/  ULDC UR4, c[0x0][0x228] ;  /* 0x00008a0000047ab9 */ /* 0x000fe20000000800 */
[----:B------:R-:W-:Y:S01]  /*13da0*/  IMAD.WIDE R16, R13, 0x4, R2 ;  /* 0x000000040d107825 */ /* 0x000fe200078e0202 */
[----:B------:R-:W-:Y:S01]  /*13db0*/  ISETP.LT.AND P4, PT, R12, UR4, !P4 ;  /* 0x000000040c007c0c */ /* 0x000fe2000e781270 */
[----:B------:R4:W-:Y:S01]  /*13dc0*/  @P5 STG.E desc[UR16][R14.64], R126 ;  /* 0x0000007e0e005986 */ /* 0x0009e2000c101910 */
[----:B------:R-:W-:-:S03]  /*13dd0*/  ULDC UR4, c[0x0][0x228] ;  /* 0x00008a0000047ab9 */ /* 0x000fc60000000800 */
[----:B------:R5:W-:Y:S01]  /*13de0*/  @P3 STG.E desc[UR16][R16.64], R191 ;  /* 0x000000bf10003986 */ /* 0x000be2000c101910 */
[----:B------:R-:W-:Y:S01]  /*13df0*/  ISETP.LT.AND P3, PT, R11, UR4, !P1 ;  /* 0x000000040b007c0c */ /* 0x000fe2000cf61270 */
[C---:B-1----:R-:W-:Y:S01]  /*13e00*/  IMAD.WIDE R4, R13.reuse, 0x4, R8 ;  /* 0x000000040d047825 */ /* 0x042fe200078e0208 */
[----:B------:R-:W-:Y:S01]  /*13e10*/  ISETP.LT.AND P1, PT, R12, UR6, !P1 ;  /* 0x000000060c007c0c */ /* 0x000fe2000cf21270 */
[----:B------:R-:W-:Y:S01]  /*13e20*/  ULDC UR4, c[0x0][0x22c] ;  /* 0x00008b0000047ab9 */ /* 0x000fe20000000800 */
[----:B------:R-:W-:Y:S01]  /*13e30*/  ULDC UR6, c[0x0][0x228] ;  /* 0x00008a0000067ab9 */ /* 0x000fe20000000800 */
[----:B------:R-:W-:Y:S02]  /*13e40*/  VIADD R0, R10, 0x52 ;  /* 0x000000520a007836 */ /* 0x000fe40000000000 */
[----:B------:R-:W-:Y:S01]  /*13e50*/  VIADD R19, R13, UR26 ;  /* 0x0000001a0d137c36 */ /* 0x000fe20008000000 */
[----:B------:R1:W-:Y:S02]  /*13e60*/  @P4 STG.E desc[UR16][R4.64], R179 ;  /* 0x000000b304004986 */ /* 0x0003e4000c101910 */
[----:B------:R-:W-:Y:S01]  /*13e70*/  ISETP.GE.AND P4, PT, R0, UR4, PT ;  /* 0x0000000400007c0c */ /* 0x000fe2000bf86270 */
[----:B---3--:R-:W-:Y:S01]  /*13e80*/  IMAD.WIDE R6, R19, 0x4, R2 ;  /* 0x0000000413067825 */ /* 0x008fe200078e0202 */
[----:B------:R-:W-:Y:S01]  /*13e90*/  ISETP.LT.AND P5, PT, R11, UR8, !P6 ;  /* 0x000000080b007c0c */ /* 0x000fe2000f7a1270 */
[----:B------:R-:W-:-:S02]  /*13ea0*/  ULDC UR4, c[0x0][0x22c] ;  /* 0x00008b0000047ab9 */ /* 0x000fc40000000800 */
[----:B------:R-:W-:Y:S01]  /*13eb0*/  VIADD R0, R10, 0x53 ;  /* 0x000000530a007836 */ /* 0x000fe20000000000 */
[----:B------:R-:W-:Y:S01]  /*13ec0*/  ISETP.LT.AND P6, PT, R12, UR6, !P6 ;  /* 0x000000060c007c0c */ /* 0x000fe2000f7c1270 */
[C---:B----4-:R-:W-:Y:S01]  /*13ed0*/  IMAD.WIDE R14, R19.reuse, 0x4, R8 ;  /* 0x00000004130e7825 */ /* 0x050fe200078e0208 */
[----:B------:R3:W-:Y:S01]  /*13ee0*/  @P3 STG.E desc[UR16][R6.64], R63 ;  /* 0x0000003f06003986 */ /* 0x0007e2000c101910 */
[----:B------:R-:W-:Y:S01]  /*13ef0*/  ULDC UR6, c[0x0][0x228] ;  /* 0x00008a0000067ab9 */ /* 0x000fe20000000800 */
        /* <DEDUP_REMOVED lines=8> */
[C---:B-1----:R-:W-:Y:S01]  /*13f80*/  IMAD.WIDE R4, R13.reuse, 0x4, R8 ;  /* 0x000000040d047825 */ /* 0x042fe200078e0208 */
[----:B------:R1:W-:Y:S03]  /*13f90*/  @P5 STG.E desc[UR16][R16.64], R192 ;  /* 0x000000c010005986 */ /* 0x0003e6000c101910 */
[----:B------:R-:W-:Y:S02]  /*13fa0*/  VIADD R0, R10, 0x54 ;  /* 0x000000540a007836 */ /* 0x000fe40000000000 */
[----:B------:R-:W-:Y:S01]  /*13fb0*/  VIADD R13, R13, UR26 ;  /* 0x0000001a0d0d7c36 */ /* 0x000fe20008000000 */
[----:B------:R-:W-:Y:S01]  /*13fc0*/  ISETP.LT.AND P2, PT, R12, UR6, !P2 ;  /* 0x000000060c007c0c */ /* 0x000fe2000d741270 */
[----:B------:R5:W-:Y:S01]  /*13fd0*/  @P6 STG.E desc[UR16][R4.64], R184 ;  /* 0x000000b804006986 */ /* 0x000be2000c101910 */
[----:B------:R-:W-:Y:S01]  /*13fe0*/  ISETP.GE.AND P6, PT, R0, UR4, PT ;  /* 0x0000000400007c0c */ /* 0x000fe2000bfc6270 */
[----:B---3--:R-:W-:Y:S01]  /*13ff0*/  IMAD.WIDE R6, R13, 0x4, R2 ;  /* 0x000000040d067825 */ /* 0x008fe200078e0202 */
[----:B------:R-:W-:Y:S01]  /*14000*/  ISETP.LT.AND P5, PT, R11, UR8, !P4 ;  /* 0x000000080b007c0c */ /* 0x000fe2000e7a1270 */
[----:B------:R-:W-:Y:S01]  /*14010*/  ULDC UR4, c[0x0][0x22c] ;  /* 0x00008b0000047ab9 */ /* 0x000fe20000000800 */
[----:B------:R-:W-:Y:S01]  /*14020*/  ULDC UR6, c[0x0][0x228] ;  /* 0x00008a0000067ab9 */ /* 0x000fe20000000800 */
[----:B------:R-:W-:Y:S01]  /*14030*/  VIADD R0, R10, 0x55 ;  /* 0x000000550a007836 */ /* 0x000fe20000000000 */
[----:B------:R3:W-:Y:S01]  /*14040*/  @P1 STG.E desc[UR16][R6.64], R64 ;  /* 0x0000004006001986 */ /* 0x0007e2000c101910 */
[----:B----4-:R-:W-:Y:S01]  /*14050*/  IMAD.WIDE R14, R13, 0x4, R8 ;  /* 0x000000040d0e7825 */ /* 0x010fe200078e0208 */
[----:B------:R-:W-:-:S02]  /*14060*/  ULDC UR8, c[0x0][0x228] ;  /* 0x00008a0000087ab9 */ /* 0x000fc40000000800 */
[----:B------:R-:W-:Y:S01]  /*14070*/  ISETP.GE.AND P1, PT, R0, UR4, PT ;  /* 0x0000000400007c0c */ /* 0x000fe2000bf26270 */
[----:B------:R-:W-:Y:S01]  /*14080*/  VIADD R19, R13, UR26 ;  /* 0x0000001a0d137c36 */ /* 0x000fe20008000000 */
[----:B------:R-:W-:Y:S02]  /*14090*/  ULDC UR4, c[0x0][0x228] ;  /* 0x00008a0000047ab9 */ /* 0x000fe40000000800 */
[----:B------:R-:W-:Y:S01]  /*140a0*/  ISETP.LT.AND P4, PT, R12, UR4, !P4 ;  /* 0x000000040c007c0c */ /* 0x000fe2000e781270 */
[----:B------:R-:W-:Y:S01]  /*140b0*/  ULDC UR4, c[0x0][0x228] ;  /* 0x00008a0000047ab9 */ /* 0x000fe20000000800 */
[----:B-1----:R-:W-:Y:S01]  /*140c0*/  IMAD.WIDE R16, R19, 0x4, R2 ;  /* 0x0000000413107825 */ /* 0x002fe200078e0202 */
[----:B------:R1:W-:Y:S01]  /*140d0*/  @P2 STG.E desc[UR16][R14.64], R128 ;  /* 0x000000800e002986 */ /* 0x0003e2000c101910 */
[----:B------:R-:W-:Y:S01]  /*140e0*/  ISETP.LT.AND P2, PT, R11, UR4, !P3 ;  /* 0x000000040b007c0c */ /* 0x000fe2000df41270 */
[----:B------:R-:W-:Y:S01]  /*140f0*/  ULDC UR4, c[0x0][0x22c] ;  /* 0x00008b0000047ab9 */ /* 0x000fe20000000800 */
[----:B------:R-:W-:Y:S01]  /*14100*/  VIADD R0, R10, 0x56 ;  /* 0x000000560a007836 */ /* 0x000fe20000000000 */
[----:B------:R-:W-:Y:S01]  /*14110*/  @P5 STG.E desc[UR16][R16.64], R193 ;  /* 0x000000c110005986 */ /* 0x000fe2000c101910 */
[C---:B------:R-:W-:Y:S01]  /*14120*/  VIADD R13, R19.reuse, UR26 ;  /* 0x0000001a130d7c36 */ /* 0x040fe20008000000 */
[----:B------:R-:W-:Y:S01]  /*14130*/  ISETP.LT.AND P3, PT, R12, UR6, !P3 ;  /* 0x000000060c007c0c */ /* 0x000fe2000df61270 */
[----:B-----5:R-:W-:Y:S01]  /*14140*/  IMAD.WIDE R4, R19, 0x4, R8 ;  /* 0x0000000413047825 */ /* 0x020fe200078e0208 */
[----:B------:R-:W-:Y:S01]  /*14150*/  ISETP.GE.AND P5, PT, R0, UR4, PT ;  /* 0x0000000400007c0c */ /* 0x000fe2000bfa6270 */
        /* <DEDUP_REMOVED lines=18> */
[----:B---3--:R-:W-:Y:S01]  /*14280*/  IMAD.WIDE R4, R13, 0x4, R2 ;  /* 0x000000040d047825 */ /* 0x008fe200078e0202 */
[----:B------:R-:W-:Y:S01]  /*14290*/  ISETP.LT.AND P1, PT, R12, UR6, !P1 ;  /* 0x000000060c007c0c */ /* 0x000fe2000cf21270 */
[----:B------:R-:W-:-:S02]  /*142a0*/  ULDC UR6, c[0x0][0x228] ;  /* 0x00008a0000067ab9 */ /* 0x000fc40000000800 */
[C---:B----4-:R-:W-:Y:S01]  /*142b0*/  IMAD.WIDE R6, R13.reuse, 0x4, R8 ;  /* 0x000000040d067825 */ /* 0x050fe200078e0208 */
[----:B------:R3:W-:Y:S03]  /*142c0*/  @P2 STG.E desc[UR16][R4.64], R194 ;  /* 0x000000c204002986 */ /* 0x0007e6000c101910 */
        /* <DEDUP_REMOVED lines=17> */
[----:B---3--:R-:W-:Y:S01]  /*143e0*/  IMAD.WIDE R4, R13, 0x4, R2 ;  /* 0x000000040d047825 */ /* 0x008fe200078e0202 */
[----:B------:R-:W-:Y:S01]  /*143f0*/  ULDC UR4, c[0x0][0x22c] ;  /* 0x00008b0000047ab9 */ /* 0x000fe20000000800 */
[----:B------:R-:W-:-:S02]  /*14400*/  ULDC UR6, c[0x0][0x228] ;  /* 0x00008a0000067ab9 */ /* 0x000fc40000000800 */
        /* <DEDUP_REMOVED lines=15> */
[----:B------:R-:W-:-:S03]  /*14500*/  ULDC UR4, c[0x0][0x228] ;  /* 0x00008a0000047ab9 */ /* 0x000fc60000000800 */
[----:B------:R-:W-:Y:S01]  /*14510*/  VIADD R19, R19, UR26 ;  /* 0x0000001a13137c36 */ /* 0x000fe20008000000 */
[----:B------:R-:W-:Y:S01]  /*14520*/  ISETP.LT.AND P2, PT, R12, UR4, !P2 ;  /* 0x000000040c007c0c */ /* 0x000fe2000d741270 */
[----:B------:R-:W-:Y:S01]  /*14530*/  ULDC UR4, c[0x0][0x228] ;  /* 0x00008a0000047ab9 */ /* 0x000fe20000000800 */
[----:B------:R-:W-:Y:S02]  /*14540*/  VIADD R0, R10, 0x5c ;  /* 0x0000005c0a007836 */ /* 0x000fe40000000000 */
[----:B-1----:R-:W-:Y:S01]  /*14550*/  IMAD.WIDE R6, R19, 0x4, R2 ;  /* 0x0000000413067825 */ /* 0x002fe200078e0202 */
[----:B------:R1:W-:Y:S01]  /*14560*/  @P4 STG.E desc[UR16][R4.64], R131 ;  /* 0x0000008304004986 */ /* 0x0003e2000c101910 */
[----:B------:R-:W-:Y:S01]  /*14570*/  ISETP.LT.AND P4, PT, R11, UR4, !P3 ;  /* 0x000000040b007c0c */ /* 0x000fe2000df81270 */
[----:B------:R-:W-:Y:S02]  /*14580*/  ULDC UR4, c[0x0][0x22c] ;  /* 0x00008b0000047ab9 */ /* 0x000fe40000000800 */
[----:B------:R3:W-:Y:S01]  /*14590*/  @P1 STG.E desc[UR16][R6.64], R196 ;  /* 0x000000c406001986 */ /* 0x0007e2000c101910 */
[----:B------:R-:W-:Y:S01]  /*145a0*/  ISETP.GE.AND P1, PT, R0, UR4, PT ;  /* 0x0000000400007c0c */ /* 0x000fe2000bf26270 */
[----:B------:R-:W-:Y:S01]  /*145b0*/  ULDC UR4, c[0x0][0x228] ;  /* 0x00008a0000047ab9 */ /* 0x000fe20000000800 */
[C---:B------:R-:W-:Y:S01]  /*145c0*/  VIADD R13, R19.reuse, UR26 ;  /* 0x0000001a130d7c36 */ /* 0x040fe20008000000 */
[----:B------:R-:W-:Y:S01]  /*145d0*/  ISETP.LT.AND P3, PT, R12, UR4, !P3 ;  /* 0x000000040c007c0c */ /* 0x000fe2000df61270 */
[----:B----4-:R-:W-:Y:S01]  /*145e0*/  IMAD.WIDE R14, R19, 0x4, R8 ;  /* 0x00000004130e7825 */ /* 0x010fe200078e0208 */
[----:B------:R-:W-:-:S03]  /*145f0*/  ULDC UR4, c[0x0][0x228] ;  /* 0x00008a0000047ab9 */ /* 0x000fc60000000800 */
[----:B------:R-:W-:Y:S01]  /*14600*/  IMAD.WIDE R16, R13, 0x4, R2 ;  /* 0x000000040d107825 */ /* 0x000fe200078e0202 */
[----:B------:R4:W-:Y:S01]  /*14610*/  @P2 STG.E desc[UR16][R14.64], R216 ;  /* 0x000000d80e002986 */ /* 0x0009e2000c101910 */
[----:B------:R-:W-:Y:S01]  /*14620*/  ISETP.LT.AND P2, PT, R11, UR4, !P6 ;  /* 0x000000040b007c0c */ /* 0x000fe2000f741270 */
[----:B------:R-:W-:Y:S01]  /*14630*/  ULDC UR4, c[0x0][0x22c] ;  /* 0x00008b0000047ab9 */ /* 0x000fe20000000800 */
[C---:B------:R-:W-:Y:S01]  /*14640*/  IADD3 R19, R13.reuse, UR26, RZ ;  /* 0x0000001a0d137c10 */ /* 0x040fe2000fffe0ff */
[----:B------:R5:W-:Y:S01]  /*14650*/  @P4 STG.E desc[UR16][R16.64], R68 ;  /* 0x0000004410004986 */ /* 0x000be2000c101910 */
[----:B-1----:R-:W-:Y:S01]  /*14660*/  IMAD.WIDE R4, R13, 0x4, R8 ;  /* 0x000000040d047825 */ /* 0x002fe200078e0208 */
[----:B------:R-:W-:Y:S01]  /*14670*/  ISETP.LT.AND P6, PT, R12, UR6, !P6 ;  /* 0x000000060c007c0c */ /* 0x000fe2000f7c1270 */
[----:B------:R-:W-:Y:S01]  /*14680*/  ULDC UR6, c[0x0][0x228] ;  /* 0x00008a0000067ab9 */ /* 0x000fe20000000800 */
[----:B------:R-:W-:Y:S01]  /*14690*/  ISETP.LT.AND P4, PT, R11, UR8, !P5 ;  /* 0x000000080b007c0c */ /* 0x000fe2000ef81270 */
[----:B------:R-:W-:Y:S01]  /*146a0*/  VIADD R0, R10, 0x5d ;  /* 0x0000005d0a007836 */ /* 0x000fe20000000000 */
[----:B------:R1:W-:Y:S01]  /*146b0*/  @P3 STG.E desc[UR16][R4.64], R132 ;  /* 0x0000008404003986 */ /* 0x0003e2000c101910 */
[C---:B------:R-:W-:Y:S01]  /*146c0*/  VIADD R13, R19.reuse, UR26 ;  /* 0x0000001a130d7c36 */ /* 0x040fe20008000000 */
[----:B------:R-:W-:Y:S01]  /*146d0*/  ULDC UR8, c[0x0][0x228] ;  /* 0x00008a0000087ab9 */ /* 0x000fe20000000800 */
[----:B---3--:R-:W-:Y:S01]  /*146e0*/  IMAD.WIDE R6, R19, 0x4, R2 ;  /* 0x0000000413067825 */ /* 0x008fe200078e0202 */
[----:B------:R-:W-:Y:S01]  /*146f0*/  ISETP.GE.AND P3, PT, R0, UR4, PT ;  /* 0x0000000400007c0c */ /* 0x000fe2000bf66270 */
[----:B------:R-:W-:-:S02]  /*14700*/  ULDC UR4, c[0x0][0x22c] ;  /* 0x00008b0000047ab9 */ /* 0x000fc40000000800 */
[----:B------:R-:W-:Y:S01]  /*14710*/  VIADD R0, R10, 0x5e ;  /* 0x0000005e0a007836 */ /* 0x000fe20000000000 */
[----:B------:R-:W-:Y:S01]  /*14720*/  ISETP.LT.AND P5, PT, R12, UR6, !P5 ;  /* 0x000000060c007c0c */ /* 0x000fe2000efa1270 */
[----:B----4-:R-:W-:Y:S01]  /*14730*/  IMAD.WIDE R14, R19, 0x4, R8 ;  /* 0x00000004130e7825 */ /* 0x010fe200078e0208 */
[----:B------:R3:W-:Y:S01]  /*14740*/  @P2 STG.E desc[UR16][R6.64], R197 ;  /* 0x000000c506002986 */ /* 0x0007e2000c101910 */
[----:B------:R-:W-:Y:S02]  /*14750*/  ULDC UR6, c[0x0][0x228] ;  /* 0x00008a0000067ab9 */ /* 0x000fe40000000800 */
[----:B-----5:R-:W-:Y:S01]  /*14760*/  IMAD.WIDE R16, R13, 0x4, R2 ;  /* 0x000000040d107825 */ /* 0x020fe200078e0202 */
[----:B------:R-:W-:Y:S01]  /*14770*/  ISETP.GE.AND P2, PT, R0, UR4, PT ;  /* 0x0000000400007c0c */ /* 0x000fe2000bf46270 */
[----:B------:R4:W-:Y:S01]  /*14780*/  @P6 STG.E desc[UR16][R14.64], R217 ;  /* 0x000000d90e006986 */ /* 0x0009e2000c101910 */
[----:B------:R-:W-:-:S03]  /*14790*/  ULDC UR4, c[0x0][0x228] ;  /* 0x00008a0000047ab9 */ /* 0x000fc60000000800 */
[----:B------:R5:W-:Y:S01]  /*147a0*/  @P4 STG.E desc[UR16][R16.64], R69 ;  /* 0x0000004510004986 */ /* 0x000be2000c101910 */
[----:B------:R-:W-:Y:S01]  /*147b0*/  ISETP.LT.AND P4, PT, R11, UR4, !P1 ;  /* 0x000000040b007c0c */ /* 0x000fe2000cf81270 */
[----:B-1----:R-:W-:Y:S01]  /*147c0*/  IMAD.WIDE R4, R13, 0x4, R8 ;  /* 0x000000040d047825 */ /* 0x002fe200078e0208 */
[----:B------:R-:W-:-:S03]  /*147d0*/  ULDC UR4, c[0x0][0x22c] ;  /* 0x00008b0000047ab9 */ /* 0x000fc60000000800 */
        /* <DEDUP_REMOVED lines=18> */
[----:B-----5:R-:W-:Y:S01]  /*14900*/  IMAD.WIDE R16, R19, 0x4, R2 ;  /* 0x0000000413107825 */ /* 0x020fe200078e0202 */
[----:B------:R4:W-:Y:S01]  /*14910*/  @P1 STG.E desc[UR16][R14.64], R218 ;  /* 0x000000da0e001986 */ /* 0x0009e2000c101910 */
[----:B------:R-:W-:Y:S01]  /*14920*/  ISETP.LT.AND P1, PT, R11, UR4, !P2 ;  /* 0x000000040b007c0c */ /* 0x000fe2000d721270 */
[----:B------:R-:W-:Y:S01]  /*14930*/  ULDC UR4, c[0x0][0x22c] ;  /* 0x00008b0000047ab9 */ /* 0x000fe20000000800 */
[----:B------:R-:W-:Y:S01]  /*14940*/  VIADD R0, R10, 0x61 ;  /* 0x000000610a007836 */ /* 0x000fe20000000000 */
[----:B------:R-:W-:Y:S01]  /*14950*/  @P6 STG.E desc[UR16][R16.64], R70 ;  /* 0x0000004610006986 */ /* 0x000fe2000c101910 */
[C---:B------:R-:W-:Y:S01]  /*14960*/  VIADD R13, R19.reuse, UR26 ;  /* 0x0000001a130d7c36 */ /* 0x040fe20008000000 */
[----:B------:R-:W-:Y:S01]  /*14970*/  ISETP.LT.AND P2, PT, R12, UR6, !P2 ;  /* 0x000000060c007c0c */ /* 0x000fe2000d741270 */
[----:B-1----:R-:W-:Y:S01]  /*14980*/  IMAD.WIDE R4, R19, 0x4, R8 ;  /* 0x0000000413047825 */ /* 0x002fe200078e0208 */
        /* <DEDUP_REMOVED lines=21> */
[----:B------:R-:W-:Y:S01]  /*14ae0*/  IADD3 R13, R13, UR26, RZ ;  /* 0x0000001a0d0d7c10 */ /* 0x000fe2000fffe0ff */
[----:B------:R1:W-:Y:S01]  /*14af0*/  @P1 STG.E desc[UR16][R4.64], R71 ;  /* 0x0000004704001986 */ /* 0x0003e2000c101910 */
[----:B------:R-:W-:Y:S01]  /*14b00*/  ISETP.LT.AND P4, PT, R12, UR6, !P4 ;  /* 0x000000060c007c0c */ /* 0x000fe2000e781270 */
[----:B------:R-:W-:Y:S01]  /*14b10*/  ULDC UR6, c[0x0][0x228] ;  /* 0x00008a0000067ab9 */ /* 0x000fe20000000800 */
[----:B------:R-:W-:Y:S01]  /*14b20*/  ISETP.GE.AND P1, PT, R0, UR4, PT ;  /* 0x0000000400007c0c */ /* 0x000fe2000bf26270 */
[----:B----4-:R-:W-:Y:S01]  /*14b30*/  IMAD.WIDE R14, R13, 0x4, R2 ;  /* 0x000000040d0e7825 */ /* 0x010fe200078e0202 */
        /* <DEDUP_REMOVED lines=14> */
[C---:B-1----:R-:W-:Y:S01]  /*14c20*/  IMAD.WIDE R4, R13.reuse, 0x4, R2 ;  /* 0x000000040d047825 */ /* 0x042fe200078e0202 */
[----:B------:R-:W-:Y:S01]  /*14c30*/  ULDC UR4, c[0x0][0x22c] ;  /* 0x00008b0000047ab9 */ /* 0x000fe20000000800 */
[----:B------:R-:W-:Y:S02]  /*14c40*/  ULDC UR6, c[0x0][0x228] ;  /* 0x00008a0000067ab9 */ /* 0x000fe40000000800 */
        /* <DEDUP_REMOVED lines=26> */
[C---:B------:R-:W-:Y:S01]  /*14df0*/  VIADD R13, R19.reuse, UR26 ;  /* 0x0000001a130d7c36 */ /* 0x040fe20008000000 */
[----:B------:R-:W-:Y:S01]  /*14e00*/  ULDC UR4, c[0x0][0x228] ;  /* 0x00008a0000047ab9 */ /* 0x000fe20000000800 */
[----:B----4-:R-:W-:Y:S01]  /*14e10*/  IMAD.WIDE R14, R19, 0x4, R8 ;  /* 0x00000004130e7825 */ /* 0x010fe200078e0208 */
[----:B------:R-:W-:Y:S01]  /*14e20*/  ISETP.LT.AND P2, PT, R12, UR4, !P2 ;  /* 0x000000040c007c0c */ /* 0x000fe2000d741270 */
[----:B------:R-:W-:-:S02]  /*14e30*/  ULDC UR4, c[0x0][0x228] ;  /* 0x00008a0000047ab9 */ /* 0x000fc40000000800 */
[----:B------:R-:W-:Y:S01]  /*14e40*/  IMAD.WIDE R16, R13, 0x4, R2 ;  /* 0x000000040d107825 */ /* 0x000fe200078e0202 */
[----:B------:R4:W-:Y:S01]  /*14e50*/  @P1 STG.E desc[UR16][R14.64], R137 ;  /* 0x000000890e001986 */ /* 0x0009e2000c101910 */
[----:B------:R-:W-:Y:S01]  /*14e60*/  ISETP.LT.AND P1, PT, R11, UR4, !P5 ;  /* 0x000000040b007c0c */ /* 0x000fe2000ef21270 */
[----:B------:R-:W-:Y:S01]  /*14e70*/  ULDC UR4, c[0x0][0x22c] ;  /* 0x00008b0000047ab9 */ /* 0x000fe20000000800 */
[----:B------:R-:W-:Y:S01]  /*14e80*/  ISETP.LT.AND P5, PT, R12, UR6, !P5 ;  /* 0x000000060c007c0c */ /* 0x000fe2000efa1270 */
[----:B------:R5:W-:Y:S01]  /*14e90*/  @P3 STG.E desc[UR16][R16.64], R202 ;  /* 0x000000ca10003986 */ /* 0x000be2000c101910 */
[----:B------:R-:W-:Y:S01]  /*14ea0*/  VIADD R19, R13, UR26 ;  /* 0x0000001a0d137c36 */ /* 0x000fe20008000000 */
[----:B------:R-:W-:Y:S01]  /*14eb0*/  ISETP.LT.AND P3, PT, R11, UR8, !P6 ;  /* 0x000000080b007c0c */ /* 0x000fe2000f761270 */
[----:B-1----:R-:W-:Y:S01]  /*14ec0*/  IMAD.WIDE R4, R13, 0x4, R8 ;  /* 0x000000040d047825 */ /* 0x002fe200078e0208 */
[----:B------:R-:W-:Y:S01]  /*14ed0*/  ULDC UR6, c[0x0][0x228] ;  /* 0x00008a0000067ab9 */ /* 0x000fe20000000800 */
[----:B------:R-:W-:-:S02]  /*14ee0*/  ULDC UR8, c[0x0][0x228] ;  /* 0x00008a0000087ab9 */ /* 0x000fc40000000800 */
[----:B------:R-:W-:Y:S01]  /*14ef0*/  VIADD R0, R10, 0x68 ;  /* 0x000000680a007836 */ /* 0x000fe20000000000 */
[----:B------:R1:W-:Y:S01]  /*14f00*/  @P2 STG.E desc[UR16][R4.64], R222 ;  /* 0x000000de04002986 */ /* 0x0003e2000c101910 */
[C---:B------:R-:W-:Y:S02]  /*14f10*/  VIADD R13, R19.reuse, UR26 ;  /* 0x0000001a130d7c36 */ /* 0x040fe40008000000 */
[C---:B---3--:R-:W-:Y:S01]  /*14f20*/  IMAD.WIDE R6, R19.reuse, 0x4, R2 ;  /* 0x0000000413067825 */ /* 0x048fe200078e0202 */
[----:B------:R-:W-:Y:S01]  /*14f30*/  ISETP.GE.AND P2, PT, R0, UR4, PT ;  /* 0x0000000400007c0c */ /* 0x000fe2000bf46270 */
[----:B------:R-:W-:Y:S01]  /*14f40*/  ULDC UR4, c[0x0][0x22c] ;  /* 0x00008b0000047ab9 */ /* 0x000fe20000000800 */
[----:B------:R-:W-:Y:S01]  /*14f50*/  IADD3 R0, R10, 0x69, RZ ;  /* 0x000000690a007810 */ /* 0x000fe20007ffe0ff */
[----:B----4-:R-:W-:Y:S01]  /*14f60*/  IMAD.WIDE R14, R19, 0x4, R8 ;  /* 0x00000004130e7825 */ /* 0x010fe200078e0208 */
[----:B------:R-:W-:Y:S01]  /*14f70*/  ISETP.LT.AND P6, PT, R12, UR6, !P6 ;  /* 0x000000060c007c0c */ /* 0x000fe2000f7c1270 */
[----:B------:R3:W-:Y:S02]  /*14f80*/  @P1 STG.E desc[UR16][R6.64], R74 ;  /* 0x0000004a06001986 */ /* 0x0007e4000c101910 */
[C---:B-----5:R-:W-:Y:S01]  /*14f90*/  IMAD.WIDE R16, R13.reuse, 0x4, R2 ;  /* 0x000000040d107825 */ /* 0x060fe200078e0202 */
[----:B------:R-:W-:Y:S01]  /*14fa0*/  ISETP.GE.AND P1, PT, R0, UR4, PT ;  /* 0x0000000400007c0c */ /* 0x000fe2000bf26270 */
[----:B------:R4:W-:Y:S01]  /*14fb0*/  @P5 STG.E desc[UR16][R14.64], R138 ;  /* 0x0000008a0e005986 */ /* 0x0009e2000c101910 */
[----:B------:R-:W-:Y:S01]  /*14fc0*/  ULDC UR4, c[0x0][0x228] ;  /* 0x00008a0000047ab9 */ /* 0x000fe20000000800 */
[----:B-1----:R-:W-:Y:S01]  /*14fd0*/  IMAD.WIDE R4, R13, 0x4, R8 ;  /* 0x000000040d047825 */ /* 0x002fe200078e0208 */
[----:B------:R-:W-:Y:S01]  /*14fe0*/  ULDC UR6, c[0x0][0x228] ;  /* 0x00008a0000067ab9 */ /* 0x000fe20000000800 */
[----:B------:R1:W-:Y:S01]  /*14ff0*/  @P3 STG.E desc[UR16][R16.64], R203 ;  /* 0x000000cb10003986 */ /* 0x0003e2000c101910 */
[----:B------:R-:W-:Y:S01]  /*15000*/  ISETP.LT.AND P3, PT, R11, UR4, !P4 ;  /* 0x000000040b007c0c */ /* 0x000fe2000e761270 */
[----:B------:R-:W-:Y:S01]  /*15010*/  VIADD R0, R10, 0x6a ;  /* 0x0000006a0a007836 */ /* 0x000fe20000000000 */
[----:B------:R-:W-:Y:S01]  /*15020*/  ULDC UR4, c[0x0][0x22c] ;  /* 0x00008b0000047ab9 */ /* 0x000fe20000000800 */
        /* <DEDUP_REMOVED lines=9> */
[----:B------:R-:W-:Y:S01]  /*150c0*/  ULDC UR8, c[0x0][0x228] ;  /* 0x00008a0000087ab9 */ /* 0x000fe20000000800 */
[----:B------:R3:W-:Y:S01]  /*150d0*/  @P3 STG.E desc[UR16][R6.64], R75 ;  /* 0x0000004b06003986 */ /* 0x0007e2000c101910 */
[----:B----4-:R-:W-:-:S02]  /*150e0*/  IMAD.WIDE R14, R13, 0x4, R8 ;  /* 0x000000040d0e7825 */ /* 0x010fc400078e0208 */
        /* <DEDUP_REMOVED lines=8> */
[----:B------:R-:W-:Y:S02]  /*15170*/  ULDC UR4, c[0x0][0x22c] ;  /* 0x00008b0000047ab9 */ /* 0x000fe40000000800 */
        /* <DEDUP_REMOVED lines=110> */
[----:B------:R-:W-:Y:S01]  /*15860*/  ULDC UR4, c[0x0][0x228] ;  /* 0x00008a0000047ab9 */ /* 0x000fe20000000800 */
[----:B------:R-:W-:Y:S01]  /*15870*/  IADD3 R13, R13, UR26, RZ ;  /* 0x0000001a0d0d7c10 */ /* 0x000fe2000fffe0ff */
[----:B------:R-:W-:Y:S01]  /*15880*/  VIADD R0, R10, 0x75 ;  /* 0x000000750a007836 */ /* 0x000fe20000000000 */
[----:B------:R1:W-:Y:S01]  /*15890*/  @P5 STG.E desc[UR16][R4.64], R80 ;  /* 0x0000005004005986 */ /* 0x0003e2000c101910 */
[----:B------:R-:W-:Y:S01]  /*158a0*/  ISETP.LT.AND P6, PT, R11, UR8, !P1 ;  /* 0x000000080b007c0c */ /* 0x000fe2000cfc1270 */
[----:B------:R-:W-:Y:S01]  /*158b0*/  ULDC UR6, c[0x0][0x228] ;  /* 0x00008a0000067ab9 */ /* 0x000fe20000000800 */
[----:B---3--:R-:W-:Y:S01]  /*158c0*/  IMAD.WIDE R6, R13, 0x4, R2 ;  /* 0x000000040d067825 */ /* 0x008fe200078e0202 */
[----:B------:R-:W-:Y:S01]  /*158d0*/  ISETP.GE.AND P5, PT, R0, UR7, PT ;  /* 0x0000000700007c0c */ /* 0x000fe2000bfa6270 */
[----:B------:R-:W-:-:S02]  /*158e0*/  ULDC UR7, c[0x0][0x228] ;  /* 0x00008a0000077ab9 */ /* 0x000fc40000000800 */
[----:B------:R-:W-:Y:S02]  /*158f0*/  VIADD R0, R10, 0x76 ;  /* 0x000000760a007836 */ /* 0x000fe40000000000 */
[C---:B----4-:R-:W-:Y:S01]  /*15900*/  IMAD.WIDE R14, R13.reuse, 0x4, R8 ;  /* 0x000000040d0e7825 */ /* 0x050fe200078e0208 */
[----:B------:R-:W-:Y:S01]  /*15910*/  ISETP.LT.AND P1, PT, R12, UR4, !P1 ;  /* 0x000000040c007c0c */ /* 0x000fe2000cf21270 */
[----:B------:R3:W-:Y:S02]  /*15920*/  @P4 STG.E desc[UR16][R6.64], R209 ;  /* 0x000000d106004986 */ /* 0x0007e4000c101910 */
[----:B------:R-:W-:Y:S01]  /*15930*/  VIADD R19, R13, UR26 ;  /* 0x0000001a0d137c36 */ /* 0x000fe20008000000 */
[----:B------:R-:W-:Y:S01]  /*15940*/  ISETP.GE.AND P4, PT, R0, UR5, PT ;  /* 0x0000000500007c0c */ /* 0x000fe2000bf86270 */
[----:B------:R-:W-:Y:S01]  /*15950*/  ULDC UR4, c[0x0][0x228] ;  /* 0x00008a0000047ab9 */ /* 0x000fe20000000800 */
[----:B------:R4:W-:Y:S01]  /*15960*/  @P3 STG.E desc[UR16][R14.64], R229 ;  /* 0x000000e50e003986 */ /* 0x0009e2000c101910 */
[----:B------:R-:W-:Y:S01]  /*15970*/  ULDC UR5, c[0x0][0x228] ;  /* 0x00008a0000057ab9 */ /* 0x000fe20000000800 */
[----:B-----5:R-:W-:Y:S01]  /*15980*/  IMAD.WIDE R16, R19, 0x4, R2 ;  /* 0x0000000413107825 */ /* 0x020fe200078e0202 */
[----:B------:R-:W-:Y:S01]  /*15990*/  ISETP.LT.AND P3, PT, R11, UR4, !P2 ;  /* 0x000000040b007c0c */ /* 0x000fe2000d761270 */
[----:B------:R-:W-:Y:S01]  /*159a0*/  ULDC UR4, c[0x0][0x228] ;  /* 0x00008a0000047ab9 */ /* 0x000fe20000000800 */
[----:B------:R-:W-:Y:S01]  /*159b0*/  ISETP.LT.AND P2, PT, R12, UR5, !P2 ;  /* 0x000000050c007c0c */ /* 0x000fe2000d741270 */
[----:B-1----:R-:W-:Y:S01]  /*159c0*/  IMAD.WIDE R4, R19, 0x4, R8 ;  /* 0x0000000413047825 */ /* 0x002fe200078e0208 */
[----:B------:R1:W-:Y:S01]  /*159d0*/  @P6 STG.E desc[UR16][R16.64], R145 ;  /* 0x0000009110006986 */ /* 0x0003e2000c101910 */
[----:B------:R-:W-:Y:S01]  /*159e0*/  ISETP.LT.AND P6, PT, R11, UR4, !P5 ;  /* 0x000000040b007c0c */ /* 0x000fe2000efc1270 */
[----:B------:R-:W-:Y:S01]  /*159f0*/  ULDC UR4, c[0x0][0x228] ;  /* 0x00008a0000047ab9 */ /* 0x000fe20000000800 */
[----:B------:R-:W-:Y:S01]  /*15a00*/  VIADD R19, R19, UR26 ;  /* 0x0000001a13137c36 */ /* 0x000fe20008000000 */
[----:B------:R-:W-:-:S03]  /*15a10*/  ULDC UR5, c[0x0][0x228] ;  /* 0x00008a0000057ab9 */ /* 0x000fc60000000800 */
[C---:B---3--:R-:W-:Y:S01]  /*15a20*/  IMAD.WIDE R6, R19.reuse, 0x4, R2 ;  /* 0x0000000413067825 */ /* 0x048fe200078e0202 */
[----:B------:R3:W-:Y:S03]  /*15a30*/  @P1 STG.E desc[UR16][R4.64], R81 ;  /* 0x0000005104001986 */ /* 0x0007e6000c101910 */
[----:B----4-:R-:W-:Y:S01]  /*15a40*/  IMAD.WIDE R14, R19, 0x4, R8 ;  /* 0x00000004130e7825 */ /* 0x010fe200078e0208 */
[----:B------:R-:W-:-:S03]  /*15a50*/  ISETP.LT.AND P5, PT, R12, UR4, !P5 ;  /* 0x000000040c007c0c */ /* 0x000fc6000efa1270 */
[----:B------:R-:W-:Y:S02]  /*15a60*/  VIADD R21, R19, UR26 ;  /* 0x0000001a13157c36 */ /* 0x000fe40008000000 */
[C---:B------:R-:W-:Y:S01]  /*15a70*/  VIADD R13, R10.reuse, 0x77 ;  /* 0x000000770a0d7836 */ /* 0x040fe20000000000 */
[----:B------:R-:W-:Y:S01]  /*15a80*/  @P3 STG.E desc[UR16][R6.64], R210 ;  /* 0x000000d206003986 */ /* 0x000fe2000c101910 */
[----:B------:R-:W-:Y:S01]  /*15a90*/  ULDC UR4, c[0x0][0x228] ;  /* 0x00008a0000047ab9 */ /* 0x000fe20000000800 */
[----:B-1----:R-:W-:Y:S02]  /*15aa0*/  IMAD.WIDE R16, R21, 0x4, R2 ;  /* 0x0000000415107825 */ /* 0x002fe400078e0202 */
[----:B------:R1:W-:Y:S01]  /*15ab0*/  @P2 STG.E desc[UR16][R14.64], R230 ;  /* 0x000000e60e002986 */ /* 0x0003e2000c101910 */
[----:B------:R-:W-:Y:S01]  /*15ac0*/  ISETP.LT.AND P2, PT, R11, UR4, !P4 ;  /* 0x000000040b007c0c */ /* 0x000fe2000e741270 */
[----:B------:R-:W-:Y:S01]  /*15ad0*/  VIADD R0, R10, 0x78 ;  /* 0x000000780a007836 */ /* 0x000fe20000000000 */
[----:B------:R-:W-:Y:S01]  /*15ae0*/  ISETP.GE.AND P1, PT, R13, UR15, PT ;  /* 0x0000000f0d007c0c */ /* 0x000fe2000bf26270 */
[----:B------:R4:W-:Y:S01]  /*15af0*/  @P6 STG.E desc[UR16][R16.64], R146 ;  /* 0x0000009210006986 */ /* 0x0009e2000c101910 */
[----:B------:R-:W-:Y:S01]  /*15b00*/  ISETP.LT.AND P4, PT, R12, UR5, !P4 ;  /* 0x000000050c007c0c */ /* 0x000fe2000e781270 */
[----:B---3--:R-:W-:Y:S01]  /*15b10*/  IMAD.WIDE R4, R21, 0x4, R8 ;  /* 0x0000000415047825 */ /* 0x008fe200078e0208 */
[----:B------:R-:W-:Y:S01]  /*15b20*/  ISETP.LT.AND P6, PT, R11, UR6, !P1 ;  /* 0x000000060b007c0c */ /* 0x000fe2000cfc1270 */
[----:B------:R-:W-:-:S02]  /*15b30*/  ULDC UR4, c[0x0][0x228] ;  /* 0x00008a0000047ab9 */ /* 0x000fc40000000800 */
[----:B-1----:R-:W-:Y:S01]  /*15b40*/  VIADD R15, R21, UR26 ;  /* 0x0000001a150f7c36 */ /* 0x002fe20008000000 */
[----:B------:R-:W-:Y:S01]  /*15b50*/  ISETP.GE.AND P3, PT, R0, UR13, PT ;  /* 0x0000000d00007c0c */ /* 0x000fe2000bf66270 */
[----:B------:R-:W-:Y:S01]  /*15b60*/  VIADD R0, R10, 0x79 ;  /* 0x000000790a007836 */ /* 0x000fe20000000000 */
[----:B------:R-:W-:Y:S01]  /*15b70*/  @P5 STG.E desc[UR16][R4.64], R82 ;  /* 0x0000005204005986 */ /* 0x000fe2000c101910 */
[C---:B------:R-:W-:Y:S01]  /*15b80*/  VIADD R13, R15.reuse, UR26 ;  /* 0x0000001a0f0d7c36 */ /* 0x040fe20008000000 */
[----:B------:R-:W-:Y:S01]  /*15b90*/  ULDC UR5, c[0x0][0x228] ;  /* 0x00008a0000057ab9 */ /* 0x000fe20000000800 */
[C---:B------:R-:W-:Y:S01]  /*15ba0*/  IMAD.WIDE R6, R15.reuse, 0x4, R2 ;  /* 0x000000040f067825 */ /* 0x040fe200078e0202 */
[----:B------:R-:W-:Y:S01]  /*15bb0*/  ISETP.LT.AND P1, PT, R12, UR7, !P1 ;  /* 0x000000070c007c0c */ /* 0x000fe2000cf21270 */
[----:B------:R-:W-:Y:S01]  /*15bc0*/  ULDC UR6, c[0x0][0x228] ;  /* 0x00008a0000067ab9 */ /* 0x000fe20000000800 */
[----:B------:R-:W-:Y:S01]  /*15bd0*/  ISETP.GE.AND P5, PT, R0, UR11, PT ;  /* 0x0000000b00007c0c */ /* 0x000fe2000bfa6270 */
[----:B------:R-:W-:Y:S01]  /*15be0*/  IMAD.WIDE R14, R15, 0x4, R8 ;  /* 0x000000040f0e7825 */ /* 0x000fe200078e0208 */
[----:B------:R1:W-:Y:S01]  /*15bf0*/  @P2 STG.E desc[UR16][R6.64], R211 ;  /* 0x000000d306002986 */ /* 0x0003e2000c101910 */
[----:B------:R-:W-:-:S02]  /*15c00*/  ULDC UR7, c[0x0][0x228] ;  /* 0x00008a0000077ab9 */ /* 0x000fc40000000800 */
[----:B----4-:R-:W-:Y:S01]  /*15c10*/  IMAD.WIDE R16, R13, 0x4, R2 ;  /* 0x000000040d107825 */ /* 0x010fe200078e0202 */
[----:B------:R3:W-:Y:S01]  /*15c20*/  @P4 STG.E desc[UR16][R14.64], R231 ;  /* 0x000000e70e004986 */ /* 0x0007e2000c101910 */
[C---:B------:R-:W-:Y:S01]  /*15c30*/  ISETP.LT.AND P4, PT, R11.reuse, UR4, !P3 ;  /* 0x000000040b007c0c */ /* 0x040fe2000df81270 */
[----:B------:R-:W-:Y:S01]  /*15c40*/  ULDC UR4, c[0x0][0x228] ;  /* 0x00008a0000047ab9 */ /* 0x000fe20000000800 */
[----:B------:R-:W-:Y:S01]  /*15c50*/  VIADD R0, R10, 0x7a ;  /* 0x0000007a0a007836 */ /* 0x000fe20000000000 */
[C---:B------:R-:W-:Y:S01]  /*15c60*/  ISETP.LT.AND P3, PT, R12.reuse, UR5, !P3 ;  /* 0x000000050c007c0c */ /* 0x040fe2000df61270 */
[----:B------:R4:W-:Y:S01]  /*15c70*/  @P6 STG.E desc[UR16][R16.64], R147 ;  /* 0x0000009310006986 */ /* 0x0009e2000c101910 */
[----:B------:R-:W-:Y:S01]  /*15c80*/  ISETP.LT.AND P6, PT, R11, UR6, !P5 ;  /* 0x000000060b007c0c */ /* 0x000fe2000efc1270 */
[----:B------:R-:W-:Y:S01]  /*15c90*/  IMAD.WIDE R18, R13, 0x4, R8 ;  /* 0x000000040d127825 */ /* 0x000fe200078e0208 */
[----:B------:R-:W-:Y:S01]  /*15ca0*/  ISETP.LT.AND P5, PT, R12, UR4, !P5 ;  /* 0x000000040c007c0c */ /* 0x000fe2000efa1270 */
[----:B------:R-:W-:-:S02]  /*15cb0*/  ULDC UR4, c[0x0][0x228] ;  /* 0x00008a0000047ab9 */ /* 0x000fc40000000800 */
[----:B-1----:R-:W-:Y:S01]  /*15cc0*/  VIADD R7, R13, UR26 ;  /* 0x0000001a0d077c36 */ /* 0x002fe20008000000 */
[----:B------:R-:W-:Y:S01]  /*15cd0*/  ISETP.GE.AND P2, PT, R0, UR9, PT ;  /* 0x0000000900007c0c */ /* 0x000fe2000bf46270 */
[----:B------:R-:W-:Y:S01]  /*15ce0*/  ULDC UR5, c[0x0][0x228] ;  /* 0x00008a0000057ab9 */ /* 0x000fe20000000800 */
[----:B------:R-:W-:Y:S01]  /*15cf0*/  IADD3 R0, R10, 0x7b, RZ ;  /* 0x0000007b0a007810 */ /* 0x000fe20007ffe0ff */
[C---:B------:R-:W-:Y:S01]  /*15d00*/  VIADD R13, R7.reuse, UR26 ;  /* 0x0000001a070d7c36 */ /* 0x040fe20008000000 */
[----:B------:R-:W-:Y:S01]  /*15d10*/  ULDC UR6, c[0x0][0x228] ;  /* 0x00008a0000067ab9 */ /* 0x000fe20000000800 */
[C---:B------:R-:W-:Y:S01]  /*15d20*/  IMAD.WIDE R4, R7.reuse, 0x4, R2 ;  /* 0x0000000407047825 */ /* 0x040fe200078e0202 */
[----:B------:R-:W-:Y:S01]  /*15d30*/  @P1 STG.E desc[UR16][R18.64], R83 ;  /* 0x0000005312001986 */ /* 0x000fe2000c101910 */
[----:B------:R-:W-:Y:S02]  /*15d40*/  ISETP.GE.AND P1, PT, R0, UR19, PT ;  /* 0x0000001300007c0c */ /* 0x000fe4000bf26270 */
[----:B------:R-:W-:Y:S01]  /*15d50*/  IMAD.WIDE R6, R7, 0x4, R8 ;  /* 0x0000000407067825 */ /* 0x000fe200078e0208 */
[----:B------:R1:W-:Y:S03]  /*15d60*/  @P4 STG.E desc[UR16][R4.64], R236 ;  /* 0x000000ec04004986 */ /* 0x0003e6000c101910 */
[----:B------:R-:W-:-:S02]  /*15d70*/  VIADD R0, R10, 0x7c ;  /* 0x0000007c0a007836 */ /* 0x000fc40000000000 */
[----:B---3--:R-:W-:Y:S01]  /*15d80*/  IMAD.WIDE R14, R13, 0x4, R2 ;  /* 0x000000040d0e7825 */ /* 0x008fe200078e0202 */
[----:B------:R-:W-:Y:S01]  /*15d90*/  @P3 STG.E desc[UR16][R6.64], R212 ;  /* 0x000000d406003986 */ /* 0x000fe2000c101910 */
[----:B------:R-:W-:Y:S01]  /*15da0*/  ISETP.LT.AND P3, PT, R11, UR4, !P2 ;  /* 0x000000040b007c0c */ /* 0x000fe2000d761270 */
[----:B------:R-:W-:Y:S01]  /*15db0*/  ULDC UR4, c[0x0][0x228] ;  /* 0x00008a0000047ab9 */ /* 0x000fe20000000800 */
[C---:B----4-:R-:W-:Y:S01]  /*15dc0*/  IMAD.WIDE R16, R13.reuse, 0x4, R8 ;  /* 0x000000040d107825 */ /* 0x050fe200078e0208 */
[----:B------:R-:W-:Y:S01]  /*15dd0*/  ISETP.GE.AND P4, PT, R0, UR25, PT ;  /* 0x0000001900007c0c */ /* 0x000fe2000bf86270 */
[----:B------:R-:W-:Y:S01]  /*15de0*/  @P6 STG.E desc[UR16][R14.64], R84 ;  /* 0x000000540e006986 */ /* 0x000fe2000c101910 */
[C---:B------:R-:W-:Y:S01]  /*15df0*/  ISETP.LT.AND P2, PT, R12.reuse, UR4, !P2 ;  /* 0x000000040c007c0c */ /* 0x040fe2000d741270 */
[----:B------:R-:W-:Y:S01]  /*15e00*/  VIADD R13, R13, UR26 ;  /* 0x0000001a0d0d7c36 */ /* 0x000fe20008000000 */
[C---:B------:R-:W-:Y:S01]  /*15e10*/  ISETP.LT.AND P6, PT, R11.reuse, UR7, !P4 ;  /* 0x000000070b007c0c */ /* 0x040fe2000e7c1270 */
[----:B--2---:R2:W-:Y:S01]  /*15e20*/  @P5 STG.E desc[UR16][R16.64], R24 ;  /* 0x0000001810005986 */ /* 0x0045e2000c101910 */
[----:B------:R-:W-:Y:S01]  /*15e30*/  ISETP.LT.AND P5, PT, R11, UR5, !P1 ;  /* 0x000000050b007c0c */ /* 0x000fe2000cfa1270 */
[C---:B-1----:R-:W-:Y:S01]  /*15e40*/  IMAD.WIDE R4, R13.reuse, 0x4, R2 ;  /* 0x000000040d047825 */ /* 0x042fe200078e0202 */
[----:B------:R-:W-:Y:S01]  /*15e50*/  ISETP.LT.AND P1, PT, R12, UR6, !P1 ;  /* 0x000000060c007c0c */ /* 0x000fe2000cf21270 */
[----:B------:R-:W-:Y:S01]  /*15e60*/  ULDC UR4, c[0x0][0x228] ;  /* 0x00008a0000047ab9 */ /* 0x000fe20000000800 */
[----:B------:R-:W-:Y:S01]  /*15e70*/  ULDC UR5, c[0x0][0x228] ;  /* 0x00008a0000057ab9 */ /* 0x000fe20000000800 */
[----:B------:R-:W-:Y:S01]  /*15e80*/  VIADD R0, R10, 0x7d ;  /* 0x0000007d0a007836 */ /* 0x000fe20000000000 */
[----:B------:R-:W-:Y:S01]  /*15e90*/  ULDC UR7, c[0x0][0x228] ;  /* 0x00008a0000077ab9 */ /* 0x000fe20000000800 */
[----:B--2---:R-:W-:-:S02]  /*15ea0*/  VIADD R17, R13, UR26 ;  /* 0x0000001a0d117c36 */ /* 0x004fc40008000000 */
[----:B------:R-:W-:Y:S01]  /*15eb0*/  IMAD.WIDE R6, R13, 0x4, R8 ;  /* 0x000000040d067825 */ /* 0x000fe200078e0208 */
[----:B------:R-:W-:Y:S01]  /*15ec0*/  @P3 STG.E desc[UR16][R4.64], R237 ;  /* 0x000000ed04003986 */ /* 0x000fe2000c101910 */
[----:B------:R-:W-:Y:S02]  /*15ed0*/  ULDC UR6, c[0x0][0x228] ;  /* 0x00008a0000067ab9 */ /* 0x000fe40000000800 */
[C---:B------:R-:W-:Y:S02]  /*15ee0*/  VIADD R21, R17.reuse, UR26 ;  /* 0x0000001a11157c36 */ /* 0x040fe40008000000 */
[----:B------:R-:W-:Y:S01]  /*15ef0*/  IMAD.WIDE R14, R17, 0x4, R2 ;  /* 0x00000004110e7825 */ /* 0x000fe200078e0202 */
[----:B------:R-:W-:-:S03]  /*15f00*/  ISETP.GE.AND P3, PT, R0, UR23, PT ;  /* 0x0000001700007c0c */ /* 0x000fc6000bf66270 */
[----:B------:R-:W-:Y:S02]  /*15f10*/  VIADD R10, R10, 0x7e ;  /* 0x0000007e0a0a7836 */ /* 0x000fe40000000000 */
[----:B------:R-:W-:Y:S01]  /*15f20*/  IMAD.WIDE R16, R17, 0x4, R8 ;  /* 0x0000000411107825 */ /* 0x000fe200078e0208 */
[----:B------:R-:W-:Y:S03]  /*15f30*/  @P2 STG.E desc[UR16][R6.64], R213 ;  /* 0x000000d506002986 */ /* 0x000fe6000c101910 */
[----:B------:R-:W-:Y:S01]  /*15f40*/  IMAD.WIDE R18, R21, 0x4, R2 ;  /* 0x0000000415127825 */ /* 0x000fe200078e0202 */
[----:B------:R1:W-:Y:S01]  /*15f50*/  @P5 STG.E desc[UR16][R14.64], R85 ;  /* 0x000000550e005986 */ /* 0x0003e2000c101910 */
[----:B------:R-:W-:-:S03]  /*15f60*/  ISETP.GE.AND P2, PT, R10, UR21, PT ;  /* 0x000000150a007c0c */ /* 0x000fc6000bf46270 */
[----:B------:R2:W-:Y:S01]  /*15f70*/  @P1 STG.E desc[UR16][R16.64], R25 ;  /* 0x0000001910001986 */ /* 0x0005e2000c101910 */
[C---:B------:R-:W-:Y:S01]  /*15f80*/  ISETP.LT.AND P5, PT, R11.reuse, UR5, !P2 ;  /* 0x000000050b007c0c */ /* 0x040fe2000d7a1270 */
[----:B------:R-:W-:Y:S02]  /*15f90*/  ULDC UR5, c[0x0][0x228] ;  /* 0x00008a0000057ab9 */ /* 0x000fe40000000800 */
[----:B------:R3:W-:Y:S01]  /*15fa0*/  @P6 STG.E desc[UR16][R18.64], R238 ;  /* 0x000000ee12006986 */ /* 0x0007e2000c101910 */
[C---:B------:R-:W-:Y:S01]  /*15fb0*/  ISETP.LT.AND P6, PT, R11.reuse, UR4, !P3 ;  /* 0x000000040b007c0c */ /* 0x040fe2000dfc1270 */
[----:B------:R-:W-:Y:S01]  /*15fc0*/  ULDC UR4, c[0x0][0x228] ;  /* 0x00008a0000047ab9 */ /* 0x000fe20000000800 */
[----:B------:R-:W-:Y:S01]  /*15fd0*/  ISETP.LT.AND P1, PT, R11, UR6, !P0 ;  /* 0x000000060b007c0c */ /* 0x000fe2000c721270 */
[----:B------:R-:W-:Y:S01]  /*15fe0*/  VIADD R11, R21, UR26 ;  /* 0x0000001a150b7c36 */ /* 0x000fe20008000000 */
[C---:B------:R-:W-:Y:S01]  /*15ff0*/  ISETP.LT.AND P4, PT, R12.reuse, UR4, !P4 ;  /* 0x000000040c007c0c */ /* 0x040fe2000e781270 */
[----:B------:R-:W-:Y:S01]  /*16000*/  ULDC UR6, c[0x0][0x228] ;  /* 0x00008a0000067ab9 */ /* 0x000fe20000000800 */
[C---:B------:R-:W-:Y:S01]  /*16010*/  ISETP.LT.AND P3, PT, R12.reuse, UR5, !P3 ;  /* 0x000000050c007c0c */ /* 0x040fe2000df61270 */
[----:B-1----:R-:W-:Y:S01]  /*16020*/  VIADD R15, R11, UR26 ;  /* 0x0000001a0b0f7c36 */ /* 0x002fe20008000000 */
[----:B------:R-:W-:-:S02]  /*16030*/  ISETP.LT.AND P2, PT, R12, UR6, !P2 ;  /* 0x000000060c007c0c */ /* 0x000fc4000d741270 */
[----:B------:R-:W-:Y:S01]  /*16040*/  ISETP.LT.AND P0, PT, R12, UR7, !P0 ;  /* 0x000000070c007c0c */ /* 0x000fe2000c701270 */
[----:B------:R-:W-:-:S04]  /*16050*/  IMAD.WIDE R4, R21, 0x4, R8 ;  /* 0x0000000415047825 */ /* 0x000fc800078e0208 */
[----:B--2---:R-:W-:Y:S02]  /*16060*/  VIADD R17, R15, UR26 ;  /* 0x0000001a0f117c36 */ /* 0x004fe40008000000 */
[C---:B------:R-:W-:Y:S01]  /*16070*/  IMAD.WIDE R6, R11.reuse, 0x4, R2 ;  /* 0x000000040b067825 */ /* 0x040fe200078e0202 */
[----:B------:R3:W-:Y:S03]  /*16080*/  @P4 STG.E desc[UR16][R4.64], R214 ;  /* 0x000000d604004986 */ /* 0x0007e6000c101910 */
[----:B------:R-:W-:Y:S01]  /*16090*/  IMAD.WIDE R10, R11, 0x4, R8 ;  /* 0x000000040b0a7825 */ /* 0x000fe200078e0208 */
[----:B------:R3:W-:Y:S03]  /*160a0*/  @P6 STG.E desc[UR16][R6.64], R86 ;  /* 0x0000005606006986 */ /* 0x0007e6000c101910 */
[C---:B------:R-:W-:Y:S01]  /*160b0*/  IMAD.WIDE R12, R15.reuse, 0x4, R2 ;  /* 0x000000040f0c7825 */ /* 0x040fe200078e0202 */
[----:B------:R3:W-:Y:S03]  /*160c0*/  @P3 STG.E desc[UR16][R10.64], R26 ;  /* 0x0000001a0a003986 */ /* 0x0007e6000c101910 */
[----:B------:R-:W-:Y:S01]  /*160d0*/  IMAD.WIDE R14, R15, 0x4, R8 ;  /* 0x000000040f0e7825 */ /* 0x000fe200078e0208 */
[----:B------:R3:W-:Y:S03]  /*160e0*/  @P5 STG.E desc[UR16][R12.64], R239 ;  /* 0x000000ef0c005986 */ /* 0x0007e6000c101910 */
[C---:B------:R-:W-:Y:S01]  /*160f0*/  IMAD.WIDE R2, R17.reuse, 0x4, R2 ;  /* 0x0000000411027825 */ /* 0x040fe200078e0202 */
[----:B------:R3:W-:Y:S04]  /*16100*/  @P2 STG.E desc[UR16][R14.64], R215 ;  /* 0x000000d70e002986 */ /* 0x0007e8000c101910 */
[----:B------:R3:W-:Y:S01]  /*16110*/  @P1 STG.E desc[UR16][R2.64], R87 ;  /* 0x0000005702001986 */ /* 0x0007e2000c101910 */
[----:B------:R-:W-:Y:S01]  /*16120*/  IMAD.WIDE R8, R17, 0x4, R8 ;  /* 0x0000000411087825 */ /* 0x000fe200078e0208 */
[----:B------:R-:W-:Y:S06]  /*16130*/  @!P0 EXIT ;  /* 0x000000000000894d */ /* 0x000fec0003800000 */
[----:B------:R-:W-:Y:S01]  /*16140*/  STG.E desc[UR16][R8.64], R27 ;  /* 0x0000001b08007986 */ /* 0x000fe2000c101910 */
[----:B------:R-:W-:Y:S05]  /*16150*/  EXIT ;  /* 0x000000000000794d */ /* 0x000fea0003800000 */
.L_x_2:
[----:B------:R-:W-:-:S00]  /*16160*/  BRA `(.L_x_2) ;  /* 0xfffffffc00fc7947 */ /* 0x000fc0000383ffff */
[----:B------:R-:W-:-:S00]  /*16170*/  NOP ;  /* 0x0000000000007918 */ /* 0x000fc00000000000 */
        /* <DEDUP_REMOVED lines=8> */
.L_x_3:


//--------------------- .nv.shared.matmul_kernel  --------------------------
	.section	.nv.shared.matmul_kernel,"aw",@nobits
	.sectionflags	@""
	.align	16
	.zero		1024


//--------------------- .nv.shared.reserved.0     --------------------------
	.section	.nv.shared.reserved.0,"aw",@nobits
	.weak		__nv_reservedSMEM_offset_0_alias
	.size		__nv_reservedSMEM_offset_0_alias, 0, 0
	.other		__nv_reservedSMEM_offset_0_alias,@"STO_CUDA_RESERVED_SHARED STV_DEFAULT"
__nv_reservedSMEM_offset_0_alias:
	.zero		0


//--------------------- .nv.constant0.matmul_kernel --------------------------
	.section	.nv.constant0.matmul_kernel,"a",@progbits
	.sectionflags	@""
	.align	4
.nv.constant0.matmul_kernel:
	.zero		608


//--------------------- SYMBOLS --------------------------

	.type		.nv.reservedSmem.offset0,@object
	.size		.nv.reservedSmem.offset0,0x4
